// auto-generated by cutlass_sweep.epilogue — config: {"arch": "sm_90", "cluster_m": 2, "cluster_n": 1, "dtype": "e4m3", "fusion": "silu", "tile_k": 64, "tile_m": 256, "tile_n": 64}
#include "cutlass/cutlass.h"
#include "cutlass/gemm/collective/collective_builder.hpp"
#include "cutlass/gemm/device/gemm_universal_adapter.h"
#include "cutlass/gemm/kernel/gemm_universal.hpp"
#include "cutlass/epilogue/collective/collective_builder.hpp"
#include "cutlass/epilogue/fusion/operations.hpp"
#include "cutlass/epilogue/thread/activation.h"

using Elem = cutlass::float_e4m3_t;
using Acc  = float;
using TileShape    = cute::Shape<cute::_256, cute::_64, cute::_64>;
using ClusterShape = cute::Shape<cute::_2, cute::_1, cute::_1>;
using FusionOp     = cutlass::epilogue::fusion::LinCombEltAct<cutlass::epilogue::thread::SiLu, Elem, Acc>;

using CollectiveEpilogue = typename cutlass::epilogue::collective::CollectiveBuilder<
    cutlass::arch::Sm90, cutlass::arch::OpClassTensorOp,
    TileShape, ClusterShape,
    cutlass::epilogue::collective::EpilogueTileAuto,
    Acc, Acc,
    Elem, cutlass::layout::RowMajor, 128 / cutlass::sizeof_bits<Elem>::value,
    Elem, cutlass::layout::RowMajor, 128 / cutlass::sizeof_bits<Elem>::value,
    cutlass::epilogue::TmaWarpSpecializedCooperative,
    FusionOp
  >::CollectiveOp;

using CollectiveMainloop = typename cutlass::gemm::collective::CollectiveBuilder<
    cutlass::arch::Sm90, cutlass::arch::OpClassTensorOp,
    Elem, cutlass::layout::RowMajor, 128 / cutlass::sizeof_bits<Elem>::value,
    Elem, cutlass::layout::ColumnMajor, 128 / cutlass::sizeof_bits<Elem>::value,
    Acc,
    TileShape, ClusterShape,
    cutlass::gemm::collective::StageCountAutoCarveout<
        static_cast<int>(sizeof(typename CollectiveEpilogue::SharedStorage))>,
    cutlass::gemm::KernelTmaWarpSpecializedCooperative
  >::CollectiveOp;

using GemmKernel = cutlass::gemm::kernel::GemmUniversal<
    cute::Shape<int,int,int,int>, CollectiveMainloop, CollectiveEpilogue>;
using Gemm = cutlass::gemm::device::GemmUniversalAdapter<GemmKernel>;

auto* _anchor = &cutlass::device_kernel<GemmKernel>;


// ===== COMPILED SASS (sm_90a) =====

	.target	sm_90a

	.elftype	@"ET_EXEC"


//--------------------- .note.nv.tkinfo           --------------------------
	.section	.note.nv.tkinfo,"",@"SHT_NOTE"
	.sectionflags	@"SHF_NOTE_NV_TKINFO"
	.tkinfo
        /*0018*/ 	.word	0x00000002
        /*0030*/ 	.string	""
        /*0030*/ 	.string	"ptxas"
        /*0030*/ 	.string	"Cuda compilation tools, release 13.0, V13.0.88"
        /*0030*/ 	.string	"Build cuda_13.0.r13.0/compiler.36424714_0"
        /*0030*/ 	.string	"-arch sm_90a -m 64 "



//--------------------- .note.nv.cuinfo           --------------------------
	.section	.note.nv.cuinfo,"",@"SHT_NOTE"
	.sectionflags	@"SHF_NOTE_NV_CUINFO"
        /*0018*/ 	.short	0x0002
        /*001a*/ 	.short	0x005a
        /*001c*/ 	.short	0x0082
	.zero		2


//--------------------- .nv.info                  --------------------------
	.section	.nv.info,"",@"SHT_CUDA_INFO"
	.align	4


	//----- nvinfo : EIATTR_REGCOUNT
	.align		4
        /*0000*/ 	.byte	0x04, 0x2f
        /*0002*/ 	.short	(.L_16 - .L_15)
	.align		4
.L_15:
        /*0004*/ 	.word	index@(_ZN7cutlass13device_kernelINS_4gemm6kernel13GemmUniversalIN4cute5tupleIJiiiiEEENS1_10collective13CollectiveMmaINS1_37MainloopSm90TmaGmmaWarpSpecializedFP8ILi10ENS5_IJNS4_1CILi2EEENSA_ILi1EEESC_EEENS1_35KernelTmaWarpSpecializedCooperativeEEENS5_IJNSA_ILi256EEENSA_ILi64EEESH_EEENS_12float_e4m3_tENS5_IJlSC_lEEESJ_SK_NS4_8TiledMMAINS4_8MMA_AtomIJNS4_4SM904GMMA30MMA_64x64x32_F32E4M3E4M3_SS_TNILNSO_7ScaleInE1ELSQ_1EEEEEENS4_6LayoutISD_NS5_IJSC_NSA_ILi0EEESU_EEEEENS5_IJNS4_10UnderscoreESX_SX_EEEEENS4_13SM90_TMA_LOADENS4_14ComposedLayoutINS4_7SwizzleILi2ELi4ELi3EEENS4_18smem_ptr_flag_bitsILi8EEENST_INS5_IJNSA_ILi8EEESH_EEENS5_IJSH_SC_EEEEEEEvNS4_8identityENS4_23SM90_TMA_LOAD_MULTICASTES1A_vS1B_EENS_8epilogue10collective18CollectiveEpilogueINS1E_22Sm90TmaWarpSpecializedILi4ELi2ELi16ELb0ELb0EEEJSI_NS5_IJNSA_ILi128EEENSA_ILi32EEEEEESJ_SK_SJ_SK_NS1E_6fusion15FusionCallbacksIS1I_NS1M_13LinCombEltActINS1E_6thread4SiLuESJ_fSJ_fLNS_15FloatRoundStyleE2EEESI_S1L_JEEES10_NS11_INS12_ILi1ELi4ELi3EEES15_NST_INS5_IJS16_S1K_EEENS5_IJS1K_SC_EEEEEEENS4_39AutoVectorizingCopyWithAssumedAlignmentILi128EEENS4_14SM90_TMA_STOREES1Y_S20_NS4_9Copy_AtomIJNS4_17SM90_U32x4_STSM_NENS_6half_tEEEEvEEEvvEEEEvNT_6ParamsE)
        /*0008*/ 	.word	0x000000a8


	//----- nvinfo : EIATTR_FRAME_SIZE
	.align		4
.L_16:
        /*000c*/ 	.byte	0x04, 0x11
        /*000e*/ 	.short	(.L_18 - .L_17)
	.align		4
.L_17:
        /*0010*/ 	.word	index@($__internal_0_$__cuda_sm20_rcp_rn_f32_slowpath)
        /*0014*/ 	.word	0x00000000


	//----- nvinfo : EIATTR_FRAME_SIZE
	.align		4
.L_18:
        /*0018*/ 	.byte	0x04, 0x11
        /*001a*/ 	.short	(.L_20 - .L_19)
	.align		4
.L_19:
        /*001c*/ 	.word	index@(_ZN7cutlass13device_kernelINS_4gemm6kernel13GemmUniversalIN4cute5tupleIJiiiiEEENS1_10collective13CollectiveMmaINS1_37MainloopSm90TmaGmmaWarpSpecializedFP8ILi10ENS5_IJNS4_1CILi2EEENSA_ILi1EEESC_EEENS1_35KernelTmaWarpSpecializedCooperativeEEENS5_IJNSA_ILi256EEENSA_ILi64EEESH_EEENS_12float_e4m3_tENS5_IJlSC_lEEESJ_SK_NS4_8TiledMMAINS4_8MMA_AtomIJNS4_4SM904GMMA30MMA_64x64x32_F32E4M3E4M3_SS_TNILNSO_7ScaleInE1ELSQ_1EEEEEENS4_6LayoutISD_NS5_IJSC_NSA_ILi0EEESU_EEEEENS5_IJNS4_10UnderscoreESX_SX_EEEEENS4_13SM90_TMA_LOADENS4_14ComposedLayoutINS4_7SwizzleILi2ELi4ELi3EEENS4_18smem_ptr_flag_bitsILi8EEENST_INS5_IJNSA_ILi8EEESH_EEENS5_IJSH_SC_EEEEEEEvNS4_8identityENS4_23SM90_TMA_LOAD_MULTICASTES1A_vS1B_EENS_8epilogue10collective18CollectiveEpilogueINS1E_22Sm90TmaWarpSpecializedILi4ELi2ELi16ELb0ELb0EEEJSI_NS5_IJNSA_ILi128EEENSA_ILi32EEEEEESJ_SK_SJ_SK_NS1E_6fusion15FusionCallbacksIS1I_NS1M_13LinCombEltActINS1E_6thread4SiLuESJ_fSJ_fLNS_15FloatRoundStyleE2EEESI_S1L_JEEES10_NS11_INS12_ILi1ELi4ELi3EEES15_NST_INS5_IJS16_S1K_EEENS5_IJS1K_SC_EEEEEEENS4_39AutoVectorizingCopyWithAssumedAlignmentILi128EEENS4_14SM90_TMA_STOREES1Y_S20_NS4_9Copy_AtomIJNS4_17SM90_U32x4_STSM_NENS_6half_tEEEEvEEEvvEEEEvNT_6ParamsE)
        /*0020*/ 	.word	0x00000000


	//----- nvinfo : EIATTR_MIN_STACK_SIZE
	.align		4
.L_20:
        /*0024*/ 	.byte	0x04, 0x12
        /*0026*/ 	.short	(.L_22 - .L_21)
	.align		4
.L_21:
        /*0028*/ 	.word	index@(_ZN7cutlass13device_kernelINS_4gemm6kernel13GemmUniversalIN4cute5tupleIJiiiiEEENS1_10collective13CollectiveMmaINS1_37MainloopSm90TmaGmmaWarpSpecializedFP8ILi10ENS5_IJNS4_1CILi2EEENSA_ILi1EEESC_EEENS1_35KernelTmaWarpSpecializedCooperativeEEENS5_IJNSA_ILi256EEENSA_ILi64EEESH_EEENS_12float_e4m3_tENS5_IJlSC_lEEESJ_SK_NS4_8TiledMMAINS4_8MMA_AtomIJNS4_4SM904GMMA30MMA_64x64x32_F32E4M3E4M3_SS_TNILNSO_7ScaleInE1ELSQ_1EEEEEENS4_6LayoutISD_NS5_IJSC_NSA_ILi0EEESU_EEEEENS5_IJNS4_10UnderscoreESX_SX_EEEEENS4_13SM90_TMA_LOADENS4_14ComposedLayoutINS4_7SwizzleILi2ELi4ELi3EEENS4_18smem_ptr_flag_bitsILi8EEENST_INS5_IJNSA_ILi8EEESH_EEENS5_IJSH_SC_EEEEEEEvNS4_8identityENS4_23SM90_TMA_LOAD_MULTICASTES1A_vS1B_EENS_8epilogue10collective18CollectiveEpilogueINS1E_22Sm90TmaWarpSpecializedILi4ELi2ELi16ELb0ELb0EEEJSI_NS5_IJNSA_ILi128EEENSA_ILi32EEEEEESJ_SK_SJ_SK_NS1E_6fusion15FusionCallbacksIS1I_NS1M_13LinCombEltActINS1E_6thread4SiLuESJ_fSJ_fLNS_15FloatRoundStyleE2EEESI_S1L_JEEES10_NS11_INS12_ILi1ELi4ELi3EEES15_NST_INS5_IJS16_S1K_EEENS5_IJS1K_SC_EEEEEEENS4_39AutoVectorizingCopyWithAssumedAlignmentILi128EEENS4_14SM90_TMA_STOREES1Y_S20_NS4_9Copy_AtomIJNS4_17SM90_U32x4_STSM_NENS_6half_tEEEEvEEEvvEEEEvNT_6ParamsE)
        /*002c*/ 	.word	0x00000000
.L_22:


//--------------------- .nv.compat                --------------------------
	.section	.nv.compat,"",@"SHT_CUDA_COMPAT_INFO"
	.align	4
        /*0000*/ 	.byte	0x02, 0x09, 0x01, 0x00, 0x02, 0x02, 0x04, 0x00, 0x02, 0x05, 0x05, 0x00, 0x03, 0x07, 0x01, 0x01
        /*0010*/ 	.byte	0x02, 0x03, 0x01, 0x00, 0x02, 0x06, 0x01, 0x00, 0x04, 0x0b, 0x08, 0x00, 0x00, 0x00, 0x00, 0x00
        /*0020*/ 	.byte	0x00, 0x00, 0x00, 0x00


//--------------------- .nv.info._ZN7cutlass13device_kernelINS_4gemm6kernel13GemmUniversalIN4cute5tupleIJiiiiEEENS1_10collective13CollectiveMmaINS1_37MainloopSm90TmaGmmaWarpSpecializedFP8ILi10ENS5_IJNS4_1CILi2EEENSA_ILi1EEESC_EEENS1_35KernelTmaWarpSpecializedCooperativeEEENS5_IJNSA_ILi256EEENSA_ILi64EEESH_EEENS_12float_e4m3_tENS5_IJlSC_lEEESJ_SK_NS4_8TiledMMAINS4_8MMA_AtomIJNS4_4SM904GMMA30MMA_64x64x32_F32E4M3E4M3_SS_TNILNSO_7ScaleInE1ELSQ_1EEEEEENS4_6LayoutISD_NS5_IJSC_NSA_ILi0EEESU_EEEEENS5_IJNS4_10UnderscoreESX_SX_EEEEENS4_13SM90_TMA_LOADENS4_14ComposedLayoutINS4_7SwizzleILi2ELi4ELi3EEENS4_18smem_ptr_flag_bitsILi8EEENST_INS5_IJNSA_ILi8EEESH_EEENS5_IJSH_SC_EEEEEEEvNS4_8identityENS4_23SM90_TMA_LOAD_MULTICASTES1A_vS1B_EENS_8epilogue10collective18CollectiveEpilogueINS1E_22Sm90TmaWarpSpecializedILi4ELi2ELi16ELb0ELb0EEEJSI_NS5_IJNSA_ILi128EEENSA_ILi32EEEEEESJ_SK_SJ_SK_NS1E_6fusion15FusionCallbacksIS1I_NS1M_13LinCombEltActINS1E_6thread4SiLuESJ_fSJ_fLNS_15FloatRoundStyleE2EEESI_S1L_JEEES10_NS11_INS12_ILi1ELi4ELi3EEES15_NST_INS5_IJS16_S1K_EEENS5_IJS1K_SC_EEEEEEENS4_39AutoVectorizingCopyWithAssumedAlignmentILi128EEENS4_14SM90_TMA_STOREES1Y_S20_NS4_9Copy_AtomIJNS4_17SM90_U32x4_STSM_NENS_6half_tEEEEvEEEvvEEEEvNT_6ParamsE --------------------------
	.section	.nv.info._ZN7cutlass13device_kernelINS_4gemm6kernel13GemmUniversalIN4cute5tupleIJiiiiEEENS1_10collective13CollectiveMmaINS1_37MainloopSm90TmaGmmaWarpSpecializedFP8ILi10ENS5_IJNS4_1CILi2EEENSA_ILi1EEESC_EEENS1_35KernelTmaWarpSpecializedCooperativeEEENS5_IJNSA_ILi256EEENSA_ILi64EEESH_EEENS_12float_e4m3_tENS5_IJlSC_lEEESJ_SK_NS4_8TiledMMAINS4_8MMA_AtomIJNS4_4SM904GMMA30MMA_64x64x32_F32E4M3E4M3_SS_TNILNSO_7ScaleInE1ELSQ_1EEEEEENS4_6LayoutISD_NS5_IJSC_NSA_ILi0EEESU_EEEEENS5_IJNS4_10UnderscoreESX_SX_EEEEENS4_13SM90_TMA_LOADENS4_14ComposedLayoutINS4_7SwizzleILi2ELi4ELi3EEENS4_18smem_ptr_flag_bitsILi8EEENST_INS5_IJNSA_ILi8EEESH_EEENS5_IJSH_SC_EEEEEEEvNS4_8identityENS4_23SM90_TMA_LOAD_MULTICASTES1A_vS1B_EENS_8epilogue10collective18CollectiveEpilogueINS1E_22Sm90TmaWarpSpecializedILi4ELi2ELi16ELb0ELb0EEEJSI_NS5_IJNSA_ILi128EEENSA_ILi32EEEEEESJ_SK_SJ_SK_NS1E_6fusion15FusionCallbacksIS1I_NS1M_13LinCombEltActINS1E_6thread4SiLuESJ_fSJ_fLNS_15FloatRoundStyleE2EEESI_S1L_JEEES10_NS11_INS12_ILi1ELi4ELi3EEES15_NST_INS5_IJS16_S1K_EEENS5_IJS1K_SC_EEEEEEENS4_39AutoVectorizingCopyWithAssumedAlignmentILi128EEENS4_14SM90_TMA_STOREES1Y_S20_NS4_9Copy_AtomIJNS4_17SM90_U32x4_STSM_NENS_6half_tEEEEvEEEvvEEEEvNT_6ParamsE,"",@"SHT_CUDA_INFO"
	.sectionflags	@""
	.align	4


	//----- nvinfo : EIATTR_CUDA_API_VERSION
	.align		4
        /*0000*/ 	.byte	0x04, 0x37
        /*0002*/ 	.short	(.L_24 - .L_23)
.L_23:
        /*0004*/ 	.word	0x00000082


	//----- nvinfo : EIATTR_KPARAM_INFO
	.align		4
.L_24:
        /*0008*/ 	.byte	0x04, 0x17
        /*000a*/ 	.short	(.L_26 - .L_25)
.L_25:
        /*000c*/ 	.word	0x00000000
        /*0010*/ 	.short	0x0000
        /*0012*/ 	.short	0x0070
        /*0014*/ 	.byte	0x00, 0xf0, 0x01, 0x1c


	//----- nvinfo : EIATTR_SPARSE_MMA_MASK
	.align		4
.L_26:
        /*0018*/ 	.byte	0x03, 0x50
        /*001a*/ 	.short	0x0000


	//----- nvinfo : EIATTR_MAXREG_COUNT
	.align		4
        /*001c*/ 	.byte	0x03, 0x1b
        /*001e*/ 	.short	0x00a8


	//----- nvinfo : EIATTR_NUM_BARRIERS
	.align		4
        /*0020*/ 	.byte	0x02, 0x4c
        /*0022*/ 	.byte	0x02
	.zero		1


	//----- nvinfo : EIATTR_EXTERNS
	.align		4
        /*0024*/ 	.byte	0x04, 0x0f
        /*0026*/ 	.short	(.L_28 - .L_27)


	//   ....[0]....
	.align		4
.L_27:
        /*0028*/ 	.word	index@(__assertfail)


	//----- nvinfo : EIATTR_MERCURY_ISA_VERSION
	.align		4
.L_28:
        /*002c*/ 	.byte	0x03, 0x5f
        /*002e*/ 	.short	0x0101


	//----- nvinfo : EIATTR_INT_WARP_WIDE_INSTR_OFFSETS
	.align		4
        /*0030*/ 	.byte	0x04, 0x31
        /*0032*/ 	.short	(.L_30 - .L_29)


	//   ....[0]....
.L_29:
        /*0034*/ 	.word	0x00000b20


	//   ....[1]....
        /*0038*/ 	.word	0x00000b40


	//   ....[2]....
        /*003c*/ 	.word	0x00000c40


	//----- nvinfo : EIATTR_COOP_GROUP_MASK_REGIDS
	.align		4
.L_30:
        /*0040*/ 	.byte	0x04, 0x29
        /*0042*/ 	.short	(.L_32 - .L_31)


	//   ....[0]....
.L_31:
        /*0044*/ 	.word	0xffffffff


	//   ....[1]....
        /*0048*/ 	.word	0xffffffff


	//   ....[2]....
        /*004c*/ 	.word	0xffffffff


	//   ....[3]....
        /*0050*/ 	.word	0xffffffff


	//   ....[4]....
        /*0054*/ 	.word	0xffffffff


	//   ....[5]....
        /*0058*/ 	.word	0xffffffff


	//   ....[6]....
        /*005c*/ 	.word	0xffffffff


	//----- nvinfo : EIATTR_COOP_GROUP_INSTR_OFFSETS
	.align		4
.L_32:
        /*0060*/ 	.byte	0x04, 0x28
        /*0062*/ 	.short	(.L_34 - .L_33)


	//   ....[0]....
.L_33:
        /*0064*/ 	.word	0x00000070


	//   ....[1]....
        /*0068*/ 	.word	0x00000080


	//   ....[2]....
        /*006c*/ 	.word	0x00000440


	//   ....[3]....
        /*0070*/ 	.word	0x00000700


	//   ....[4]....
        /*0074*/ 	.word	0x00000960


	//   ....[5]....
        /*0078*/ 	.word	0x00000d70


	//   ....[6]....
        /*007c*/ 	.word	0x00001800


	//----- nvinfo : EIATTR_REG_RECONFIG
	.align		4
.L_34:
        /*0080*/ 	.byte	0x01, 0x54
	.zero		2


	//----- nvinfo : EIATTR_SYSCALL_OFFSETS
	.align		4
        /*0084*/ 	.byte	0x04, 0x46
        /*0086*/ 	.short	(.L_36 - .L_35)


	//   ....[0]....
.L_35:
        /*0088*/ 	.word	0x000037b0


	//   ....[1]....
        /*008c*/ 	.word	0x000038f0


	//----- nvinfo : EIATTR_MBARRIER_INSTR_OFFSETS
	.align		4
.L_36:
        /*0090*/ 	.byte	0x04, 0x39
        /*0092*/ 	.short	(.L_38 - .L_37)


	//   ....[0]....
.L_37:
        /*0094*/ 	.word	0x00000560
        /*0098*/ 	.word	0x000000ff
        /*009c*/ 	.word	0x00000000
        /*00a0*/ 	.short	0x0100
        /*00a2*/ 	.byte	0x08
	.zero		1


	//   ....[1]....
        /*00a4*/ 	.word	0x00000570
        /*00a8*/ 	.word	0x000000ff
        /*00ac*/ 	.word	0x00000050
        /*00b0*/ 	.short	0x0100
        /*00b2*/ 	.byte	0x08
	.zero		1


	//   ....[2]....
        /*00b4*/ 	.word	0x00000580
        /*00b8*/ 	.word	0x000000ff
        /*00bc*/ 	.word	0x00000008
        /*00c0*/ 	.short	0x0100
        /*00c2*/ 	.byte	0x08
	.zero		1


	//   ....[3]....
        /*00c4*/ 	.word	0x00000590
        /*00c8*/ 	.word	0x000000ff
        /*00cc*/ 	.word	0x00000058
        /*00d0*/ 	.short	0x0100
        /*00d2*/ 	.byte	0x08
	.zero		1


	//   ....[4]....
        /*00d4*/ 	.word	0x000005a0
        /*00d8*/ 	.word	0x000000ff
        /*00dc*/ 	.word	0x00000010
        /*00e0*/ 	.short	0x0100
        /*00e2*/ 	.byte	0x08
	.zero		1


	//   ....[5]....
        /*00e4*/ 	.word	0x000005b0
        /*00e8*/ 	.word	0x000000ff
        /*00ec*/ 	.word	0x00000060
        /*00f0*/ 	.short	0x0100
        /*00f2*/ 	.byte	0x08
	.zero		1


	//   ....[6]....
        /*00f4*/ 	.word	0x000005c0
        /*00f8*/ 	.word	0x000000ff
        /*00fc*/ 	.word	0x00000018
        /*0100*/ 	.short	0x0100
        /*0102*/ 	.byte	0x08
	.zero		1


	//   ....[7]....
        /*0104*/ 	.word	0x000005d0
        /*0108*/ 	.word	0x000000ff
        /*010c*/ 	.word	0x00000068
        /*0110*/ 	.short	0x0100
        /*0112*/ 	.byte	0x08
	.zero		1


	//   ....[8]....
        /*0114*/ 	.word	0x000005e0
        /*0118*/ 	.word	0x000000ff
        /*011c*/ 	.word	0x00000020
        /*0120*/ 	.short	0x0100
        /*0122*/ 	.byte	0x08
	.zero		1


	//   ....[9]....
        /*0124*/ 	.word	0x000005f0
        /*0128*/ 	.word	0x000000ff
        /*012c*/ 	.word	0x00000070
        /*0130*/ 	.short	0x0100
        /*0132*/ 	.byte	0x08
	.zero		1


	//   ....[10]....
        /*0134*/ 	.word	0x00000600
        /*0138*/ 	.word	0x000000ff
        /*013c*/ 	.word	0x00000028
        /*0140*/ 	.short	0x0100
        /*0142*/ 	.byte	0x08
	.zero		1


	//   ....[11]....
        /*0144*/ 	.word	0x00000610
        /*0148*/ 	.word	0x000000ff
        /*014c*/ 	.word	0x00000078
        /*0150*/ 	.short	0x0100
        /*0152*/ 	.byte	0x08
	.zero		1


	//   ....[12]....
        /*0154*/ 	.word	0x00000620
        /*0158*/ 	.word	0x000000ff
        /*015c*/ 	.word	0x00000030
        /*0160*/ 	.short	0x0100
        /*0162*/ 	.byte	0x08
	.zero		1


	//   ....[13]....
        /*0164*/ 	.word	0x00000630
        /*0168*/ 	.word	0x000000ff
        /*016c*/ 	.word	0x00000080
        /*0170*/ 	.short	0x0100
        /*0172*/ 	.byte	0x08
	.zero		1


	//   ....[14]....
        /*0174*/ 	.word	0x00000640
        /*0178*/ 	.word	0x000000ff
        /*017c*/ 	.word	0x00000038
        /*0180*/ 	.short	0x0100
        /*0182*/ 	.byte	0x08
	.zero		1


	//   ....[15]....
        /*0184*/ 	.word	0x00000650
        /*0188*/ 	.word	0x000000ff
        /*018c*/ 	.word	0x00000088
        /*0190*/ 	.short	0x0100
        /*0192*/ 	.byte	0x08
	.zero		1


	//   ....[16]....
        /*0194*/ 	.word	0x00000660
        /*0198*/ 	.word	0x000000ff
        /*019c*/ 	.word	0x00000040
        /*01a0*/ 	.short	0x0100
        /*01a2*/ 	.byte	0x08
	.zero		1


	//   ....[17]....
        /*01a4*/ 	.word	0x00000670
        /*01a8*/ 	.word	0x000000ff
        /*01ac*/ 	.word	0x00000090
        /*01b0*/ 	.short	0x0100
        /*01b2*/ 	.byte	0x08
	.zero		1


	//   ....[18]....
        /*01b4*/ 	.word	0x00000680
        /*01b8*/ 	.word	0x000000ff
        /*01bc*/ 	.word	0x00000048
        /*01c0*/ 	.short	0x0100
        /*01c2*/ 	.byte	0x08
	.zero		1


	//   ....[19]....
        /*01c4*/ 	.word	0x00000690
        /*01c8*/ 	.word	0x000000ff
        /*01cc*/ 	.word	0x00000098
        /*01d0*/ 	.short	0x0100
        /*01d2*/ 	.byte	0x08
	.zero		1


	//   ....[20]....
        /*01d4*/ 	.word	0x000008c0
        /*01d8*/ 	.word	0x000000ff
        /*01dc*/ 	.word	0x000000a0
        /*01e0*/ 	.short	0x0100
        /*01e2*/ 	.byte	0x08
	.zero		1


	//   ....[21]....
        /*01e4*/ 	.word	0x000008d0
        /*01e8*/ 	.word	0x000000ff
        /*01ec*/ 	.word	0x000000c0
        /*01f0*/ 	.short	0x0100
        /*01f2*/ 	.byte	0x08
	.zero		1


	//   ....[22]....
        /*01f4*/ 	.word	0x000008e0
        /*01f8*/ 	.word	0x000000ff
        /*01fc*/ 	.word	0x000000a8
        /*0200*/ 	.short	0x0100
        /*0202*/ 	.byte	0x08
	.zero		1


	//   ....[23]....
        /*0204*/ 	.word	0x000008f0
        /*0208*/ 	.word	0x000000ff
        /*020c*/ 	.word	0x000000c8
        /*0210*/ 	.short	0x0100
        /*0212*/ 	.byte	0x08
	.zero		1


	//   ....[24]....
        /*0214*/ 	.word	0x00000900
        /*0218*/ 	.word	0x000000ff
        /*021c*/ 	.word	0x000000b0
        /*0220*/ 	.short	0x0100
        /*0222*/ 	.byte	0x08
	.zero		1


	//   ....[25]....
        /*0224*/ 	.word	0x00000910
        /*0228*/ 	.word	0x000000ff
        /*022c*/ 	.word	0x000000d0
        /*0230*/ 	.short	0x0100
        /*0232*/ 	.byte	0x08
	.zero		1


	//   ....[26]....
        /*0234*/ 	.word	0x00000920
        /*0238*/ 	.word	0x000000ff
        /*023c*/ 	.word	0x000000b8
        /*0240*/ 	.short	0x0100
        /*0242*/ 	.byte	0x08
	.zero		1


	//   ....[27]....
        /*0244*/ 	.word	0x00000930
        /*0248*/ 	.word	0x000000ff
        /*024c*/ 	.word	0x000000d8
        /*0250*/ 	.short	0x0100
        /*0252*/ 	.byte	0x08
	.zero		1


	//   ....[28]....
        /*0254*/ 	.word	0x00000cb0
        /*0258*/ 	.word	0x000000ff
        /*025c*/ 	.word	0x000000e0
        /*0260*/ 	.short	0x0100
        /*0262*/ 	.byte	0x06
	.zero		1


	//   ....[29]....
        /*0264*/ 	.word	0x00000d20
        /*0268*/ 	.word	0x000000ff
        /*026c*/ 	.word	0x000000e8
        /*0270*/ 	.short	0x0100
        /*0272*/ 	.byte	0x06
	.zero		1


	//   ....[30]....
        /*0274*/ 	.word	0x00001d40
        /*0278*/ 	.word	0x000000ff
        /*027c*/ 	.word	0x00000000
        /*0280*/ 	.short	0x010a
        /*0282*/ 	.byte	0x05
	.zero		1


	//   ....[31]....
        /*0284*/ 	.word	0x00001d80
        /*0288*/ 	.word	0x000000ff
        /*028c*/ 	.word	0x00000000
        /*0290*/ 	.short	0x010a
        /*0292*/ 	.byte	0x05
	.zero		1


	//   ....[32]....
        /*0294*/ 	.word	0x00002790
        /*0298*/ 	.word	0x000000ff
        /*029c*/ 	.word	0x00000000
        /*02a0*/ 	.short	0x010a
        /*02a2*/ 	.byte	0x08
	.zero		1


	//   ....[33]....
        /*02a4*/ 	.word	0x000027d0
        /*02a8*/ 	.word	0x000000ff
        /*02ac*/ 	.word	0x00000000
        /*02b0*/ 	.short	0x010a
        /*02b2*/ 	.byte	0x08
	.zero		1


	//   ....[34]....
        /*02b4*/ 	.word	0x00002ef0
        /*02b8*/ 	.word	0x00000006
        /*02bc*/ 	.word	0x00000000
        /*02c0*/ 	.short	0x0101
        /*02c2*/ 	.byte	0x3f
	.zero		1


	//   ....[35]....
        /*02c4*/ 	.word	0x00003570
        /*02c8*/ 	.word	0x00000000
        /*02cc*/ 	.word	0x00000000
        /*02d0*/ 	.short	0x0101
        /*02d2*/ 	.byte	0x3f
	.zero		1


	//   ....[36]....
        /*02d4*/ 	.word	0x00003d70
        /*02d8*/ 	.word	0x0000000d
        /*02dc*/ 	.word	0x000000a0
        /*02e0*/ 	.short	0x010a
        /*02e2*/ 	.byte	0x3f
	.zero		1


	//   ....[37]....
        /*02e4*/ 	.word	0x00004090
        /*02e8*/ 	.word	0x00000000
        /*02ec*/ 	.word	0x00000000
        /*02f0*/ 	.short	0x0101
        /*02f2*/ 	.byte	0x3f
	.zero		1


	//   ....[38]....
        /*02f4*/ 	.word	0x00006020
        /*02f8*/ 	.word	0x0000000e
        /*02fc*/ 	.word	0x000000a0
        /*0300*/ 	.short	0x010a
        /*0302*/ 	.byte	0x3f
	.zero		1


	//   ....[39]....
        /*0304*/ 	.word	0x00006260
        /*0308*/ 	.word	0x00000000
        /*030c*/ 	.word	0x00000000
        /*0310*/ 	.short	0x0101
        /*0312*/ 	.byte	0x3f
	.zero		1


	//   ....[40]....
        /*0314*/ 	.word	0x00008100
        /*0318*/ 	.word	0x0000000d
        /*031c*/ 	.word	0x000000a0
        /*0320*/ 	.short	0x010a
        /*0322*/ 	.byte	0x3f
	.zero		1


	//   ....[41]....
        /*0324*/ 	.word	0x00008340
        /*0328*/ 	.word	0x00000000
        /*032c*/ 	.word	0x00000000
        /*0330*/ 	.short	0x0101
        /*0332*/ 	.byte	0x3f
	.zero		1


	//   ....[42]....
        /*0334*/ 	.word	0x0000a1e0
        /*0338*/ 	.word	0x00000003
        /*033c*/ 	.word	0x000000a0
        /*0340*/ 	.short	0x010a
        /*0342*/ 	.byte	0x3f
	.zero		1


	//   ....[43]....
        /*0344*/ 	.word	0x0000a430
        /*0348*/ 	.word	0x00000000
        /*034c*/ 	.word	0x00000000
        /*0350*/ 	.short	0x0101
        /*0352*/ 	.byte	0x3f
	.zero		1


	//   ....[44]....
        /*0354*/ 	.word	0x0000cef0
        /*0358*/ 	.word	0x000000ff
        /*035c*/ 	.word	0x000000e8
        /*0360*/ 	.short	0x010a
        /*0362*/ 	.byte	0x04
	.zero		1


	//   ....[45]....
        /*0364*/ 	.word	0x0000d300
        /*0368*/ 	.word	0x000000ff
        /*036c*/ 	.word	0x000000c0
        /*0370*/ 	.short	0x010a
        /*0372*/ 	.byte	0x05
	.zero		1


	//   ....[46]....
        /*0374*/ 	.word	0x0000d3f0
        /*0378*/ 	.word	0x000000ff
        /*037c*/ 	.word	0x000000a0
        /*0380*/ 	.short	0x010b
        /*0382*/ 	.byte	0x05
	.zero		1


	//   ....[47]....
        /*0384*/ 	.word	0x0000d450
        /*0388*/ 	.word	0x000000ff
        /*038c*/ 	.word	0x00000000
        /*0390*/ 	.short	0x0101
        /*0392*/ 	.byte	0x04
	.zero		1


	//   ....[48]....
        /*0394*/ 	.word	0x0000d480
        /*0398*/ 	.word	0x000000ff
        /*039c*/ 	.word	0x000000c8
        /*03a0*/ 	.short	0x010a
        /*03a2*/ 	.byte	0x05
	.zero		1


	//   ....[49]....
        /*03a4*/ 	.word	0x0000d590
        /*03a8*/ 	.word	0x000000ff
        /*03ac*/ 	.word	0x000000a8
        /*03b0*/ 	.short	0x010b
        /*03b2*/ 	.byte	0x05
	.zero		1


	//   ....[50]....
        /*03b4*/ 	.word	0x0000d600
        /*03b8*/ 	.word	0x000000ff
        /*03bc*/ 	.word	0x00000000
        /*03c0*/ 	.short	0x0101
        /*03c2*/ 	.byte	0x04
	.zero		1


	//   ....[51]....
        /*03c4*/ 	.word	0x0000d630
        /*03c8*/ 	.word	0x000000ff
        /*03cc*/ 	.word	0x000000d0
        /*03d0*/ 	.short	0x010a
        /*03d2*/ 	.byte	0x05
	.zero		1


	//   ....[52]....
        /*03d4*/ 	.word	0x0000d720
        /*03d8*/ 	.word	0x000000ff
        /*03dc*/ 	.word	0x000000b0
        /*03e0*/ 	.short	0x010b
        /*03e2*/ 	.byte	0x05
	.zero		1


	//   ....[53]....
        /*03e4*/ 	.word	0x0000d780
        /*03e8*/ 	.word	0x000000ff
        /*03ec*/ 	.word	0x00000000
        /*03f0*/ 	.short	0x0101
        /*03f2*/ 	.byte	0x04
	.zero		1


	//   ....[54]....
        /*03f4*/ 	.word	0x0000d7b0
        /*03f8*/ 	.word	0x000000ff
        /*03fc*/ 	.word	0x000000d8
        /*0400*/ 	.short	0x010a
        /*0402*/ 	.byte	0x05
	.zero		1


	//   ....[55]....
        /*0404*/ 	.word	0x0000d8c0
        /*0408*/ 	.word	0x000000ff
        /*040c*/ 	.word	0x000000b8
        /*0410*/ 	.short	0x010b
        /*0412*/ 	.byte	0x05
	.zero		1


	//   ....[56]....
        /*0414*/ 	.word	0x0000d9a0
        /*0418*/ 	.word	0x000000ff
        /*041c*/ 	.word	0x00000000
        /*0420*/ 	.short	0x0101
        /*0422*/ 	.byte	0x04
	.zero		1


	//   ....[57]....
        /*0424*/ 	.word	0x0000e000
        /*0428*/ 	.word	0x00000003
        /*042c*/ 	.word	0x000000c0
        /*0430*/ 	.short	0x010a
        /*0432*/ 	.byte	0x3f
	.zero		1


	//   ....[58]....
        /*0434*/ 	.word	0x0000e040
        /*0438*/ 	.word	0x00000003
        /*043c*/ 	.word	0x000000c8
        /*0440*/ 	.short	0x010a
        /*0442*/ 	.byte	0x3f
	.zero		1


	//   ....[59]....
        /*0444*/ 	.word	0x0000e080
        /*0448*/ 	.word	0x00000003
        /*044c*/ 	.word	0x000000d0
        /*0450*/ 	.short	0x010a
        /*0452*/ 	.byte	0x3f
	.zero		1


	//   ....[60]....
        /*0454*/ 	.word	0x0000e0d0
        /*0458*/ 	.word	0x00000003
        /*045c*/ 	.word	0x000000d8
        /*0460*/ 	.short	0x010a
        /*0462*/ 	.byte	0x3f
	.zero		1


	//   ....[61]....
        /*0464*/ 	.word	0x0000e430
        /*0468*/ 	.word	0x0000000e
        /*046c*/ 	.word	0x00000050
        /*0470*/ 	.short	0x010a
        /*0472*/ 	.byte	0x3f
	.zero		1


	//   ....[62]....
        /*0474*/ 	.word	0x0000e790
        /*0478*/ 	.word	0x00000006
        /*047c*/ 	.word	0x000000e8
        /*0480*/ 	.short	0x0101
        /*0482*/ 	.byte	0x3f
	.zero		1


	//   ....[63]....
        /*0484*/ 	.word	0x0000eef0
        /*0488*/ 	.word	0x00000007
        /*048c*/ 	.word	0x00000000
        /*0490*/ 	.short	0x010a
        /*0492*/ 	.byte	0x3f
	.zero		1


	//   ....[64]....
        /*0494*/ 	.word	0x0000ef70
        /*0498*/ 	.word	0x00000009
        /*049c*/ 	.word	0x00000000
        /*04a0*/ 	.short	0x010a
        /*04a2*/ 	.byte	0x3f
	.zero		1


	//   ....[65]....
        /*04a4*/ 	.word	0x0000f000
        /*04a8*/ 	.word	0x00000006
        /*04ac*/ 	.word	0x00000000
        /*04b0*/ 	.short	0x010a
        /*04b2*/ 	.byte	0x3f
	.zero		1


	//   ....[66]....
        /*04b4*/ 	.word	0x0000f090
        /*04b8*/ 	.word	0x00000009
        /*04bc*/ 	.word	0x00000000
        /*04c0*/ 	.short	0x010a
        /*04c2*/ 	.byte	0x3f
	.zero		1


	//   ....[67]....
        /*04c4*/ 	.word	0x0000f120
        /*04c8*/ 	.word	0x00000006
        /*04cc*/ 	.word	0x00000000
        /*04d0*/ 	.short	0x010a
        /*04d2*/ 	.byte	0x3f
	.zero		1


	//   ....[68]....
        /*04d4*/ 	.word	0x0000f1b0
        /*04d8*/ 	.word	0x00000009
        /*04dc*/ 	.word	0x00000000
        /*04e0*/ 	.short	0x010a
        /*04e2*/ 	.byte	0x3f
	.zero		1


	//   ....[69]....
        /*04e4*/ 	.word	0x0000f240
        /*04e8*/ 	.word	0x00000006
        /*04ec*/ 	.word	0x00000000
        /*04f0*/ 	.short	0x010a
        /*04f2*/ 	.byte	0x3f
	.zero		1


	//   ....[70]....
        /*04f4*/ 	.word	0x0000f2d0
        /*04f8*/ 	.word	0x00000009
        /*04fc*/ 	.word	0x00000000
        /*0500*/ 	.short	0x010a
        /*0502*/ 	.byte	0x3f
	.zero		1


	//   ....[71]....
        /*0504*/ 	.word	0x0000f360
        /*0508*/ 	.word	0x00000006
        /*050c*/ 	.word	0x00000000
        /*0510*/ 	.short	0x010a
        /*0512*/ 	.byte	0x3f
	.zero		1


	//   ....[72]....
        /*0514*/ 	.word	0x0000f3f0
        /*0518*/ 	.word	0x00000003
        /*051c*/ 	.word	0x00000000
        /*0520*/ 	.short	0x010a
        /*0522*/ 	.byte	0x3f
	.zero		1


	//   ....[73]....
        /*0524*/ 	.word	0x0000f460
        /*0528*/ 	.word	0x00000005
        /*052c*/ 	.word	0x00000000
        /*0530*/ 	.short	0x010a
        /*0532*/ 	.byte	0x3f
	.zero		1


	//   ....[74]....
        /*0534*/ 	.word	0x0000f4c0
        /*0538*/ 	.word	0x00000006
        /*053c*/ 	.word	0x00000000
        /*0540*/ 	.short	0x010a
        /*0542*/ 	.byte	0x3f
	.zero		1


	//   ....[75]....
        /*0544*/ 	.word	0x0000f510
        /*0548*/ 	.word	0x0000000d
        /*054c*/ 	.word	0x000000a0
        /*0550*/ 	.short	0x010a
        /*0552*/ 	.byte	0x3f
	.zero		1


	//   ....[76]....
        /*0554*/ 	.word	0x0000f560
        /*0558*/ 	.word	0x0000000e
        /*055c*/ 	.word	0x000000a0
        /*0560*/ 	.short	0x010a
        /*0562*/ 	.byte	0x3f
	.zero		1


	//   ....[77]....
        /*0564*/ 	.word	0x0000f5b0
        /*0568*/ 	.word	0x0000000d
        /*056c*/ 	.word	0x000000a0
        /*0570*/ 	.short	0x010a
        /*0572*/ 	.byte	0x3f
	.zero		1


	//   ....[78]....
        /*0574*/ 	.word	0x0000f600
        /*0578*/ 	.word	0x00000003
        /*057c*/ 	.word	0x000000a0
        /*0580*/ 	.short	0x010a
        /*0582*/ 	.byte	0x3f
	.zero		1


	//   ....[79]....
        /*0584*/ 	.word	0x0000f660
        /*0588*/ 	.word	0x00000004
        /*058c*/ 	.word	0x000000e8
        /*0590*/ 	.short	0x010a
        /*0592*/ 	.byte	0x3f
	.zero		1


	//   ....[80]....
        /*0594*/ 	.word	0x0000f6c0
        /*0598*/ 	.word	0x00000005
        /*059c*/ 	.word	0x000000c0
        /*05a0*/ 	.short	0x010a
        /*05a2*/ 	.byte	0x3f
	.zero		1


	//   ....[81]....
        /*05a4*/ 	.word	0x0000f720
        /*05a8*/ 	.word	0x00000005
        /*05ac*/ 	.word	0x000000c8
        /*05b0*/ 	.short	0x010a
        /*05b2*/ 	.byte	0x3f
	.zero		1


	//   ....[82]....
        /*05b4*/ 	.word	0x0000f780
        /*05b8*/ 	.word	0x00000005
        /*05bc*/ 	.word	0x000000d0
        /*05c0*/ 	.short	0x010a
        /*05c2*/ 	.byte	0x3f
	.zero		1


	//   ....[83]....
        /*05c4*/ 	.word	0x0000f7e0
        /*05c8*/ 	.word	0x00000005
        /*05cc*/ 	.word	0x000000d8
        /*05d0*/ 	.short	0x010a
        /*05d2*/ 	.byte	0x3f
	.zero		1


	//   ....[84]....
        /*05d4*/ 	.word	0x0000f830
        /*05d8*/ 	.word	0x00000003
        /*05dc*/ 	.word	0x000000c0
        /*05e0*/ 	.short	0x010a
        /*05e2*/ 	.byte	0x3f
	.zero		1


	//   ....[85]....
        /*05e4*/ 	.word	0x0000f880
        /*05e8*/ 	.word	0x00000003
        /*05ec*/ 	.word	0x000000c8
        /*05f0*/ 	.short	0x010a
        /*05f2*/ 	.byte	0x3f
	.zero		1


	//   ....[86]....
        /*05f4*/ 	.word	0x0000f8d0
        /*05f8*/ 	.word	0x00000003
        /*05fc*/ 	.word	0x000000d0
        /*0600*/ 	.short	0x010a
        /*0602*/ 	.byte	0x3f
	.zero		1


	//   ....[87]....
        /*0604*/ 	.word	0x0000f9a0
        /*0608*/ 	.word	0x0000000e
        /*060c*/ 	.word	0x00000050
        /*0610*/ 	.short	0x010a
        /*0612*/ 	.byte	0x3f
	.zero		1


	//   ....[88]....
        /*0614*/ 	.word	0x0000fa70
        /*0618*/ 	.word	0x00000007
        /*061c*/ 	.word	0x00000000
        /*0620*/ 	.short	0x010a
        /*0622*/ 	.byte	0x3f
	.zero		1


	//   ....[89]....
        /*0624*/ 	.word	0x0000fac0
        /*0628*/ 	.word	0x00000009
        /*062c*/ 	.word	0x00000000
        /*0630*/ 	.short	0x010a
        /*0632*/ 	.byte	0x3f
	.zero		1


	//   ....[90]....
        /*0634*/ 	.word	0x0000fb10
        /*0638*/ 	.word	0x00000006
        /*063c*/ 	.word	0x00000000
        /*0640*/ 	.short	0x010a
        /*0642*/ 	.byte	0x3f
	.zero		1


	//   ....[91]....
        /*0644*/ 	.word	0x0000fb60
        /*0648*/ 	.word	0x00000009
        /*064c*/ 	.word	0x00000000
        /*0650*/ 	.short	0x010a
        /*0652*/ 	.byte	0x3f
	.zero		1


	//   ....[92]....
        /*0654*/ 	.word	0x0000fbb0
        /*0658*/ 	.word	0x00000006
        /*065c*/ 	.word	0x00000000
        /*0660*/ 	.short	0x010a
        /*0662*/ 	.byte	0x3f
	.zero		1


	//   ....[93]....
        /*0664*/ 	.word	0x0000fc00
        /*0668*/ 	.word	0x00000009
        /*066c*/ 	.word	0x00000000
        /*0670*/ 	.short	0x010a
        /*0672*/ 	.byte	0x3f
	.zero		1


	//   ....[94]....
        /*0674*/ 	.word	0x0000fc50
        /*0678*/ 	.word	0x00000006
        /*067c*/ 	.word	0x00000000
        /*0680*/ 	.short	0x010a
        /*0682*/ 	.byte	0x3f
	.zero		1


	//   ....[95]....
        /*0684*/ 	.word	0x0000fca0
        /*0688*/ 	.word	0x00000009
        /*068c*/ 	.word	0x00000000
        /*0690*/ 	.short	0x010a
        /*0692*/ 	.byte	0x3f
	.zero		1


	//   ....[96]....
        /*0694*/ 	.word	0x0000fcf0
        /*0698*/ 	.word	0x00000006
        /*069c*/ 	.word	0x00000000
        /*06a0*/ 	.short	0x010a
        /*06a2*/ 	.byte	0x3f
	.zero		1


	//----- nvinfo : EIATTR_NUM_MBARRIERS
	.align		4
.L_38:
        /*06a4*/ 	.byte	0x03, 0x38
        /*06a6*/ 	.short	0x001e


	//----- nvinfo : EIATTR_EXIT_INSTR_OFFSETS
	.align		4
        /*06a8*/ 	.byte	0x04, 0x1c
        /*06aa*/ 	.short	(.L_40 - .L_39)


	//   ....[0]....
.L_39:
        /*06ac*/ 	.word	0x00000f50


	//   ....[1]....
        /*06b0*/ 	.word	0x000016a0


	//   ....[2]....
        /*06b4*/ 	.word	0x0000c8f0


	//   ....[3]....
        /*06b8*/ 	.word	0x0000ce50


	//   ....[4]....
        /*06bc*/ 	.word	0x0000ce80


	//   ....[5]....
        /*06c0*/ 	.word	0x0000e120


	//   ....[6]....
        /*06c4*/ 	.word	0x0000f440


	//----- nvinfo : EIATTR_MAX_THREADS
	.align		4
.L_40:
        /*06c8*/ 	.byte	0x04, 0x05
        /*06ca*/ 	.short	(.L_42 - .L_41)
.L_41:
        /*06cc*/ 	.word	0x00000180
        /*06d0*/ 	.word	0x00000001
        /*06d4*/ 	.word	0x00000001


	//----- nvinfo : EIATTR_CRS_STACK_SIZE
	.align		4
.L_42:
        /*06d8*/ 	.byte	0x04, 0x1e
        /*06da*/ 	.short	(.L_44 - .L_43)
.L_43:
        /*06dc*/ 	.word	0x00000000


	//----- nvinfo : EIATTR_CBANK_PARAM_SIZE
	.align		4
.L_44:
        /*06e0*/ 	.byte	0x03, 0x19
        /*06e2*/ 	.short	0x0770


	//----- nvinfo : EIATTR_PARAM_CBANK
	.align		4
        /*06e4*/ 	.byte	0x04, 0x0a
        /*06e6*/ 	.short	(.L_46 - .L_45)
	.align		4
.L_45:
        /*06e8*/ 	.word	index@(.nv.constant0._ZN7cutlass13device_kernelINS_4gemm6kernel13GemmUniversalIN4cute5tupleIJiiiiEEENS1_10collective13CollectiveMmaINS1_37MainloopSm90TmaGmmaWarpSpecializedFP8ILi10ENS5_IJNS4_1CILi2EEENSA_ILi1EEESC_EEENS1_35KernelTmaWarpSpecializedCooperativeEEENS5_IJNSA_ILi256EEENSA_ILi64EEESH_EEENS_12float_e4m3_tENS5_IJlSC_lEEESJ_SK_NS4_8TiledMMAINS4_8MMA_AtomIJNS4_4SM904GMMA30MMA_64x64x32_F32E4M3E4M3_SS_TNILNSO_7ScaleInE1ELSQ_1EEEEEENS4_6LayoutISD_NS5_IJSC_NSA_ILi0EEESU_EEEEENS5_IJNS4_10UnderscoreESX_SX_EEEEENS4_13SM90_TMA_LOADENS4_14ComposedLayoutINS4_7SwizzleILi2ELi4ELi3EEENS4_18smem_ptr_flag_bitsILi8EEENST_INS5_IJNSA_ILi8EEESH_EEENS5_IJSH_SC_EEEEEEEvNS4_8identityENS4_23SM90_TMA_LOAD_MULTICASTES1A_vS1B_EENS_8epilogue10collective18CollectiveEpilogueINS1E_22Sm90TmaWarpSpecializedILi4ELi2ELi16ELb0ELb0EEEJSI_NS5_IJNSA_ILi128EEENSA_ILi32EEEEEESJ_SK_SJ_SK_NS1E_6fusion15FusionCallbacksIS1I_NS1M_13LinCombEltActINS1E_6thread4SiLuESJ_fSJ_fLNS_15FloatRoundStyleE2EEESI_S1L_JEEES10_NS11_INS12_ILi1ELi4ELi3EEES15_NST_INS5_IJS16_S1K_EEENS5_IJS1K_SC_EEEEEEENS4_39AutoVectorizingCopyWithAssumedAlignmentILi128EEENS4_14SM90_TMA_STOREES1Y_S20_NS4_9Copy_AtomIJNS4_17SM90_U32x4_STSM_NENS_6half_tEEEEvEEEvvEEEEvNT_6ParamsE)
        /*06ec*/ 	.short	0x0210
        /*06ee*/ 	.short	0x0770


	//----- nvinfo : EIATTR_SW_WAR
	.align		4
.L_46:
        /*06f0*/ 	.byte	0x04, 0x36
        /*06f2*/ 	.short	(.L_48 - .L_47)
.L_47:
        /*06f4*/ 	.word	0x00000008
.L_48:


//--------------------- .nv.callgraph             --------------------------
	.section	.nv.callgraph,"",@"SHT_CUDA_CALLGRAPH"
	.align	4
	.sectionentsize	8
	.align		4
        /*0000*/ 	.word	0x00000000
	.align		4
        /*0004*/ 	.word	0xffffffff
	.align		4
        /*0008*/ 	.word	index@(_ZN7cutlass13device_kernelINS_4gemm6kernel13GemmUniversalIN4cute5tupleIJiiiiEEENS1_10collective13CollectiveMmaINS1_37MainloopSm90TmaGmmaWarpSpecializedFP8ILi10ENS5_IJNS4_1CILi2EEENSA_ILi1EEESC_EEENS1_35KernelTmaWarpSpecializedCooperativeEEENS5_IJNSA_ILi256EEENSA_ILi64EEESH_EEENS_12float_e4m3_tENS5_IJlSC_lEEESJ_SK_NS4_8TiledMMAINS4_8MMA_AtomIJNS4_4SM904GMMA30MMA_64x64x32_F32E4M3E4M3_SS_TNILNSO_7ScaleInE1ELSQ_1EEEEEENS4_6LayoutISD_NS5_IJSC_NSA_ILi0EEESU_EEEEENS5_IJNS4_10UnderscoreESX_SX_EEEEENS4_13SM90_TMA_LOADENS4_14ComposedLayoutINS4_7SwizzleILi2ELi4ELi3EEENS4_18smem_ptr_flag_bitsILi8EEENST_INS5_IJNSA_ILi8EEESH_EEENS5_IJSH_SC_EEEEEEEvNS4_8identityENS4_23SM90_TMA_LOAD_MULTICASTES1A_vS1B_EENS_8epilogue10collective18CollectiveEpilogueINS1E_22Sm90TmaWarpSpecializedILi4ELi2ELi16ELb0ELb0EEEJSI_NS5_IJNSA_ILi128EEENSA_ILi32EEEEEESJ_SK_SJ_SK_NS1E_6fusion15FusionCallbacksIS1I_NS1M_13LinCombEltActINS1E_6thread4SiLuESJ_fSJ_fLNS_15FloatRoundStyleE2EEESI_S1L_JEEES10_NS11_INS12_ILi1ELi4ELi3EEES15_NST_INS5_IJS16_S1K_EEENS5_IJS1K_SC_EEEEEEENS4_39AutoVectorizingCopyWithAssumedAlignmentILi128EEENS4_14SM90_TMA_STOREES1Y_S20_NS4_9Copy_AtomIJNS4_17SM90_U32x4_STSM_NENS_6half_tEEEEvEEEvvEEEEvNT_6ParamsE)
	.align		4
        /*000c*/ 	.word	index@(__assertfail)
	.align		4
        /*0010*/ 	.word	0x00000000
	.align		4
        /*0014*/ 	.word	0xfffffffe
	.align		4
        /*0018*/ 	.word	0x00000000
	.align		4
        /*001c*/ 	.word	0xfffffffd
	.align		4
        /*0020*/ 	.word	0x00000000
	.align		4
        /*0024*/ 	.word	0xfffffffc


//--------------------- .nv.constant4             --------------------------
	.section	.nv.constant4,"a",@progbits
	.align	8
	.align		8
.nv.constant4:
        /*0000*/ 	.dword	__assertfail
	.align		8
        /*0008*/ 	.dword	__unnamed_1
	.align		8
        /*0010*/ 	.dword	__unnamed_2
	.align		8
        /*0018*/ 	.dword	_ZN39_INTERNAL_b5eed6a7_4_k_cu_b5c674cc_27964cuda3std3__45__cpo5beginE
	.align		8
        /*0020*/ 	.dword	_ZN39_INTERNAL_b5eed6a7_4_k_cu_b5c674cc_27964cuda3std3__45__cpo3endE
	.align		8
        /*0028*/ 	.dword	_ZN39_INTERNAL_b5eed6a7_4_k_cu_b5c674cc_27964cuda3std3__45__cpo6cbeginE
	.align		8
        /*0030*/ 	.dword	_ZN39_INTERNAL_b5eed6a7_4_k_cu_b5c674cc_27964cuda3std3__45__cpo4cendE
	.align		8
        /*0038*/ 	.dword	_ZN39_INTERNAL_b5eed6a7_4_k_cu_b5c674cc_27964cuda3std3__441_GLOBAL__N__b5eed6a7_4_k_cu_b5c674cc_27966ignoreE
	.align		8
        /*0040*/ 	.dword	_ZN39_INTERNAL_b5eed6a7_4_k_cu_b5c674cc_27964cuda3std3__419piecewise_constructE
	.align		8
        /*0048*/ 	.dword	_ZN39_INTERNAL_b5eed6a7_4_k_cu_b5c674cc_27964cuda3std3__48in_placeE
	.align		8
        /*0050*/ 	.dword	_ZN39_INTERNAL_b5eed6a7_4_k_cu_b5c674cc_27964cuda3std6ranges3__45__cpo4swapE
	.align		8
        /*0058*/ 	.dword	_ZN39_INTERNAL_b5eed6a7_4_k_cu_b5c674cc_27964cuda3std6ranges3__45__cpo9iter_moveE
	.align		8
        /*0060*/ 	.dword	_ZN39_INTERNAL_b5eed6a7_4_k_cu_b5c674cc_27964cute7productE
	.align		8
        /*0068*/ 	.dword	_ZN39_INTERNAL_b5eed6a7_4_k_cu_b5c674cc_27964cute1_E
	.align		8
        /*0070*/ 	.dword	$str$24
	.align		8
        /*0078*/ 	.dword	$str$25


//--------------------- .text._ZN7cutlass13device_kernelINS_4gemm6kernel13GemmUniversalIN4cute5tupleIJiiiiEEENS1_10collective13CollectiveMmaINS1_37MainloopSm90TmaGmmaWarpSpecializedFP8ILi10ENS5_IJNS4_1CILi2EEENSA_ILi1EEESC_EEENS1_35KernelTmaWarpSpecializedCooperativeEEENS5_IJNSA_ILi256EEENSA_ILi64EEESH_EEENS_12float_e4m3_tENS5_IJlSC_lEEESJ_SK_NS4_8TiledMMAINS4_8MMA_AtomIJNS4_4SM904GMMA30MMA_64x64x32_F32E4M3E4M3_SS_TNILNSO_7ScaleInE1ELSQ_1EEEEEENS4_6LayoutISD_NS5_IJSC_NSA_ILi0EEESU_EEEEENS5_IJNS4_10UnderscoreESX_SX_EEEEENS4_13SM90_TMA_LOADENS4_14ComposedLayoutINS4_7SwizzleILi2ELi4ELi3EEENS4_18smem_ptr_flag_bitsILi8EEENST_INS5_IJNSA_ILi8EEESH_EEENS5_IJSH_SC_EEEEEEEvNS4_8identityENS4_23SM90_TMA_LOAD_MULTICASTES1A_vS1B_EENS_8epilogue10collective18CollectiveEpilogueINS1E_22Sm90TmaWarpSpecializedILi4ELi2ELi16ELb0ELb0EEEJSI_NS5_IJNSA_ILi128EEENSA_ILi32EEEEEESJ_SK_SJ_SK_NS1E_6fusion15FusionCallbacksIS1I_NS1M_13LinCombEltActINS1E_6thread4SiLuESJ_fSJ_fLNS_15FloatRoundStyleE2EEESI_S1L_JEEES10_NS11_INS12_ILi1ELi4ELi3EEES15_NST_INS5_IJS16_S1K_EEENS5_IJS1K_SC_EEEEEEENS4_39AutoVectorizingCopyWithAssumedAlignmentILi128EEENS4_14SM90_TMA_STOREES1Y_S20_NS4_9Copy_AtomIJNS4_17SM90_U32x4_STSM_NENS_6half_tEEEEvEEEvvEEEEvNT_6ParamsE --------------------------
	.section	.text._ZN7cutlass13device_kernelINS_4gemm6kernel13GemmUniversalIN4cute5tupleIJiiiiEEENS1_10collective13CollectiveMmaINS1_37MainloopSm90TmaGmmaWarpSpecializedFP8ILi10ENS5_IJNS4_1CILi2EEENSA_ILi1EEESC_EEENS1_35KernelTmaWarpSpecializedCooperativeEEENS5_IJNSA_ILi256EEENSA_ILi64EEESH_EEENS_12float_e4m3_tENS5_IJlSC_lEEESJ_SK_NS4_8TiledMMAINS4_8MMA_AtomIJNS4_4SM904GMMA30MMA_64x64x32_F32E4M3E4M3_SS_TNILNSO_7ScaleInE1ELSQ_1EEEEEENS4_6LayoutISD_NS5_IJSC_NSA_ILi0EEESU_EEEEENS5_IJNS4_10UnderscoreESX_SX_EEEEENS4_13SM90_TMA_LOADENS4_14ComposedLayoutINS4_7SwizzleILi2ELi4ELi3EEENS4_18smem_ptr_flag_bitsILi8EEENST_INS5_IJNSA_ILi8EEESH_EEENS5_IJSH_SC_EEEEEEEvNS4_8identityENS4_23SM90_TMA_LOAD_MULTICASTES1A_vS1B_EENS_8epilogue10collective18CollectiveEpilogueINS1E_22Sm90TmaWarpSpecializedILi4ELi2ELi16ELb0ELb0EEEJSI_NS5_IJNSA_ILi128EEENSA_ILi32EEEEEESJ_SK_SJ_SK_NS1E_6fusion15FusionCallbacksIS1I_NS1M_13LinCombEltActINS1E_6thread4SiLuESJ_fSJ_fLNS_15FloatRoundStyleE2EEESI_S1L_JEEES10_NS11_INS12_ILi1ELi4ELi3EEES15_NST_INS5_IJS16_S1K_EEENS5_IJS1K_SC_EEEEEEENS4_39AutoVectorizingCopyWithAssumedAlignmentILi128EEENS4_14SM90_TMA_STOREES1Y_S20_NS4_9Copy_AtomIJNS4_17SM90_U32x4_STSM_NENS_6half_tEEEEvEEEvvEEEEvNT_6ParamsE,"ax",@progbits
	.align	128
.text._ZN7cutlass13device_kernelINS_4gemm6kernel13GemmUniversalIN4cute5tupleIJiiiiEEENS1_10collective13CollectiveMmaINS1_37MainloopSm90TmaGmmaWarpSpecializedFP8ILi10ENS5_IJNS4_1CILi2EEENSA_ILi1EEESC_EEENS1_35KernelTmaWarpSpecializedCooperativeEEENS5_IJNSA_ILi256EEENSA_ILi64EEESH_EEENS_12float_e4m3_tENS5_IJlSC_lEEESJ_SK_NS4_8TiledMMAINS4_8MMA_AtomIJNS4_4SM904GMMA30MMA_64x64x32_F32E4M3E4M3_SS_TNILNSO_7ScaleInE1ELSQ_1EEEEEENS4_6LayoutISD_NS5_IJSC_NSA_ILi0EEESU_EEEEENS5_IJNS4_10UnderscoreESX_SX_EEEEENS4_13SM90_TMA_LOADENS4_14ComposedLayoutINS4_7SwizzleILi2ELi4ELi3EEENS4_18smem_ptr_flag_bitsILi8EEENST_INS5_IJNSA_ILi8EEESH_EEENS5_IJSH_SC_EEEEEEEvNS4_8identityENS4_23SM90_TMA_LOAD_MULTICASTES1A_vS1B_EENS_8epilogue10collective18CollectiveEpilogueINS1E_22Sm90TmaWarpSpecializedILi4ELi2ELi16ELb0ELb0EEEJSI_NS5_IJNSA_ILi128EEENSA_ILi32EEEEEESJ_SK_SJ_SK_NS1E_6fusion15FusionCallbacksIS1I_NS1M_13LinCombEltActINS1E_6thread4SiLuESJ_fSJ_fLNS_15FloatRoundStyleE2EEESI_S1L_JEEES10_NS11_INS12_ILi1ELi4ELi3EEES15_NST_INS5_IJS16_S1K_EEENS5_IJS1K_SC_EEEEEEENS4_39AutoVectorizingCopyWithAssumedAlignmentILi128EEENS4_14SM90_TMA_STOREES1Y_S20_NS4_9Copy_AtomIJNS4_17SM90_U32x4_STSM_NENS_6half_tEEEEvEEEvvEEEEvNT_6ParamsE:
        .type           _ZN7cutlass13device_kernelINS_4gemm6kernel13GemmUniversalIN4cute5tupleIJiiiiEEENS1_10collective13CollectiveMmaINS1_37MainloopSm90TmaGmmaWarpSpecializedFP8ILi10ENS5_IJNS4_1CILi2EEENSA_ILi1EEESC_EEENS1_35KernelTmaWarpSpecializedCooperativeEEENS5_IJNSA_ILi256EEENSA_ILi64EEESH_EEENS_12float_e4m3_tENS5_IJlSC_lEEESJ_SK_NS4_8TiledMMAINS4_8MMA_AtomIJNS4_4SM904GMMA30MMA_64x64x32_F32E4M3E4M3_SS_TNILNSO_7ScaleInE1ELSQ_1EEEEEENS4_6LayoutISD_NS5_IJSC_NSA_ILi0EEESU_EEEEENS5_IJNS4_10UnderscoreESX_SX_EEEEENS4_13SM90_TMA_LOADENS4_14ComposedLayoutINS4_7SwizzleILi2ELi4ELi3EEENS4_18smem_ptr_flag_bitsILi8EEENST_INS5_IJNSA_ILi8EEESH_EEENS5_IJSH_SC_EEEEEEEvNS4_8identityENS4_23SM90_TMA_LOAD_MULTICASTES1A_vS1B_EENS_8epilogue10collective18CollectiveEpilogueINS1E_22Sm90TmaWarpSpecializedILi4ELi2ELi16ELb0ELb0EEEJSI_NS5_IJNSA_ILi128EEENSA_ILi32EEEEEESJ_SK_SJ_SK_NS1E_6fusion15FusionCallbacksIS1I_NS1M_13LinCombEltActINS1E_6thread4SiLuESJ_fSJ_fLNS_15FloatRoundStyleE2EEESI_S1L_JEEES10_NS11_INS12_ILi1ELi4ELi3EEES15_NST_INS5_IJS16_S1K_EEENS5_IJS1K_SC_EEEEEEENS4_39AutoVectorizingCopyWithAssumedAlignmentILi128EEENS4_14SM90_TMA_STOREES1Y_S20_NS4_9Copy_AtomIJNS4_17SM90_U32x4_STSM_NENS_6half_tEEEEvEEEvvEEEEvNT_6ParamsE,@function
        .size           _ZN7cutlass13device_kernelINS_4gemm6kernel13GemmUniversalIN4cute5tupleIJiiiiEEENS1_10collective13CollectiveMmaINS1_37MainloopSm90TmaGmmaWarpSpecializedFP8ILi10ENS5_IJNS4_1CILi2EEENSA_ILi1EEESC_EEENS1_35KernelTmaWarpSpecializedCooperativeEEENS5_IJNSA_ILi256EEENSA_ILi64EEESH_EEENS_12float_e4m3_tENS5_IJlSC_lEEESJ_SK_NS4_8TiledMMAINS4_8MMA_AtomIJNS4_4SM904GMMA30MMA_64x64x32_F32E4M3E4M3_SS_TNILNSO_7ScaleInE1ELSQ_1EEEEEENS4_6LayoutISD_NS5_IJSC_NSA_ILi0EEESU_EEEEENS5_IJNS4_10UnderscoreESX_SX_EEEEENS4_13SM90_TMA_LOADENS4_14ComposedLayoutINS4_7SwizzleILi2ELi4ELi3EEENS4_18smem_ptr_flag_bitsILi8EEENST_INS5_IJNSA_ILi8EEESH_EEENS5_IJSH_SC_EEEEEEEvNS4_8identityENS4_23SM90_TMA_LOAD_MULTICASTES1A_vS1B_EENS_8epilogue10collective18CollectiveEpilogueINS1E_22Sm90TmaWarpSpecializedILi4ELi2ELi16ELb0ELb0EEEJSI_NS5_IJNSA_ILi128EEENSA_ILi32EEEEEESJ_SK_SJ_SK_NS1E_6fusion15FusionCallbacksIS1I_NS1M_13LinCombEltActINS1E_6thread4SiLuESJ_fSJ_fLNS_15FloatRoundStyleE2EEESI_S1L_JEEES10_NS11_INS12_ILi1ELi4ELi3EEES15_NST_INS5_IJS16_S1K_EEENS5_IJS1K_SC_EEEEEEENS4_39AutoVectorizingCopyWithAssumedAlignmentILi128EEENS4_14SM90_TMA_STOREES1Y_S20_NS4_9Copy_AtomIJNS4_17SM90_U32x4_STSM_NENS_6half_tEEEEvEEEvvEEEEvNT_6ParamsE,(.L_x_402 - _ZN7cutlass13device_kernelINS_4gemm6kernel13GemmUniversalIN4cute5tupleIJiiiiEEENS1_10collective13CollectiveMmaINS1_37MainloopSm90TmaGmmaWarpSpecializedFP8ILi10ENS5_IJNS4_1CILi2EEENSA_ILi1EEESC_EEENS1_35KernelTmaWarpSpecializedCooperativeEEENS5_IJNSA_ILi256EEENSA_ILi64EEESH_EEENS_12float_e4m3_tENS5_IJlSC_lEEESJ_SK_NS4_8TiledMMAINS4_8MMA_AtomIJNS4_4SM904GMMA30MMA_64x64x32_F32E4M3E4M3_SS_TNILNSO_7ScaleInE1ELSQ_1EEEEEENS4_6LayoutISD_NS5_IJSC_NSA_ILi0EEESU_EEEEENS5_IJNS4_10UnderscoreESX_SX_EEEEENS4_13SM90_TMA_LOADENS4_14ComposedLayoutINS4_7SwizzleILi2ELi4ELi3EEENS4_18smem_ptr_flag_bitsILi8EEENST_INS5_IJNSA_ILi8EEESH_EEENS5_IJSH_SC_EEEEEEEvNS4_8identityENS4_23SM90_TMA_LOAD_MULTICASTES1A_vS1B_EENS_8epilogue10collective18CollectiveEpilogueINS1E_22Sm90TmaWarpSpecializedILi4ELi2ELi16ELb0ELb0EEEJSI_NS5_IJNSA_ILi128EEENSA_ILi32EEEEEESJ_SK_SJ_SK_NS1E_6fusion15FusionCallbacksIS1I_NS1M_13LinCombEltActINS1E_6thread4SiLuESJ_fSJ_fLNS_15FloatRoundStyleE2EEESI_S1L_JEEES10_NS11_INS12_ILi1ELi4ELi3EEES15_NST_INS5_IJS16_S1K_EEENS5_IJS1K_SC_EEEEEEENS4_39AutoVectorizingCopyWithAssumedAlignmentILi128EEENS4_14SM90_TMA_STOREES1Y_S20_NS4_9Copy_AtomIJNS4_17SM90_U32x4_STSM_NENS_6half_tEEEEvEEEvvEEEEvNT_6ParamsE)
        .other          _ZN7cutlass13device_kernelINS_4gemm6kernel13GemmUniversalIN4cute5tupleIJiiiiEEENS1_10collective13CollectiveMmaINS1_37MainloopSm90TmaGmmaWarpSpecializedFP8ILi10ENS5_IJNS4_1CILi2EEENSA_ILi1EEESC_EEENS1_35KernelTmaWarpSpecializedCooperativeEEENS5_IJNSA_ILi256EEENSA_ILi64EEESH_EEENS_12float_e4m3_tENS5_IJlSC_lEEESJ_SK_NS4_8TiledMMAINS4_8MMA_AtomIJNS4_4SM904GMMA30MMA_64x64x32_F32E4M3E4M3_SS_TNILNSO_7ScaleInE1ELSQ_1EEEEEENS4_6LayoutISD_NS5_IJSC_NSA_ILi0EEESU_EEEEENS5_IJNS4_10UnderscoreESX_SX_EEEEENS4_13SM90_TMA_LOADENS4_14ComposedLayoutINS4_7SwizzleILi2ELi4ELi3EEENS4_18smem_ptr_flag_bitsILi8EEENST_INS5_IJNSA_ILi8EEESH_EEENS5_IJSH_SC_EEEEEEEvNS4_8identityENS4_23SM90_TMA_LOAD_MULTICASTES1A_vS1B_EENS_8epilogue10collective18CollectiveEpilogueINS1E_22Sm90TmaWarpSpecializedILi4ELi2ELi16ELb0ELb0EEEJSI_NS5_IJNSA_ILi128EEENSA_ILi32EEEEEESJ_SK_SJ_SK_NS1E_6fusion15FusionCallbacksIS1I_NS1M_13LinCombEltActINS1E_6thread4SiLuESJ_fSJ_fLNS_15FloatRoundStyleE2EEESI_S1L_JEEES10_NS11_INS12_ILi1ELi4ELi3EEES15_NST_INS5_IJS16_S1K_EEENS5_IJS1K_SC_EEEEEEENS4_39AutoVectorizingCopyWithAssumedAlignmentILi128EEENS4_14SM90_TMA_STOREES1Y_S20_NS4_9Copy_AtomIJNS4_17SM90_U32x4_STSM_NENS_6half_tEEEEvEEEvvEEEEvNT_6ParamsE,@"STO_CUDA_ENTRY STV_DEFAULT"
_ZN7cutlass13device_kernelINS_4gemm6kernel13GemmUniversalIN4cute5tupleIJiiiiEEENS1_10collective13CollectiveMmaINS1_37MainloopSm90TmaGmmaWarpSpecializedFP8ILi10ENS5_IJNS4_1CILi2EEENSA_ILi1EEESC_EEENS1_35KernelTmaWarpSpecializedCooperativeEEENS5_IJNSA_ILi256EEENSA_ILi64EEESH_EEENS_12float_e4m3_tENS5_IJlSC_lEEESJ_SK_NS4_8TiledMMAINS4_8MMA_AtomIJNS4_4SM904GMMA30MMA_64x64x32_F32E4M3E4M3_SS_TNILNSO_7ScaleInE1ELSQ_1EEEEEENS4_6LayoutISD_NS5_IJSC_NSA_ILi0EEESU_EEEEENS5_IJNS4_10UnderscoreESX_SX_EEEEENS4_13SM90_TMA_LOADENS4_14ComposedLayoutINS4_7SwizzleILi2ELi4ELi3EEENS4_18smem_ptr_flag_bitsILi8EEENST_INS5_IJNSA_ILi8EEESH_EEENS5_IJSH_SC_EEEEEEEvNS4_8identityENS4_23SM90_TMA_LOAD_MULTICASTES1A_vS1B_EENS_8epilogue10collective18CollectiveEpilogueINS1E_22Sm90TmaWarpSpecializedILi4ELi2ELi16ELb0ELb0EEEJSI_NS5_IJNSA_ILi128EEENSA_ILi32EEEEEESJ_SK_SJ_SK_NS1E_6fusion15FusionCallbacksIS1I_NS1M_13LinCombEltActINS1E_6thread4SiLuESJ_fSJ_fLNS_15FloatRoundStyleE2EEESI_S1L_JEEES10_NS11_INS12_ILi1ELi4ELi3EEES15_NST_INS5_IJS16_S1K_EEENS5_IJS1K_SC_EEEEEEENS4_39AutoVectorizingCopyWithAssumedAlignmentILi128EEENS4_14SM90_TMA_STOREES1Y_S20_NS4_9Copy_AtomIJNS4_17SM90_U32x4_STSM_NENS_6half_tEEEEvEEEvvEEEEvNT_6ParamsE:
[----:B------:R-:W1:Y:S01]  /*0000*/  LDC R1, c[0x0][0x28] ;  /* 0x00000a00ff017b82 */ /* 0x000e620000000800 */
[----:B------:R-:W2:Y:S07]  /*0010*/  S2R R18, SR_TID.X ;  /* 0x0000000000127919 */ /* 0x000eae0000002100 */
[----:B------:R-:W3:Y:S01]  /*0020*/  LDC.64 R8, c[0x0][0x588] ;  /* 0x00016200ff087b82 */ /* 0x000ee20000000a00 */
[----:B------:R-:W-:Y:S01]  /*0030*/  ELECT P0, URZ, PT ;  /* 0x00000000003f782f */ /* 0x000fe20003800000 */
[----:B------:R-:W-:Y:S01]  /*0040*/  BSSY B0, `(.L_x_0) ;  /* 0x0000016000007945 */ /* 0x000fe20003800000 */
[----:B--2---:R-:W-:-:S02]  /*0050*/  SHF.R.U32.HI R0, RZ, 0x5, R18 ;  /* 0x00000005ff007819 */ /* 0x004fc40000011612 */
[----:B------:R-:W-:-:S03]  /*0060*/  SHF.R.U32.HI R4, RZ, 0x7, R18 ;  /* 0x00000007ff047819 */ /* 0x000fc60000011612 */
[----:B------:R-:W2:Y:S04]  /*0070*/  SHFL.IDX PT, R3, R0, RZ, 0x1f ;  /* 0x00001fff00037589 */ /* 0x000ea800000e0000 */
[----:B------:R4:W1:Y:S01]  /*0080*/  SHFL.IDX PT, R6, R4, RZ, 0x1f ;  /* 0x00001fff04067589 */ /* 0x00086200000e0000 */
[----:B--2---:R-:W-:Y:S02]  /*0090*/  ISETP.NE.OR P0, PT, R3, RZ, !P0 ;  /* 0x000000ff0300720c */ /* 0x004fe40004705670 */
[----:B------:R-:W-:-:S11]  /*00a0*/  SHF.R.S32.HI R2, RZ, 0x1f, R3 ;  /* 0x0000001fff027819 */ /* 0x000fd60000011403 */
[----:B-1-34-:R-:W-:Y:S05]  /*00b0*/  @P0 BRA `(.L_x_1) ;  /* 0x0000000000380947 */ /* 0x01afea0003800000 */
[----:B------:R-:W-:Y:S02]  /*00c0*/  ULDC.64 UR4, c[0x0][0x198] ;  /* 0x0000660000047ab9 */ /* 0x000fe40000000a00 */
[----:B------:R-:W-:Y:S02]  /*00d0*/  UIADD3 UR6, UP0, UR4, 0xf0, URZ ;  /* 0x000000f004067890 */ /* 0x000fe4000ff1e03f */
[----:B------:R-:W-:Y:S02]  /*00e0*/  UIADD3 UR8, UP1, UR4, 0x1f0, URZ ;  /* 0x000001f004087890 */ /* 0x000fe4000ff3e03f */
[----:B------:R-:W-:Y:S02]  /*00f0*/  UIADD3 UR10, UP2, UR4, 0x3f0, URZ ;  /* 0x000003f0040a7890 */ /* 0x000fe4000ff5e03f */
[----:B------:R-:W-:Y:S02]  /*0100*/  UIADD3 UR4, UP3, UR4, 0x4f0, URZ ;  /* 0x000004f004047890 */ /* 0x000fe4000ff7e03f */
[----:B------:R-:W-:-:S02]  /*0110*/  UIADD3.X UR7, URZ, UR5, URZ, UP0, !UPT ;  /* 0x000000053f077290 */ /* 0x000fc400087fe43f */
[----:B------:R-:W-:Y:S02]  /*0120*/  UIADD3.X UR9, URZ, UR5, URZ, UP1, !UPT ;  /* 0x000000053f097290 */ /* 0x000fe40008ffe43f */
[----:B------:R-:W-:Y:S02]  /*0130*/  UIADD3.X UR11, URZ, UR5, URZ, UP2, !UPT ;  /* 0x000000053f0b7290 */ /* 0x000fe400097fe43f */
[----:B------:R-:W-:-:S03]  /*0140*/  UIADD3.X UR5, URZ, UR5, URZ, UP3, !UPT ;  /* 0x000000053f057290 */ /* 0x000fc60009ffe43f */
[----:B------:R1:W-:Y:S02]  /*0150*/  UTMACCTL.PF [UR6] ;  /* 0x00000000060079b9 */ /* 0x0003e40008040000 */
[----:B------:R1:W-:Y:S02]  /*0160*/  UTMACCTL.PF [UR8] ;  /* 0x00000000080079b9 */ /* 0x0003e40008040000 */
[----:B------:R1:W-:Y:S02]  /*0170*/  UTMACCTL.PF [UR10] ;  /* 0x000000000a0079b9 */ /* 0x0003e40008040000 */
[----:B------:R1:W-:Y:S02]  /*0180*/  UTMACCTL.PF [UR4] ;  /* 0x00000000040079b9 */ /* 0x0003e40008040000 */
[----:B-1----:R-:W-:Y:S01]  /*0190*/  NOP ;  /* 0x0000000000007918 */ /* 0x002fe20000000000 */
.L_x_1:
[----:B------:R-:W-:Y:S05]  /*01a0*/  BSYNC B0 ;  /* 0x0000000000007941 */ /* 0x000fea0003800000 */
.L_x_0:
[----:B------:R-:W-:Y:S01]  /*01b0*/  ULDC.64 UR4, c[0x0][0x590] ;  /* 0x0001640000047ab9 */ /* 0x000fe20000000a00 */
[----:B------:R-:W-:Y:S01]  /*01c0*/  LEA.HI R2, R2, R3, RZ, 0x2 ;  /* 0x0000000302027211 */ /* 0x000fe200078f10ff */
[----:B------:R-:W-:Y:S01]  /*01d0*/  ULDC.64 UR40, c[0x0][0x208] ;  /* 0x0000820000287ab9 */ /* 0x000fe20000000a00 */
[----:B------:R-:W-:Y:S01]  /*01e0*/  ISETP.NE.U32.AND P2, PT, RZ, UR4, PT ;  /* 0x00000004ff007c0c */ /* 0x000fe2000bf45070 */
[----:B------:R-:W-:Y:S01]  /*01f0*/  IMAD.MOV.U32 R5, RZ, RZ, R9 ;  /* 0x000000ffff057224 */ /* 0x000fe200078e0009 */
[----:B------:R-:W-:Y:S02]  /*0200*/  LOP3.LUT R2, R2, 0xfffffffc, RZ, 0xc0, !PT ;  /* 0xfffffffc02027812 */ /* 0x000fe400078ec0ff */
[----:B------:R-:W-:Y:S02]  /*0210*/  ISETP.NE.AND.EX P3, PT, RZ, UR5, PT, P2 ;  /* 0x00000005ff007c0c */ /* 0x000fe4000bf65320 */
[----:B------:R-:W-:Y:S02]  /*0220*/  IADD3 R3, R3, -R2, RZ ;  /* 0x8000000203037210 */ /* 0x000fe40007ffe0ff */
[----:B------:R-:W-:-:S02]  /*0230*/  PRMT R2, RZ, 0x7610, R2 ;  /* 0x00007610ff027816 */ /* 0x000fc40000000002 */
[----:B------:R-:W-:-:S07]  /*0240*/  MOV R4, R8 ;  /* 0x0000000800047202 */ /* 0x000fce0000000f00 */
[----:B------:R-:W-:Y:S05]  /*0250*/  @P3 BRA `(.L_x_2) ;  /* 0x0000000000303947 */ /* 0x000fea0003800000 */
[----:B------:R-:W-:Y:S02]  /*0260*/  ULDC.64 UR6, c[0x0][0x588] ;  /* 0x0001620000067ab9 */ /* 0x000fe40000000a00 */
[----:B------:R-:W-:-:S04]  /*0270*/  ISETP.NE.U32.AND P0, PT, RZ, UR6, PT ;  /* 0x00000006ff007c0c */ /* 0x000fc8000bf05070 */
[----:B------:R-:W-:-:S13]  /*0280*/  ISETP.NE.AND.EX P0, PT, RZ, UR7, PT, P0 ;  /* 0x00000007ff007c0c */ /* 0x000fda000bf05300 */
[----:B------:R-:W-:Y:S05]  /*0290*/  @!P0 BRA `(.L_x_3) ;  /* 0x0000000000108947 */ /* 0x000fea0003800000 */
[----:B------:R-:W2:Y:S02]  /*02a0*/  LDG.E R2, desc[UR40][R4.64] ;  /* 0x0000002804027981 */ /* 0x000ea4000c1e1900 */
[----:B--2---:R-:W-:Y:S02]  /*02b0*/  FSETP.NEU.AND P1, PT, R2, RZ, PT ;  /* 0x000000ff0200720b */ /* 0x004fe40003f2d000 */
[----:B------:R-:W-:Y:S01]  /*02c0*/  MOV R2, 0x1 ;  /* 0x0000000100027802 */ /* 0x000fe20000000f00 */
[----:B------:R-:W-:Y:S10]  /*02d0*/  BRA `(.L_x_2) ;  /* 0x0000000000107947 */ /* 0x000ff40003800000 */
.L_x_3:
[----:B------:R-:W-:Y:S01]  /*02e0*/  ULDC UR6, c[0x0][0x580] ;  /* 0x0001600000067ab9 */ /* 0x000fe20000000800 */
[----:B------:R-:W-:Y:S02]  /*02f0*/  MOV R2, 0x1 ;  /* 0x0000000100027802 */ /* 0x000fe40000000f00 */
[----:B------:R-:W-:Y:S02]  /*0300*/  CS2R R4, SRZ ;  /* 0x0000000000047805 */ /* 0x000fe4000001ff00 */
[----:B------:R-:W-:-:S13]  /*0310*/  FSETP.NEU.AND P1, PT, RZ, UR6, PT ;  /* 0x00000006ff007c0b */ /* 0x000fda000bf2d000 */
.L_x_2:
[----:B------:R-:W-:Y:S02]  /*0320*/  ISETP.NE.U32.AND P4, PT, R4, RZ, PT ;  /* 0x000000ff0400720c */ /* 0x000fe40003f85070 */
[----:B------:R-:W-:Y:S02]  /*0330*/  ISETP.NE.AND.EX P5, PT, RZ, UR5, PT, P2 ;  /* 0x00000005ff007c0c */ /* 0x000fe4000bfa5320 */
[----:B------:R-:W-:Y:S02]  /*0340*/  ISETP.NE.AND.EX P2, PT, R5, RZ, PT, P4 ;  /* 0x000000ff0500720c */ /* 0x000fe40003f45340 */
[----:B------:R-:W-:-:S11]  /*0350*/  PLOP3.LUT P0, PT, PT, PT, PT, 0x8, 0x0 ;  /* 0x000000000000781c */ /* 0x000fd60003f0e170 */
[----:B------:R-:W-:Y:S05]  /*0360*/  @P2 BRA P5, `(.L_x_4) ;  /* 0x0000000000342947 */ /* 0x000fea0002800000 */
[----:B------:R-:W-:-:S04]  /*0370*/  ISETP.NE.U32.AND P0, PT, RZ, UR4, PT ;  /* 0x00000004ff007c0c */ /* 0x000fc8000bf05070 */
[----:B------:R-:W-:-:S13]  /*0380*/  ISETP.NE.AND.EX P0, PT, RZ, UR5, PT, P0 ;  /* 0x00000005ff007c0c */ /* 0x000fda000bf05300 */
[----:B------:R-:W-:Y:S05]  /*0390*/  @!P0 BRA `(.L_x_5) ;  /* 0x0000000000248947 */ /* 0x000fea0003800000 */
[----:B------:R-:W-:Y:S02]  /*03a0*/  PRMT R2, R2, 0x9910, RZ ;  /* 0x0000991002027816 */ /* 0x000fe400000000ff */
[----:B------:R-:W-:Y:S02]  /*03b0*/  ISETP.NE.U32.AND P0, PT, R4, RZ, PT ;  /* 0x000000ff0400720c */ /* 0x000fe40003f05070 */
[----:B------:R-:W-:Y:S02]  /*03c0*/  ISETP.NE.AND P2, PT, R2, RZ, PT ;  /* 0x000000ff0200720c */ /* 0x000fe40003f45270 */
[----:B------:R-:W-:Y:S02]  /*03d0*/  ISETP.NE.AND.EX P0, PT, R5, RZ, PT, P0 ;  /* 0x000000ff0500720c */ /* 0x000fe40003f05300 */
[----:B------:R-:W-:-:S09]  /*03e0*/  SEL R2, RZ, 0xffffffff, P1 ;  /* 0xffffffffff027807 */ /* 0x000fd20000800000 */
[----:B------:R-:W-:-:S04]  /*03f0*/  @!P2 SEL R2, RZ, 0xffffffff, P0 ;  /* 0xffffffffff02a807 */ /* 0x000fc80000000000 */
[----:B------:R-:W-:-:S04]  /*0400*/  LOP3.LUT R2, R2, 0x1, RZ, 0xc0, !PT ;  /* 0x0000000102027812 */ /* 0x000fc800078ec0ff */
[----:B------:R-:W-:Y:S01]  /*0410*/  ISETP.EQ.U32.AND P0, PT, R2, 0x1, PT ;  /* 0x000000010200780c */ /* 0x000fe20003f02070 */
[----:B------:R-:W-:-:S12]  /*0420*/  BRA `(.L_x_4) ;  /* 0x0000000000047947 */ /* 0x000fd80003800000 */
.L_x_5:
[----:B------:R-:W-:-:S13]  /*0430*/  PLOP3.LUT P0, PT, P1, PT, PT, 0x8, 0x0 ;  /* 0x000000000000781c */ /* 0x000fda0000f0e170 */
.L_x_4:
[----:B------:R-:W1:Y:S02]  /*0440*/  SHFL.IDX PT, R2, R0, RZ, 0x1f ;  /* 0x00001fff00027589 */ /* 0x000e6400000e0000 */
[----:B-1----:R-:W-:-:S13]  /*0450*/  ISETP.NE.AND P1, PT, R2, RZ, PT ;  /* 0x000000ff0200720c */ /* 0x002fda0003f25270 */
[----:B------:R-:W-:Y:S05]  /*0460*/  @P1 BRA `(.L_x_6) ;  /* 0x0000000000941947 */ /* 0x000fea0003800000 */
[----:B------:R-:W-:Y:S01]  /*0470*/  ELECT P1, URZ, PT ;  /* 0x00000000003f782f */ /* 0x000fe20003820000 */
[----:B------:R-:W-:-:S12]  /*0480*/  BSSY B0, `(.L_x_6) ;  /* 0x0000023000007945 */ /* 0x000fd80003800000 */
[----:B------:R-:W-:Y:S05]  /*0490*/  @!P1 BRA `(.L_x_7) ;  /* 0x0000000000849947 */ /* 0x000fea0003800000 */
[----:B------:R-:W1:Y:S01]  /*04a0*/  S2UR UR8, SR_CgaCtaId ;  /* 0x00000000000879c3 */ /* 0x000e620000008800 */
[----:B------:R-:W-:Y:S01]  /*04b0*/  UMOV UR4, 0x400 ;  /* 0x0000040000047882 */ /* 0x000fe20000000000 */
[----:B------:R-:W-:Y:S01]  /*04c0*/  UMOV UR5, 0x1 ;  /* 0x0000000100057882 */ /* 0x000fe20000000000 */
[----:B------:R-:W-:Y:S02]  /*04d0*/  UMOV UR6, 0x4 ;  /* 0x0000000400067882 */ /* 0x000fe40000000000 */
[----:B------:R-:W-:-:S04]  /*04e0*/  UIADD3 UR6, -UR6, 0x100000, URZ ;  /* 0x0010000006067890 */ /* 0x000fc8000fffe13f */
[----:B------:R-:W-:Y:S02]  /*04f0*/  USHF.L.U32 UR7, UR6, 0xb, URZ ;  /* 0x0000000b06077899 */ /* 0x000fe4000800063f */
[----:B------:R-:W-:Y:S02]  /*0500*/  USHF.L.U32 UR6, UR6, 0x1, URZ ;  /* 0x0000000106067899 */ /* 0x000fe4000800063f */
[----:B-1----:R-:W-:Y:S02]  /*0510*/  ULEA UR8, UR8, UR4, 0x18 ;  /* 0x0000000408087291 */ /* 0x002fe4000f8ec03f */
[----:B------:R-:W-:-:S04]  /*0520*/  UIADD3 UR4, -UR5, 0x100000, URZ ;  /* 0x0010000005047890 */ /* 0x000fc8000fffe13f */
[----:B------:R-:W-:Y:S02]  /*0530*/  USHF.L.U32 UR5, UR4, 0xb, URZ ;  /* 0x0000000b04057899 */ /* 0x000fe4000800063f */
[----:B------:R-:W-:Y:S01]  /*0540*/  USHF.L.U32 UR4, UR4, 0x1, URZ ;  /* 0x0000000104047899 */ /* 0x000fe2000800063f */
[----:B------:R-:W1:Y:S11]  /*0550*/  FENCE.VIEW.ASYNC.S ;  /* 0x00000000000073c6 */ /* 0x000e760000000000 */
[----:B-1----:R1:W2:Y:S01]  /*0560*/  SYNCS.EXCH.64 URZ, [UR8], UR4 ;  /* 0x00000004083f75b2 */ /* 0x0022a20008000100 */
[----:B------:R1:W3:Y:S01]  /*0570*/  SYNCS.EXCH.64 URZ, [UR8+0x50], UR6 ;  /* 0x00005006083f75b2 */ /* 0x0002e20008000100 */
[----:B------:R1:W4:Y:S01]  /*0580*/  SYNCS.EXCH.64 URZ, [UR8+0x8], UR4 ;  /* 0x00000804083f75b2 */ /* 0x0003220008000100 */
[----:B------:R1:W1:Y:S01]  /*0590*/  SYNCS.EXCH.64 URZ, [UR8+0x58], UR6 ;  /* 0x00005806083f75b2 */ /* 0x0002620008000100 */
        /* <DEDUP_REMOVED lines=16> */
[----:B------:R-:W-:Y:S01]  /*06a0*/  NOP ;  /* 0x0000000000007918 */ /* 0x000fe20000000000 */
.L_x_7:
[----:B-1----:R-:W-:Y:S05]  /*06b0*/  BSYNC B0 ;  /* 0x0000000000007941 */ /* 0x002fea0003800000 */
.L_x_6:
[----:B------:R-:W1:Y:S01]  /*06c0*/  S2UR UR9, SR_CTAID.X ;  /* 0x00000000000979c3 */ /* 0x000e620000002500 */
[----:B------:R-:W5:Y:S01]  /*06d0*/  S2R R4, SR_CTAID.Y ;  /* 0x0000000000047919 */ /* 0x000f620000002600 */
[----:B------:R-:W-:Y:S01]  /*06e0*/  ULDC UR4, c[0x0][0x150] ;  /* 0x0000540000047ab9 */ /* 0x000fe20000000800 */
[----:B------:R-:W-:Y:S01]  /*06f0*/  NOP ;  /* 0x0000000000007918 */ /* 0x000fe20000000000 */
[----:B------:R-:W2:Y:S04]  /*0700*/  SHFL.IDX PT, R12, R0, RZ, 0x1f ;  /* 0x00001fff000c7589 */ /* 0x000ea800000e0000 */
[----:B------:R-:W3:Y:S01]  /*0710*/  LDC R10, c[0x0][0x144] ;  /* 0x00005100ff0a7b82 */ /* 0x000ee20000000800 */
[----:B-1----:R-:W-:-:S05]  /*0720*/  I2FP.F32.U32 R7, UR9 ;  /* 0x0000000900077c45 */ /* 0x002fca0008201000 */
[----:B------:R-:W-:Y:S01]  /*0730*/  FMUL R11, R7, UR4 ;  /* 0x00000004070b7c20 */ /* 0x000fe20008400000 */
[----:B--2---:R-:W-:Y:S01]  /*0740*/  ISETP.NE.AND P1, PT, R12, RZ, PT ;  /* 0x000000ff0c00720c */ /* 0x004fe20003f25270 */
[----:B------:R-:W-:Y:S01]  /*0750*/  ULDC UR4, c[0x0][0x154] ;  /* 0x0000550000047ab9 */ /* 0x000fe20000000800 */
[----:B------:R-:W-:Y:S02]  /*0760*/  SHF.R.S32.HI R7, RZ, 0x1f, R18 ;  /* 0x0000001fff077819 */ /* 0x000fe40000011412 */
[----:B-----5:R-:W-:Y:S01]  /*0770*/  I2FP.F32.U32 R12, R4 ;  /* 0x00000004000c7245 */ /* 0x020fe20000201000 */
[----:B------:R-:W1:Y:S01]  /*0780*/  F2I.U32.TRUNC.NTZ R11, R11 ;  /* 0x0000000b000b7305 */ /* 0x000e62000020f000 */
[----:B------:R-:W-:-:S03]  /*0790*/  LEA.HI R7, R7, R18, RZ, 0x7 ;  /* 0x0000001207077211 */ /* 0x000fc600078f38ff */
[----:B------:R-:W-:Y:S01]  /*07a0*/  FMUL R14, R12, UR4 ;  /* 0x000000040c0e7c20 */ /* 0x000fe20008400000 */
[----:B------:R-:W-:Y:S01]  /*07b0*/  LOP3.LUT R7, R7, 0xffffff80, RZ, 0xc0, !PT ;  /* 0xffffff8007077812 */ /* 0x000fe200078ec0ff */
[----:B-1----:R-:W-:-:S04]  /*07c0*/  IMAD.MOV R13, RZ, RZ, -R11 ;  /* 0x000000ffff0d7224 */ /* 0x002fc800078e0a0b */
[----:B---3--:R-:W-:Y:S01]  /*07d0*/  IMAD R10, R10, R13, UR9 ;  /* 0x000000090a0a7e24 */ /* 0x008fe2000f8e020d */
[----:B------:R-:W-:Y:S06]  /*07e0*/  @P1 BRA `(.L_x_8) ;  /* 0x0000000000581947 */ /* 0x000fec0003800000 */
[----:B------:R-:W1:Y:S01]  /*07f0*/  S2UR UR5, SR_CgaCtaId ;  /* 0x00000000000579c3 */ /* 0x000e620000008800 */
[----:B------:R-:W-:Y:S01]  /*0800*/  UMOV UR4, 0x400 ;  /* 0x0000040000047882 */ /* 0x000fe20000000000 */
[----:B------:R-:W-:Y:S01]  /*0810*/  UMOV UR6, 0x20 ;  /* 0x0000002000067882 */ /* 0x000fe20000000000 */
[----:B------:R-:W-:Y:S01]  /*0820*/  UMOV UR7, 0x100 ;  /* 0x0000010000077882 */ /* 0x000fe20000000000 */
[----:B------:R-:W-:Y:S01]  /*0830*/  ELECT P1, URZ, PT ;  /* 0x00000000003f782f */ /* 0x000fe20003820000 */
[----:B-1----:R-:W-:Y:S02]  /*0840*/  ULEA UR8, UR5, UR4, 0x18 ;  /* 0x0000000405087291 */ /* 0x002fe4000f8ec03f */
[----:B------:R-:W-:-:S04]  /*0850*/  UIADD3 UR4, -UR6, 0x100000, URZ ;  /* 0x0010000006047890 */ /* 0x000fc8000fffe13f */
[----:B------:R-:W-:Y:S02]  /*0860*/  USHF.L.U32 UR5, UR4, 0xb, URZ ;  /* 0x0000000b04057899 */ /* 0x000fe4000800063f */
[----:B------:R-:W-:Y:S02]  /*0870*/  USHF.L.U32 UR4, UR4, 0x1, URZ ;  /* 0x0000000104047899 */ /* 0x000fe4000800063f */
[----:B------:R-:W-:-:S04]  /*0880*/  UIADD3 UR6, -UR7, 0x100000, URZ ;  /* 0x0010000007067890 */ /* 0x000fc8000fffe13f */
[----:B------:R-:W-:Y:S02]  /*0890*/  USHF.L.U32 UR7, UR6, 0xb, URZ ;  /* 0x0000000b06077899 */ /* 0x000fe4000800063f */
[----:B------:R-:W-:Y:S01]  /*08a0*/  USHF.L.U32 UR6, UR6, 0x1, URZ ;  /* 0x0000000106067899 */ /* 0x000fe2000800063f */
[----:B------:R-:W1:Y:S03]  /*08b0*/  FENCE.VIEW.ASYNC.S ;  /* 0x00000000000073c6 */ /* 0x000e660000000000 */
[----:B-1----:R1:W2:Y:S08]  /*08c0*/  SYNCS.EXCH.64 URZ, [UR8+0xa0], UR4 ;  /* 0x0000a004083f75b2 */ /* 0x0022b00008000100 */
[----:B------:R1:W3:Y:S01]  /*08d0*/  SYNCS.EXCH.64 URZ, [UR8+0xc0], UR6 ;  /* 0x0000c006083f75b2 */ /* 0x0002e20008000100 */
[----:B------:R1:W1:Y:S01]  /*08e0*/  SYNCS.EXCH.64 URZ, [UR8+0xa8], UR4 ;  /* 0x0000a804083f75b2 */ /* 0x0002620008000100 */
[----:B------:R1:W1:Y:S01]  /*08f0*/  SYNCS.EXCH.64 URZ, [UR8+0xc8], UR6 ;  /* 0x0000c806083f75b2 */ /* 0x0002620008000100 */
[----:B------:R1:W1:Y:S01]  /*0900*/  SYNCS.EXCH.64 URZ, [UR8+0xb0], UR4 ;  /* 0x0000b004083f75b2 */ /* 0x0002620008000100 */
[----:B------:R1:W1:Y:S01]  /*0910*/  SYNCS.EXCH.64 URZ, [UR8+0xd0], UR6 ;  /* 0x0000d006083f75b2 */ /* 0x0002620008000100 */
[----:B------:R1:W1:Y:S01]  /*0920*/  SYNCS.EXCH.64 URZ, [UR8+0xb8], UR4 ;  /* 0x0000b804083f75b2 */ /* 0x0002620008000100 */
[----:B------:R1:W1:Y:S01]  /*0930*/  SYNCS.EXCH.64 URZ, [UR8+0xd8], UR6 ;  /* 0x0000d806083f75b2 */ /* 0x0002620008000100 */
[----:B------:R-:W-:Y:S01]  /*0940*/  NOP ;  /* 0x0000000000007918 */ /* 0x000fe20000000000 */
.L_x_8:
[----:B------:R-:W-:Y:S01]  /*0950*/  IADD3 R7, -R7, R18, RZ ;  /* 0x0000001207077210 */ /* 0x000fe20007ffe1ff */
[----:B------:R-:W5:Y:S01]  /*0960*/  SHFL.IDX PT, R0, R0, RZ, 0x1f ;  /* 0x00001fff00007589 */ /* 0x000f6200000e0000 */
[----:B------:R-:W-:Y:S02]  /*0970*/  SHF.R.S32.HI R13, RZ, 0x1f, R2 ;  /* 0x0000001fff0d7819 */ /* 0x000fe40000011402 */
[----:B------:R-:W-:Y:S02]  /*0980*/  ELECT P1, URZ, PT ;  /* 0x00000000003f782f */ /* 0x000fe40003820000 */
[----:B------:R-:W-:Y:S01]  /*0990*/  SHF.R.S32.HI R12, RZ, 0x1f, R7 ;  /* 0x0000001fff0c7819 */ /* 0x000fe20000011407 */
[----:B------:R-:W4:Y:S01]  /*09a0*/  F2I.U32.TRUNC.NTZ R14, R14 ;  /* 0x0000000e000e7305 */ /* 0x000f22000020f000 */
[----:B------:R-:W-:Y:S01]  /*09b0*/  LEA.HI R13, R13, R2, RZ, 0x2 ;  /* 0x000000020d0d7211 */ /* 0x000fe200078f10ff */
[----:B-1----:R-:W-:Y:S01]  /*09c0*/  UMOV UR4, 0x20 ;  /* 0x0000002000047882 */ /* 0x002fe20000000000 */
[----:B------:R-:W-:Y:S01]  /*09d0*/  LEA.HI R12, R12, R7, RZ, 0x3 ;  /* 0x000000070c0c7211 */ /* 0x000fe200078f18ff */
[----:B------:R-:W-:Y:S01]  /*09e0*/  NOP ;  /* 0x0000000000007918 */ /* 0x000fe20000000000 */
[----:B------:R-:W-:-:S02]  /*09f0*/  LOP3.LUT R13, R13, 0x3ffffffc, RZ, 0xc0, !PT ;  /* 0x3ffffffc0d0d7812 */ /* 0x000fc400078ec0ff */
[--C-:B------:R-:W-:Y:S02]  /*0a00*/  SHF.R.S32.HI R11, RZ, 0x3, R12.reuse ;  /* 0x00000003ff0b7819 */ /* 0x100fe4000001140c */
[----:B------:R-:W-:Y:S02]  /*0a10*/  SHF.R.S32.HI R12, RZ, 0x1f, R12 ;  /* 0x0000001fff0c7819 */ /* 0x000fe4000001140c */
[----:B------:R-:W-:Y:S02]  /*0a20*/  IADD3 R13, R2, -R13, RZ ;  /* 0x8000000d020d7210 */ /* 0x000fe40007ffe0ff */
[----:B------:R-:W-:Y:S01]  /*0a30*/  LEA.HI R12, R12, R11, RZ, 0x2 ;  /* 0x0000000b0c0c7211 */ /* 0x000fe200078f10ff */
[----:B------:R-:W1:Y:S01]  /*0a40*/  LDC R2, c[0x0][0x140] ;  /* 0x00005000ff027b82 */ /* 0x000e620000000800 */
[----:B------:R-:W-:Y:S02]  /*0a50*/  ISETP.NE.AND P4, PT, R3, RZ, PT ;  /* 0x000000ff0300720c */ /* 0x000fe40003f85270 */
[----:B------:R-:W-:-:S02]  /*0a60*/  LOP3.LUT R12, R12, 0xfffffffc, RZ, 0xc0, !PT ;  /* 0xfffffffc0c0c7812 */ /* 0x000fc400078ec0ff */
[----:B----4-:R-:W-:Y:S02]  /*0a70*/  IADD3 R24, -R14, RZ, RZ ;  /* 0x000000ff0e187210 */ /* 0x010fe40007ffe1ff */
[----:B-----5:R-:W-:Y:S01]  /*0a80*/  ISETP.NE.OR P1, PT, R0, RZ, !P1 ;  /* 0x000000ff0000720c */ /* 0x020fe20004f25670 */
[----:B------:R-:W-:Y:S01]  /*0a90*/  IMAD.IADD R12, R11, 0x1, -R12 ;  /* 0x000000010b0c7824 */ /* 0x000fe200078e0a0c */
[----:B------:R-:W-:Y:S01]  /*0aa0*/  ISETP.EQ.OR P2, PT, R3, 0x3, !P4 ;  /* 0x000000030300780c */ /* 0x000fe20006742670 */
[----:B------:R-:W4:Y:S01]  /*0ab0*/  LDC R11, c[0x0][0x148] ;  /* 0x00005200ff0b7b82 */ /* 0x000f220000000800 */
[----:B------:R-:W-:Y:S02]  /*0ac0*/  MOV R22, 0x1 ;  /* 0x0000000100167802 */ /* 0x000fe40000000f00 */
[----:B------:R-:W-:Y:S02]  /*0ad0*/  LEA R12, R13, R12, 0x2 ;  /* 0x0000000c0d0c7211 */ /* 0x000fe400078e10ff */
[----:B------:R-:W-:-:S02]  /*0ae0*/  ISETP.EQ.AND P2, PT, R6, RZ, P2 ;  /* 0x000000ff0600720c */ /* 0x000fc40001742270 */
[C---:B------:R-:W-:Y:S01]  /*0af0*/  LEA.HI R0, R12.reuse, R12, RZ, 0x1 ;  /* 0x0000000c0c007211 */ /* 0x040fe200078f08ff */
[----:B------:R-:W-:Y:S01]  /*0b00*/  IMAD.SHL.U32 R23, R12, 0x4, RZ ;  /* 0x000000040c177824 */ /* 0x000fe200078e00ff */
[----:B------:R-:W-:Y:S01]  /*0b10*/  SEL R19, RZ, 0x1, !P2 ;  /* 0x00000001ff137807 */ /* 0x000fe20005000000 */
[----:B------:R-:W-:Y:S01]  /*0b20*/  VOTEU.ALL UP0, P1 ;  /* 0x00000000003f7886 */ /* 0x000fe20000800000 */
[----:B------:R-:W-:Y:S01]  /*0b30*/  LOP3.LUT R13, R0, 0xfffffffe, RZ, 0xc0, !PT ;  /* 0xfffffffe000d7812 */ /* 0x000fe200078ec0ff */
[----:B------:R-:W-:Y:S01]  /*0b40*/  VOTEU.ALL UP1, P1 ;  /* 0x00000000003f7886 */ /* 0x000fe20000820000 */
[C---:B------:R-:W-:Y:S02]  /*0b50*/  LOP3.LUT R23, R12.reuse, 0xc, R23, 0x78, !PT ;  /* 0x0000000c0c177812 */ /* 0x040fe400078e7817 */
[----:B------:R-:W-:Y:S01]  /*0b60*/  IADD3 R13, R12, -R13, RZ ;  /* 0x8000000d0c0d7210 */ /* 0x000fe20007ffe0ff */
[----:B------:R-:W5:Y:S01]  /*0b70*/  @!UP0 S2UR UR7, SR_CgaCtaId ;  /* 0x00000000000789c3 */ /* 0x000f620000008800 */
[----:B------:R-:W-:Y:S01]  /*0b80*/  @!UP0 UMOV UR6, 0x400 ;  /* 0x0000040000068882 */ /* 0x000fe20000000000 */
[----:B------:R-:W-:-:S04]  /*0b90*/  @!UP0 UIADD3 UR4, -UR4, 0x100000, URZ ;  /* 0x0010000004048890 */ /* 0x000fc8000fffe13f */
[----:B------:R-:W-:Y:S02]  /*0ba0*/  @!UP0 USHF.L.U32 UR5, UR4, 0xb, URZ ;  /* 0x0000000b04058899 */ /* 0x000fe4000800063f */
[----:B------:R-:W-:Y:S01]  /*0bb0*/  @!UP0 USHF.L.U32 UR4, UR4, 0x1, URZ ;  /* 0x0000000104048899 */ /* 0x000fe2000800063f */
[----:B------:R-:W-:Y:S01]  /*0bc0*/  ISETP.NE.AND P5, PT, R13, R10, PT ;  /* 0x0000000a0d00720c */ /* 0x000fe20003fa5270 */
[----:B------:R-:W-:Y:S01]  /*0bd0*/  VIADD R12, R6, 0xffffffff ;  /* 0xffffffff060c7836 */ /* 0x000fe20000000000 */
[----:B-1----:R-:W-:Y:S01]  /*0be0*/  ISETP.EQ.U32.AND P2, PT, R2, 0x1, PT ;  /* 0x000000010200780c */ /* 0x002fe20003f42070 */
[----:B----4-:R-:W-:-:S10]  /*0bf0*/  IMAD R13, R11, R24, R4 ;  /* 0x000000180b0d7224 */ /* 0x010fd400078e0204 */
[----:B------:R-:W-:-:S04]  /*0c00*/  @P5 LEA.HI R0, R23, R23, RZ, 0x1 ;  /* 0x0000001717005211 */ /* 0x000fc800078f08ff */
[----:B------:R-:W-:-:S04]  /*0c10*/  @P5 SHF.R.S32.HI R0, RZ, 0x1, R0 ;  /* 0x00000001ff005819 */ /* 0x000fc80000011400 */
[----:B------:R-:W-:Y:S01]  /*0c20*/  @P5 ISETP.NE.AND P6, PT, R0, R13, PT ;  /* 0x0000000d0000520c */ /* 0x000fe20003fc5270 */
[----:B-----5:R-:W-:Y:S01]  /*0c30*/  @!UP0 ULEA UR6, UR7, UR6, 0x18 ;  /* 0x0000000607068291 */ /* 0x020fe2000f8ec03f */
[----:B------:R-:W-:Y:S01]  /*0c40*/  VOTEU.ALL UP0, P1 ;  /* 0x00000000003f7886 */ /* 0x000fe20000800000 */
[----:B------:R-:W-:Y:S02]  /*0c50*/  LOP3.LUT P1, RZ, R7, 0x7, RZ, 0xc0, !PT ;  /* 0x0000000707ff7812 */ /* 0x000fe4000782c0ff */
[----:B------:R-:W-:Y:S02]  /*0c60*/  @P5 SEL R22, RZ, 0x1, P6 ;  /* 0x00000001ff165807 */ /* 0x000fe40003000000 */
[----:B------:R-:W-:Y:S02]  /*0c70*/  ISETP.NE.AND P5, PT, R6, RZ, PT ;  /* 0x000000ff0600720c */ /* 0x000fe40003fa5270 */
[----:B------:R-:W-:Y:S02]  /*0c80*/  ISETP.LT.U32.AND P1, PT, R23, 0x2, !P1 ;  /* 0x000000021700780c */ /* 0x000fe40004f21070 */
[----:B------:R-:W-:Y:S01]  /*0c90*/  ISETP.EQ.AND P6, PT, R3, 0x2, !P5 ;  /* 0x000000020300780c */ /* 0x000fe20006fc2270 */
[----:B------:R-:W1:Y:S02]  /*0ca0*/  FENCE.VIEW.ASYNC.S ;  /* 0x00000000000073c6 */ /* 0x000e640000000000 */
[----:B-1----:R1:W4:Y:S01]  /*0cb0*/  @!UP0 SYNCS.EXCH.64 URZ, [UR6+0xe0], UR4 ;  /* 0x0000e004063f85b2 */ /* 0x0023220008000100 */
[----:B------:R-:W-:-:S02]  /*0cc0*/  SEL R7, RZ, 0x1, !P1 ;  /* 0x00000001ff077807 */ /* 0x000fc40004800000 */
[----:B------:R-:W-:Y:S02]  /*0cd0*/  ISETP.GE.U32.AND P1, PT, R12, 0x2, PT ;  /* 0x000000020c00780c */ /* 0x000fe40003f26070 */
[----:B------:R-:W-:Y:S02]  /*0ce0*/  SEL R0, RZ, 0x1, !P6 ;  /* 0x00000001ff007807 */ /* 0x000fe40007000000 */
[----:B------:R-:W-:Y:S02]  /*0cf0*/  LOP3.LUT R22, R22, R7, RZ, 0xc0, !PT ;  /* 0x0000000716167212 */ /* 0x000fe400078ec0ff */
[----:B------:R-:W-:Y:S02]  /*0d00*/  SEL R0, R0, 0x2, P1 ;  /* 0x0000000200007807 */ /* 0x000fe40000800000 */
[----:B------:R-:W-:Y:S01]  /*0d10*/  SEL R19, R19, 0x2, P1 ;  /* 0x0000000213137807 */ /* 0x000fe20000800000 */
[----:B------:R1:W1:Y:S01]  /*0d20*/  @!UP1 SYNCS.EXCH.64 URZ, [UR6+0xe8], UR4 ;  /* 0x0000e804063f95b2 */ /* 0x0002620008000100 */
[----:B------:R-:W-:Y:S01]  /*0d30*/  NOP ;  /* 0x0000000000007918 */ /* 0x000fe20000000000 */
[----:B------:R-:W-:Y:S05]  /*0d40*/  @!P2 BRA `(.L_x_9) ;  /* 0x000000000008a947 */ /* 0x000fea0003800000 */
[----:B-1234-:R-:W-:Y:S01]  /*0d50*/  UCGABAR_ARV ;  /* 0x00000000000079c7 */ /* 0x01efe20008000000 */
[----:B------:R-:W-:Y:S05]  /*0d60*/  BRA `(.L_x_10) ;  /* 0x0000000000047947 */ /* 0x000fea0003800000 */
.L_x_9:
[----:B-1234-:R-:W-:Y:S01]  /*0d70*/  NOP ;  /* 0x0000000000007918 */ /* 0x01efe20000000000 */
.L_x_10:
[----:B------:R-:W1:Y:S01]  /*0d80*/  LDC R2, c[0x0][0x904] ;  /* 0x00024100ff027b82 */ /* 0x000e620000000800 */
[----:B------:R-:W-:Y:S02]  /*0d90*/  MOV R6, UR9 ;  /* 0x0000000900067c02 */ /* 0x000fe40008000f00 */
[----:B------:R-:W-:Y:S02]  /*0da0*/  MOV R7, RZ ;  /* 0x000000ff00077202 */ /* 0x000fe40000000f00 */
[----:B-1----:R-:W-:-:S04]  /*0db0*/  ISETP.NE.AND P1, PT, R2, 0x1, PT ;  /* 0x000000010200780c */ /* 0x002fc80003f25270 */
[----:B------:R-:W-:-:S09]  /*0dc0*/  P2R R5, PR, RZ, 0x2 ;  /* 0x00000002ff057803 */ /* 0x000fd20000000000 */
[----:B------:R-:W1:Y:S01]  /*0dd0*/  @P1 LDC R17, c[0x0][0x10] ;  /* 0x00000400ff111b82 */ /* 0x000e620000000800 */
[----:B------:R-:W-:Y:S01]  /*0de0*/  @P1 MOV R5, RZ ;  /* 0x000000ff00051202 */ /* 0x000fe20000000f00 */
[----:B------:R-:W-:-:S06]  /*0df0*/  @P1 IMAD.MOV.U32 R15, RZ, RZ, RZ ;  /* 0x000000ffff0f1224 */ /* 0x000fcc00078e00ff */
[----:B------:R-:W2:Y:S01]  /*0e00*/  @!P1 LDC R13, c[0x0][0xc] ;  /* 0x00000300ff0d9b82 */ /* 0x000ea20000000800 */
[----:B------:R-:W-:Y:S01]  /*0e10*/  ULDC UR4, c[0x0][0xc] ;  /* 0x0000030000047ab9 */ /* 0x000fe20000000800 */
[----:B------:R-:W-:Y:S01]  /*0e20*/  ULDC UR5, c[0x0][0x10] ;  /* 0x0000040000057ab9 */ /* 0x000fe20000000800 */
[----:B------:R-:W-:Y:S01]  /*0e30*/  ULDC UR6, c[0x0][0x14] ;  /* 0x0000050000067ab9 */ /* 0x000fe20000000800 */
[----:B------:R-:W-:-:S04]  /*0e40*/  UIMAD.WIDE.U32 UR4, UR4, UR5, URZ ;  /* 0x00000005040472a5 */ /* 0x000fc8000f8e003f */
[----:B------:R-:W-:Y:S02]  /*0e50*/  UIMAD.WIDE.U32 UR38, UR4, UR6, URZ ;  /* 0x00000006042672a5 */ /* 0x000fe4000f8e003f */
[----:B------:R-:W-:-:S04]  /*0e60*/  UIMAD UR37, UR5, UR6, URZ ;  /* 0x00000006052572a4 */ /* 0x000fc8000f8e023f */
[----:B------:R-:W-:Y:S01]  /*0e70*/  UIADD3 UR37, UR39, UR37, URZ ;  /* 0x0000002527257290 */ /* 0x000fe2000fffe03f */
[----:B-1----:R-:W-:-:S05]  /*0e80*/  @P1 IMAD.WIDE.U32 R16, R17, UR9, R4 ;  /* 0x0000000911101c25 */ /* 0x002fca000f8e0004 */
[----:B------:R-:W-:Y:S01]  /*0e90*/  @P1 IADD3 R17, R17, R15, RZ ;  /* 0x0000000f11111210 */ /* 0x000fe20007ffe0ff */
[----:B--2---:R-:W-:-:S03]  /*0ea0*/  @!P1 IMAD.WIDE.U32 R6, R4, R13, R6 ;  /* 0x0000000d04069225 */ /* 0x004fc600078e0006 */
[----:B------:R-:W-:Y:S02]  /*0eb0*/  @!P1 MOV R16, R6 ;  /* 0x0000000600109202 */ /* 0x000fe40000000f00 */
[----:B------:R-:W-:Y:S01]  /*0ec0*/  @!P1 MOV R17, R7 ;  /* 0x0000000700119202 */ /* 0x000fe20000000f00 */
[----:B------:R-:W-:Y:S06]  /*0ed0*/  @!P2 BRA `(.L_x_11) ;  /* 0x00000000000ca947 */ /* 0x000fec0003800000 */
[----:B------:R-:W-:Y:S01]  /*0ee0*/  UCGABAR_WAIT ;  /* 0x0000000000007dc7 */ /* 0x000fe20008000000 */
[----:B------:R-:W-:Y:S01]  /*0ef0*/  CCTL.IVALL ;  /* 0x00000000ff00798f */ /* 0x000fe20002000000 */
[----:B------:R-:W-:Y:S05]  /*0f00*/  BRA `(.L_x_12) ;  /* 0x0000000000047947 */ /* 0x000fea0003800000 */
.L_x_11:
[----:B------:R-:W-:Y:S06]  /*0f10*/  BAR.SYNC.DEFER_BLOCKING 0x0 ;  /* 0x0000000000007b1d */ /* 0x000fec0000010000 */
.L_x_12:
[----:B------:R-:W1:Y:S01]  /*0f20*/  S2UR UR36, SR_CgaCtaId ;  /* 0x00000000002479c3 */ /* 0x000e620000008800 */
[----:B------:R-:W-:Y:S05]  /*0f30*/  @!P5 BRA `(.L_x_13) ;  /* 0x000000b80070d947 */ /* 0x000fea0003800000 */
[----:B------:R-:W-:-:S13]  /*0f40*/  ISETP.GT.U32.AND P0, PT, R12, 0x1, PT ;  /* 0x000000010c00780c */ /* 0x000fda0003f04070 */
[----:B-1----:R-:W-:Y:S05]  /*0f50*/  @P0 EXIT ;  /* 0x000000000000094d */ /* 0x002fea0003800000 */
[----:B------:R-:W-:Y:S01]  /*0f60*/  ULDC.64 UR4, c[0x0][0x8f8] ;  /* 0x00023e0000047ab9 */ /* 0x000fe20000000a00 */
[----:B------:R-:W-:Y:S01]  /*0f70*/  UMOV UR47, 0xffffffff ;  /* 0xffffffff002f7882 */ /* 0x000fe20000000000 */
[----:B------:R-:W-:Y:S01]  /*0f80*/  ISETP.GE.U32.AND P0, PT, R16, UR4, PT ;  /* 0x0000000410007c0c */ /* 0x000fe2000bf06070 */
[----:B------:R-:W-:Y:S01]  /*0f90*/  IMAD.MOV.U32 R3, RZ, RZ, -0x1 ;  /* 0xffffffffff037424 */ /* 0x000fe200078e00ff */
[----:B------:R-:W-:Y:S02]  /*0fa0*/  PRMT R88, RZ, 0x7610, R88 ;  /* 0x00007610ff587816 */ /* 0x000fe40000000058 */
[----:B------:R-:W-:Y:S02]  /*0fb0*/  ISETP.GE.U32.AND.EX P0, PT, R17, UR5, PT, P0 ;  /* 0x0000000511007c0c */ /* 0x000fe4000bf06100 */
[----:B------:R-:W-:Y:S02]  /*0fc0*/  MOV R7, 0xffffffff ;  /* 0xffffffff00077802 */ /* 0x000fe40000000f00 */
[----:B------:R-:W-:-:S09]  /*0fd0*/  PRMT R6, RZ, 0x7610, R6 ;  /* 0x00007610ff067816 */ /* 0x000fd20000000006 */
[----:B------:R-:W-:Y:S05]  /*0fe0*/  @P0 BRA `(.L_x_14) ;  /* 0x0000000400280947 */ /* 0x000fea0003800000 */
[----:B------:R-:W1:Y:S01]  /*0ff0*/  LDC.64 R20, c[0x0][0x8d0] ;  /* 0x00023400ff147b82 */ /* 0x000e620000000a00 */
[----:B------:R-:W-:Y:S02]  /*1000*/  MOV R6, R16 ;  /* 0x0000001000067202 */ /* 0x000fe40000000f00 */
[----:B------:R-:W-:-:S05]  /*1010*/  MOV R7, R17 ;  /* 0x0000001100077202 */ /* 0x000fca0000000f00 */
[----:B------:R-:W2:Y:S08]  /*1020*/  LDC R14, c[0x0][0x8d8] ;  /* 0x00023600ff0e7b82 */ /* 0x000eb00000000800 */
[----:B------:R-:W3:Y:S01]  /*1030*/  LDC.64 R26, c[0x0][0x8c8] ;  /* 0x00023200ff1a7b82 */ /* 0x000ee20000000a00 */
[----:B-1----:R-:W-:-:S04]  /*1040*/  ISETP.NE.U32.AND P0, PT, R20, RZ, PT ;  /* 0x000000ff1400720c */ /* 0x002fc80003f05070 */
[----:B------:R-:W-:-:S13]  /*1050*/  ISETP.NE.AND.EX P0, PT, R21, RZ, PT, P0 ;  /* 0x000000ff1500720c */ /* 0x000fda0003f05300 */
[----:B--23--:R-:W-:Y:S05]  /*1060*/  @!P0 BRA `(.L_x_15) ;  /* 0x0000000000288947 */ /* 0x00cfea0003800000 */
[----:B------:R-:W1:Y:S02]  /*1070*/  LDC R3, c[0x0][0x8dc] ;  /* 0x00023700ff037b82 */ /* 0x000e640000000800 */
[----:B-1----:R-:W-:-:S05]  /*1080*/  IADD3 R3, P0, R16, R3, RZ ;  /* 0x0000000310037210 */ /* 0x002fca0007f1e0ff */
[----:B------:R-:W-:-:S04]  /*1090*/  IMAD.X R15, RZ, RZ, R17, P0 ;  /* 0x000000ffff0f7224 */ /* 0x000fc800000e0611 */
[----:B------:R-:W-:-:S04]  /*10a0*/  IMAD.WIDE.U32 R6, R15, R20, RZ ;  /* 0x000000140f067225 */ /* 0x000fc800078e00ff */
[----:B------:R-:W-:-:S04]  /*10b0*/  IMAD.WIDE.U32 R8, P0, R3, R21, R6 ;  /* 0x0000001503087225 */ /* 0x000fc80007800006 */
[----:B------:R-:W-:Y:S01]  /*10c0*/  IMAD.WIDE.U32 R6, R3, R20, RZ ;  /* 0x0000001403067225 */ /* 0x000fe200078e00ff */
[----:B------:R-:W-:Y:S02]  /*10d0*/  IADD3.X R13, RZ, RZ, RZ, P0, !PT ;  /* 0x000000ffff0d7210 */ /* 0x000fe400007fe4ff */
[----:B------:R-:W-:Y:S02]  /*10e0*/  MOV R12, R9 ;  /* 0x00000009000c7202 */ /* 0x000fe40000000f00 */
[----:B------:R-:W-:-:S05]  /*10f0*/  IADD3 RZ, P0, R7, R8, RZ ;  /* 0x0000000807ff7210 */ /* 0x000fca0007f1e0ff */
[----:B------:R-:W-:-:S08]  /*1100*/  IMAD.WIDE.U32.X R6, R15, R21, R12, P0 ;  /* 0x000000150f067225 */ /* 0x000fd000000e040c */
.L_x_15:
[----:B------:R-:W1:Y:S01]  /*1110*/  LDC.64 R28, c[0x0][0x8e8] ;  /* 0x00023a00ff1c7b82 */ /* 0x000e620000000a00 */
[-CC-:B------:R-:W-:Y:S02]  /*1120*/  SHF.R.U64 R30, R6, R14.reuse, R7.reuse ;  /* 0x0000000e061e7219 */ /* 0x180fe40000001207 */
[----:B------:R-:W-:Y:S02]  /*1130*/  SHF.R.U32.HI R3, RZ, R14, R7 ;  /* 0x0000000eff037219 */ /* 0x000fe40000011607 */
[----:B------:R-:W-:Y:S02]  /*1140*/  IADD3 R5, P0, RZ, -R30, RZ ;  /* 0x8000001eff057210 */ /* 0x000fe40007f1e0ff */
[----:B------:R-:W-:Y:S01]  /*1150*/  MOV R31, 0x1 ;  /* 0x00000001001f7802 */ /* 0x000fe20000000f00 */
[----:B------:R-:W2:Y:S01]  /*1160*/  LDC R12, c[0x0][0x8c0] ;  /* 0x00023000ff0c7b82 */ /* 0x000ea20000000800 */
[----:B------:R-:W-:Y:S01]  /*1170*/  IADD3.X R3, RZ, ~R3, RZ, P0, !PT ;  /* 0x80000003ff037210 */ /* 0x000fe200007fe4ff */
[----:B------:R-:W-:-:S04]  /*1180*/  IMAD.WIDE.U32 R6, R5, R26, R16 ;  /* 0x0000001a05067225 */ /* 0x000fc800078e0010 */
[----:B------:R-:W-:Y:S02]  /*1190*/  IMAD R8, R3, R26, RZ ;  /* 0x0000001a03087224 */ /* 0x000fe400078e02ff */
[----:B------:R-:W3:Y:S02]  /*11a0*/  LDC R9, c[0x0][0x8b0] ;  /* 0x00022c00ff097b82 */ /* 0x000ee40000000800 */
[----:B------:R-:W-:Y:S02]  /*11b0*/  IMAD R3, R5, R27, R8 ;  /* 0x0000001b05037224 */ /* 0x000fe400078e0208 */
[----:B------:R-:W-:Y:S02]  /*11c0*/  IMAD R27, R11, R24, R4 ;  /* 0x000000180b1b7224 */ /* 0x000fe400078e0204 */
[----:B------:R-:W-:Y:S02]  /*11d0*/  IMAD.IADD R3, R7, 0x1, R3 ;  /* 0x0000000107037824 */ /* 0x000fe400078e0203 */
[----:B------:R-:W4:Y:S01]  /*11e0*/  LDC R20, c[0x0][0x900] ;  /* 0x00024000ff147b82 */ /* 0x000f220000000800 */
[----:B-1----:R-:W-:-:S04]  /*11f0*/  ISETP.NE.U32.AND P0, PT, R28, RZ, PT ;  /* 0x000000ff1c00720c */ /* 0x002fc80003f05070 */
[----:B------:R-:W-:-:S03]  /*1200*/  ISETP.NE.AND.EX P0, PT, R29, RZ, PT, P0 ;  /* 0x000000ff1d00720c */ /* 0x000fc60003f05300 */
[----:B------:R-:W1:Y:S01]  /*1210*/  LDC R14, c[0x0][0x8a8] ;  /* 0x00022a00ff0e7b82 */ /* 0x000e620000000800 */
[-CC-:B--2---:R-:W-:Y:S02]  /*1220*/  SHF.R.U64 R15, R6, R12.reuse, R3.reuse ;  /* 0x0000000c060f7219 */ /* 0x184fe40000001203 */
[----:B------:R-:W-:Y:S02]  /*1230*/  SHF.R.U32.HI R6, RZ, R12, R3 ;  /* 0x0000000cff067219 */ /* 0x000fe40000011603 */
[----:B------:R-:W-:-:S03]  /*1240*/  MOV R3, 0xffffffff ;  /* 0xffffffff00037802 */ /* 0x000fc60000000f00 */
[----:B------:R-:W2:Y:S01]  /*1250*/  LDC R21, c[0x0][0x8f0] ;  /* 0x00023c00ff157b82 */ /* 0x000ea20000000800 */
[-CC-:B---3--:R-:W-:Y:S02]  /*1260*/  SHF.R.U64 R12, R15, R9.reuse, R6.reuse ;  /* 0x000000090f0c7219 */ /* 0x188fe40000001206 */
[----:B------:R-:W-:-:S05]  /*1270*/  SHF.R.U32.HI R5, RZ, R9, R6 ;  /* 0x00000009ff057219 */ /* 0x000fca0000011606 */
[----:B------:R-:W3:Y:S01]  /*1280*/  LDC R26, c[0x0][0x8e0] ;  /* 0x00023800ff1a7b82 */ /* 0x000ee20000000800 */
[-C--:B----4-:R-:W-:Y:S02]  /*1290*/  SHF.L.U32 R3, R3, R20.reuse, RZ ;  /* 0x0000001403037219 */ /* 0x090fe400000006ff */
[-CC-:B------:R-:W-:Y:S02]  /*12a0*/  SHF.R.U64 R24, R12, R20.reuse, R5.reuse ;  /* 0x000000140c187219 */ /* 0x180fe40000001205 */
[----:B------:R-:W-:Y:S02]  /*12b0*/  SHF.R.U32.HI R5, RZ, R20, R5 ;  /* 0x00000014ff057219 */ /* 0x000fe40000011605 */
[----:B------:R-:W-:Y:S01]  /*12c0*/  LOP3.LUT R11, RZ, R3, RZ, 0x33, !PT ;  /* 0x00000003ff0b7212 */ /* 0x000fe200078e33ff */
[----:B------:R-:W4:Y:S01]  /*12d0*/  LDC R25, c[0x0][0x8b8] ;  /* 0x00022e00ff197b82 */ /* 0x000f220000000800 */
[----:B------:R-:W-:Y:S01]  /*12e0*/  MOV R4, R24 ;  /* 0x0000001800047202 */ /* 0x000fe20000000f00 */
[----:B------:R-:W-:Y:S06]  /*12f0*/  @!P0 BRA `(.L_x_16) ;  /* 0x0000000000288947 */ /* 0x000fec0003800000 */
[----:B------:R-:W5:Y:S02]  /*1300*/  LDC R3, c[0x0][0x8f4] ;  /* 0x00023d00ff037b82 */ /* 0x000f640000000800 */
[----:B-----5:R-:W-:-:S05]  /*1310*/  IADD3 R3, P0, R24, R3, RZ ;  /* 0x0000000318037210 */ /* 0x020fca0007f1e0ff */
        /* <DEDUP_REMOVED lines=8> */
.L_x_16:
[----:B--2---:R-:W-:Y:S02]  /*13a0*/  SHF.R.U64 R5, R4, R21, R5 ;  /* 0x0000001504057219 */ /* 0x004fe40000001205 */
[----:B------:R-:W-:Y:S02]  /*13b0*/  SHF.L.U32 R3, R31, R20, RZ ;  /* 0x000000141f037219 */ /* 0x000fe400000006ff */
[----:B------:R-:W-:Y:S01]  /*13c0*/  LOP3.LUT R4, R12, R11, RZ, 0xc0, !PT ;  /* 0x0000000b0c047212 */ /* 0x000fe200078ec0ff */
[----:B------:R-:W-:Y:S01]  /*13d0*/  IMAD.MOV R7, RZ, RZ, -R5 ;  /* 0x000000ffff077224 */ /* 0x000fe200078e0a05 */
[----:B-1----:R-:W-:Y:S02]  /*13e0*/  IADD3 R6, R14, -0x1, RZ ;  /* 0xffffffff0e067810 */ /* 0x002fe40007ffe0ff */
[----:B------:R-:W-:Y:S01]  /*13f0*/  SEL R10, R10, R27, !P1 ;  /* 0x0000001b0a0a7207 */ /* 0x000fe20004800000 */
[----:B------:R-:W-:Y:S01]  /*1400*/  IMAD R5, R3, R5, R4 ;  /* 0x0000000503057224 */ /* 0x000fe200078e0204 */
[----:B------:R-:W-:Y:S01]  /*1410*/  LOP3.LUT R6, R15, R6, RZ, 0xc0, !PT ;  /* 0x000000060f067212 */ /* 0x000fe200078ec0ff */
[----:B---3--:R-:W-:Y:S01]  /*1420*/  IMAD R3, R7, R26, R24 ;  /* 0x0000001a07037224 */ /* 0x008fe200078e0218 */
[----:B------:R-:W-:Y:S01]  /*1430*/  R2UR UR47, R30 ;  /* 0x000000001e2f72ca */ /* 0x000fe200000e0000 */
[----:B----4-:R-:W-:-:S02]  /*1440*/  IMAD R10, R5, R25, R10 ;  /* 0x00000019050a7224 */ /* 0x010fc400078e020a */
[----:B------:R-:W-:Y:S01]  /*1450*/  IMAD R3, R3, R14, R6 ;  /* 0x0000000e03037224 */ /* 0x000fe200078e0206 */
[----:B------:R-:W-:-:S04]  /*1460*/  MOV R6, 0x1 ;  /* 0x0000000100067802 */ /* 0x000fc80000000f00 */
[----:B------:R-:W-:Y:S02]  /*1470*/  SEL R7, R3, R10, !P1 ;  /* 0x0000000a03077207 */ /* 0x000fe40004800000 */
[----:B------:R-:W-:-:S07]  /*1480*/  SEL R3, R10, R3, !P1 ;  /* 0x000000030a037207 */ /* 0x000fce0004800000 */
.L_x_14:
[----:B------:R-:W-:-:S08]  /*1490*/  NOP ;  /* 0x0000000000007918 */ /* 0x000fd00000000000 */
[----:B------:R-:W1:Y:S02]  /*14a0*/  USETMAXREG.TRY_ALLOC.CTAPOOL UP0, 0xe8 ;  /* 0x000000e8000079c8 */ /* 0x000e640008000600 */
[----:B-1----:R-:W-:-:S13]  /*14b0*/  PLOP3.LUT P0, PT, PT, PT, UP0, 0x80, 0x0 ;  /* 0x000000000000781c */ /* 0x002fda0003f0f008 */
[----:B------:R-:W-:Y:S05]  /*14c0*/  @!P0 BRA `(.L_x_14) ;  /* 0xfffffffc00f08947 */ /* 0x000fea000383ffff */
[----:B------:R-:W-:Y:S02]  /*14d0*/  ULDC.64 UR4, c[0x0][0x590] ;  /* 0x0001640000047ab9 */ /* 0x000fe40000000a00 */
[----:B------:R-:W-:-:S04]  /*14e0*/  ISETP.NE.U32.AND P0, PT, RZ, UR4, PT ;  /* 0x00000004ff007c0c */ /* 0x000fc8000bf05070 */
[----:B------:R-:W-:-:S13]  /*14f0*/  ISETP.NE.AND.EX P0, PT, RZ, UR5, PT, P0 ;  /* 0x00000005ff007c0c */ /* 0x000fda000bf05300 */
[----:B------:R-:W-:Y:S05]  /*1500*/  @P0 BRA `(.L_x_17) ;  /* 0x00000000002c0947 */ /* 0x000fea0003800000 */
[----:B------:R-:W-:Y:S02]  /*1510*/  ULDC.64 UR4, c[0x0][0x588] ;  /* 0x0001620000047ab9 */ /* 0x000fe40000000a00 */
[----:B------:R-:W-:-:S04]  /*1520*/  ISETP.NE.U32.AND P0, PT, RZ, UR4, PT ;  /* 0x00000004ff007c0c */ /* 0x000fc8000bf05070 */
[----:B------:R-:W-:-:S13]  /*1530*/  ISETP.NE.AND.EX P0, PT, RZ, UR5, PT, P0 ;  /* 0x00000005ff007c0c */ /* 0x000fda000bf05300 */
[----:B------:R-:W-:Y:S05]  /*1540*/  @!P0 BRA `(.L_x_18) ;  /* 0x0000000000108947 */ /* 0x000fea0003800000 */
[----:B------:R-:W1:Y:S02]  /*1550*/  LDC.64 R90, c[0x0][0x588] ;  /* 0x00016200ff5a7b82 */ /* 0x000e640000000a00 */
[----:B-1----:R1:W5:Y:S01]  /*1560*/  LDG.E R90, desc[UR40][R90.64] ;  /* 0x000000285a5a7981 */ /* 0x002362000c1e1900 */
[----:B------:R-:W-:Y:S01]  /*1570*/  MOV R88, 0x1 ;  /* 0x0000000100587802 */ /* 0x000fe20000000f00 */
[----:B------:R-:W-:Y:S06]  /*1580*/  BRA `(.L_x_17) ;  /* 0x00000000000c7947 */ /* 0x000fec0003800000 */
.L_x_18:
[----:B------:R-:W-:Y:S01]  /*1590*/  ULDC UR4, c[0x0][0x580] ;  /* 0x0001600000047ab9 */ /* 0x000fe20000000800 */
[----:B------:R-:W-:Y:S01]  /*15a0*/  MOV R88, 0x1 ;  /* 0x0000000100587802 */ /* 0x000fe20000000f00 */
[----:B------:R-:W-:-:S07]  /*15b0*/  IMAD.U32 R90, RZ, RZ, UR4 ;  /* 0x00000004ff5a7e24 */ /* 0x000fce000f8e00ff */
.L_x_17:
        /* <DEDUP_REMOVED lines=8> */
[----:B------:R-:W2:Y:S02]  /*1640*/  LDC.64 R4, c[0x0][0x5a8] ;  /* 0x00016a00ff047b82 */ /* 0x000ea40000000a00 */
[----:B--2---:R2:W5:Y:S01]  /*1650*/  LDG.E R89, desc[UR40][R4.64] ;  /* 0x0000002804597981 */ /* 0x004562000c1e1900 */
[----:B------:R-:W-:Y:S05]  /*1660*/  BRA `(.L_x_19) ;  /* 0x0000000000087947 */ /* 0x000fea0003800000 */
.L_x_20:
[----:B------:R-:W-:Y:S02]  /*1670*/  ULDC UR4, c[0x0][0x5a0] ;  /* 0x0001680000047ab9 */ /* 0x000fe40000000800 */
[----:B------:R-:W-:-:S07]  /*1680*/  MOV R89, UR4 ;  /* 0x0000000400597c02 */ /* 0x000fce0008000f00 */
.L_x_19:
[----:B------:R-:W-:-:S13]  /*1690*/  LOP3.LUT P0, RZ, R6, 0xff, RZ, 0xc0, !PT ;  /* 0x000000ff06ff7812 */ /* 0x000fda000780c0ff */
[----:B------:R-:W-:Y:S05]  /*16a0*/  @!P0 EXIT ;  /* 0x000000000000894d */ /* 0x000fea0003800000 */
[----:B------:R-:W-:Y:S01]  /*16b0*/  ULDC UR4, c[0x0][0x28c] ;  /* 0x0000a30000047ab9 */ /* 0x000fe20000000800 */
[----:B------:R-:W-:Y:S01]  /*16c0*/  LOP3.LUT R101, R0, 0x1, RZ, 0xfc, !PT ;  /* 0x0000000100657812 */ /* 0x000fe200078efcff */
[----:B------:R-:W-:Y:S01]  /*16d0*/  UIADD3 UR4, UR4, 0x3f, URZ ;  /* 0x0000003f04047890 */ /* 0x000fe2000fffe03f */
[----:B------:R-:W-:Y:S02]  /*16e0*/  LOP3.LUT R153, R19, 0x1, RZ, 0xfc, !PT ;  /* 0x0000000113997812 */ /* 0x000fe400078efcff */
[----:B------:R-:W-:Y:S01]  /*16f0*/  CS2R R108, SRZ ;  /* 0x00000000006c7805 */ /* 0x000fe2000001ff00 */
[----:B------:R-:W-:Y:S01]  /*1700*/  ULDC.64 UR42, c[0x0][0x198] ;  /* 0x00006600002a7ab9 */ /* 0x000fe20000000a00 */
[----:B------:R-:W-:Y:S01]  /*1710*/  USHF.R.S32.HI UR5, URZ, 0x1f, UR4 ;  /* 0x0000001f3f057899 */ /* 0x000fe20008011404 */
[----:B------:R-:W-:-:S03]  /*1720*/  UMOV UR48, URZ ;  /* 0x0000003f00307c82 */ /* 0x000fc60008000000 */
[----:B------:R-:W-:-:S03]  /*1730*/  ULEA.HI UR5, UR5, UR4, URZ, 0x6 ;  /* 0x0000000405057291 */ /* 0x000fc6000f8f303f */
[----:B------:R-:W-:Y:S01]  /*1740*/  UMOV UR4, URZ ;  /* 0x0000003f00047c82 */ /* 0x000fe20008000000 */
[----:B------:R-:W-:-:S12]  /*1750*/  USHF.R.S32.HI UR49, URZ, 0x6, UR5 ;  /* 0x000000063f317899 */ /* 0x000fd80008011405 */
.L_x_292:
[----:B------:R-:W-:Y:S01]  /*1760*/  LOP3.LUT R0, R18, 0x80, RZ, 0xc0, !PT ;  /* 0x0000008012007812 */ /* 0x000fe200078ec0ff */
[----:B------:R-:W3:Y:S01]  /*1770*/  S2UR UR9, SR_CgaCtaId ;  /* 0x00000000000979c3 */ /* 0x000ee20000008800 */
[----:B------:R-:W-:Y:S01]  /*1780*/  UMOV UR50, 0x400 ;  /* 0x0000040000327882 */ /* 0x000fe20000000000 */
[----:B------:R-:W-:Y:S01]  /*1790*/  UMOV UR6, URZ ;  /* 0x0000003f00067c82 */ /* 0x000fe20008000000 */
[----:B------:R-:W-:Y:S01]  /*17a0*/  SHF.R.U32.HI R0, RZ, 0x7, R0 ;  /* 0x00000007ff007819 */ /* 0x000fe20000011600 */
[----:B------:R-:W-:Y:S01]  /*17b0*/  UMOV UR5, URZ ;  /* 0x0000003f00057c82 */ /* 0x000fe20008000000 */
[----:B------:R-:W-:Y:S01]  /*17c0*/  UMOV UR13, UR4 ;  /* 0x00000004000d7c82 */ /* 0x000fe20008000000 */
[----:B------:R-:W-:Y:S02]  /*17d0*/  MOV R100, RZ ;  /* 0x000000ff00647202 */ /* 0x000fe40000000f00 */
[----:B------:R-:W-:Y:S01]  /*17e0*/  CS2R R98, SRZ ;  /* 0x0000000000627805 */ /* 0x000fe2000001ff00 */
[----:B--2---:R-:W2:Y:S01]  /*17f0*/  LDC R4, c[0x0][0x28c] ;  /* 0x0000a300ff047b82 */ /* 0x004ea20000000800 */
[----:B------:R-:W4:Y:S01]  /*1800*/  SHFL.IDX PT, R0, R0, RZ, 0x1f ;  /* 0x00001fff00007589 */ /* 0x000f2200000e0000 */
[----:B------:R-:W-:-:S02]  /*1810*/  CS2R R96, SRZ ;  /* 0x0000000000607805 */ /* 0x000fc4000001ff00 */
[----:B------:R-:W-:Y:S02]  /*1820*/  CS2R R94, SRZ ;  /* 0x00000000005e7805 */ /* 0x000fe4000001ff00 */
[----:B------:R-:W-:Y:S02]  /*1830*/  CS2R R92, SRZ ;  /* 0x00000000005c7805 */ /* 0x000fe4000001ff00 */
[----:B-1----:R-:W-:Y:S02]  /*1840*/  MOV R91, RZ ;  /* 0x000000ff005b7202 */ /* 0x002fe40000000f00 */
[----:B------:R-:W-:Y:S02]  /*1850*/  CS2R R104, SRZ ;  /* 0x0000000000687805 */ /* 0x000fe4000001ff00 */
[----:B------:R-:W-:Y:S02]  /*1860*/  CS2R R102, SRZ ;  /* 0x0000000000667805 */ /* 0x000fe4000001ff00 */
[----:B------:R-:W-:-:S02]  /*1870*/  CS2R R106, SRZ ;  /* 0x00000000006a7805 */ /* 0x000fc4000001ff00 */
[----:B------:R-:W-:Y:S02]  /*1880*/  CS2R R126, SRZ ;  /* 0x00000000007e7805 */ /* 0x000fe4000001ff00 */
[----:B------:R-:W-:Y:S02]  /*1890*/  CS2R R128, SRZ ;  /* 0x0000000000807805 */ /* 0x000fe4000001ff00 */
[----:B------:R-:W-:Y:S02]  /*18a0*/  CS2R R130, SRZ ;  /* 0x0000000000827805 */ /* 0x000fe4000001ff00 */
[----:B------:R-:W-:Y:S02]  /*18b0*/  CS2R R132, SRZ ;  /* 0x0000000000847805 */ /* 0x000fe4000001ff00 */
[----:B------:R-:W-:Y:S02]  /*18c0*/  CS2R R134, SRZ ;  /* 0x0000000000867805 */ /* 0x000fe4000001ff00 */
[----:B------:R-:W-:-:S02]  /*18d0*/  CS2R R136, SRZ ;  /* 0x0000000000887805 */ /* 0x000fc4000001ff00 */
[----:B------:R-:W-:Y:S01]  /*18e0*/  CS2R R138, SRZ ;  /* 0x00000000008a7805 */ /* 0x000fe2000001ff00 */
[----:B---3--:R-:W-:Y:S01]  /*18f0*/  ULEA UR50, UR9, UR50, 0x18 ;  /* 0x0000003209327291 */ /* 0x008fe2000f8ec03f */
[----:B------:R-:W-:Y:S02]  /*1900*/  CS2R R140, SRZ ;  /* 0x00000000008c7805 */ /* 0x000fe4000001ff00 */
[----:B------:R-:W-:Y:S02]  /*1910*/  CS2R R110, SRZ ;  /* 0x00000000006e7805 */ /* 0x000fe4000001ff00 */
[----:B------:R-:W-:Y:S02]  /*1920*/  CS2R R112, SRZ ;  /* 0x0000000000707805 */ /* 0x000fe4000001ff00 */
[----:B------:R-:W-:Y:S02]  /*1930*/  CS2R R114, SRZ ;  /* 0x0000000000727805 */ /* 0x000fe4000001ff00 */
[----:B------:R-:W-:-:S02]  /*1940*/  CS2R R116, SRZ ;  /* 0x0000000000747805 */ /* 0x000fc4000001ff00 */
[----:B------:R-:W-:Y:S02]  /*1950*/  CS2R R118, SRZ ;  /* 0x0000000000767805 */ /* 0x000fe4000001ff00 */
[----:B------:R-:W-:Y:S02]  /*1960*/  CS2R R122, SRZ ;  /* 0x00000000007a7805 */ /* 0x000fe4000001ff00 */
[----:B--2---:R-:W-:Y:S02]  /*1970*/  ISETP.GE.AND P0, PT, R4, 0x1, PT ;  /* 0x000000010400780c */ /* 0x004fe40003f06270 */
[----:B------:R-:W-:Y:S02]  /*1980*/  CS2R R120, SRZ ;  /* 0x0000000000787805 */ /* 0x000fe4000001ff00 */
[----:B----4-:R-:W-:Y:S02]  /*1990*/  R2UR UR7, R0 ;  /* 0x00000000000772ca */ /* 0x010fe400000e0000 */
[----:B------:R-:W-:-:S02]  /*19a0*/  CS2R R124, SRZ ;  /* 0x00000000007c7805 */ /* 0x000fc4000001ff00 */
[----:B------:R-:W-:Y:S02]  /*19b0*/  CS2R R142, SRZ ;  /* 0x00000000008e7805 */ /* 0x000fe4000001ff00 */
[----:B------:R-:W-:Y:S02]  /*19c0*/  CS2R R144, SRZ ;  /* 0x0000000000907805 */ /* 0x000fe4000001ff00 */
[----:B------:R-:W-:Y:S02]  /*19d0*/  CS2R R146, SRZ ;  /* 0x0000000000927805 */ /* 0x000fe4000001ff00 */
[----:B------:R-:W-:Y:S02]  /*19e0*/  CS2R R148, SRZ ;  /* 0x0000000000947805 */ /* 0x000fe4000001ff00 */
[----:B------:R-:W-:Y:S01]  /*19f0*/  CS2R R150, SRZ ;  /* 0x0000000000967805 */ /* 0x000fe2000001ff00 */
[----:B------:R-:W-:Y:S01]  /*1a00*/  IMAD.MOV.U32 R152, RZ, RZ, RZ ;  /* 0x000000ffff987224 */ /* 0x000fe200078e00ff */
[----:B------:R-:W-:-:S02]  /*1a10*/  CS2R R154, SRZ ;  /* 0x00000000009a7805 */ /* 0x000fc4000001ff00 */
[----:B------:R-:W-:Y:S02]  /*1a20*/  CS2R R156, SRZ ;  /* 0x00000000009c7805 */ /* 0x000fe4000001ff00 */
[----:B------:R-:W-:Y:S02]  /*1a30*/  MOV R159, RZ ;  /* 0x000000ff009f7202 */ /* 0x000fe40000000f00 */
[----:B------:R-:W-:Y:S02]  /*1a40*/  CS2R R56, SRZ ;  /* 0x0000000000387805 */ /* 0x000fe4000001ff00 */
[----:B------:R-:W-:Y:S01]  /*1a50*/  MOV R8, UR48 ;  /* 0x0000003000087c02 */ /* 0x000fe20008000f00 */
[----:B------:R-:W-:Y:S01]  /*1a60*/  ULEA.HI UR8, UR7, UR7, URZ, 0x1 ;  /* 0x0000000707087291 */ /* 0x000fe2000f8f083f */
[----:B------:R-:W-:Y:S02]  /*1a70*/  CS2R R58, SRZ ;  /* 0x00000000003a7805 */ /* 0x000fe4000001ff00 */
[----:B------:R-:W-:-:S02]  /*1a80*/  CS2R R60, SRZ ;  /* 0x00000000003c7805 */ /* 0x000fc4000001ff00 */
[----:B------:R-:W-:Y:S01]  /*1a90*/  CS2R R62, SRZ ;  /* 0x00000000003e7805 */ /* 0x000fe2000001ff00 */
[----:B------:R-:W-:Y:S01]  /*1aa0*/  ULOP3.LUT UR8, UR8, 0xffffe, URZ, 0xc0, !UPT ;  /* 0x000ffffe08087892 */ /* 0x000fe2000f8ec03f */
[----:B------:R-:W-:Y:S02]  /*1ab0*/  CS2R R64, SRZ ;  /* 0x0000000000407805 */ /* 0x000fe4000001ff00 */
[----:B------:R-:W-:Y:S02]  /*1ac0*/  CS2R R66, SRZ ;  /* 0x0000000000427805 */ /* 0x000fe4000001ff00 */
[----:B------:R-:W-:Y:S01]  /*1ad0*/  CS2R R68, SRZ ;  /* 0x0000000000447805 */ /* 0x000fe2000001ff00 */
[----:B------:R-:W-:Y:S01]  /*1ae0*/  UIADD3 UR8, UR7, -UR8, URZ ;  /* 0x8000000807087290 */ /* 0x000fe2000fffe03f */
[----:B------:R-:W-:Y:S02]  /*1af0*/  CS2R R70, SRZ ;  /* 0x0000000000467805 */ /* 0x000fe4000001ff00 */
[----:B------:R-:W-:Y:S01]  /*1b00*/  CS2R R72, SRZ ;  /* 0x0000000000487805 */ /* 0x000fe2000001ff00 */
[----:B------:R-:W-:Y:S01]  /*1b10*/  UMOV UR7, URZ ;  /* 0x0000003f00077c82 */ /* 0x000fe20008000000 */
[----:B------:R-:W-:Y:S01]  /*1b20*/  ULEA UR8, UR8, UR50, 0xc ;  /* 0x0000003208087291 */ /* 0x000fe2000f8e603f */
[----:B------:R-:W-:-:S02]  /*1b30*/  CS2R R74, SRZ ;  /* 0x00000000004a7805 */ /* 0x000fc4000001ff00 */
[----:B------:R-:W-:Y:S02]  /*1b40*/  CS2R R76, SRZ ;  /* 0x00000000004c7805 */ /* 0x000fe4000001ff00 */
[----:B------:R-:W-:Y:S01]  /*1b50*/  CS2R R78, SRZ ;  /* 0x00000000004e7805 */ /* 0x000fe2000001ff00 */
[----:B------:R-:W-:Y:S01]  /*1b60*/  UIADD3 UR8, UR8, 0x6200, URZ ;  /* 0x0000620008087890 */ /* 0x000fe2000fffe03f */
[----:B------:R-:W-:Y:S02]  /*1b70*/  CS2R R80, SRZ ;  /* 0x0000000000507805 */ /* 0x000fe4000001ff00 */
[----:B------:R-:W-:Y:S02]  /*1b80*/  CS2R R82, SRZ ;  /* 0x0000000000527805 */ /* 0x000fe4000001ff00 */
[----:B------:R-:W-:Y:S01]  /*1b90*/  CS2R R84, SRZ ;  /* 0x0000000000547805 */ /* 0x000fe2000001ff00 */
[----:B------:R-:W-:Y:S01]  /*1ba0*/  USHF.R.U32.HI UR8, URZ, 0x4, UR8 ;  /* 0x000000043f087899 */ /* 0x000fe20008011608 */
[----:B------:R-:W-:-:S02]  /*1bb0*/  CS2R R86, SRZ ;  /* 0x0000000000567805 */ /* 0x000fc4000001ff00 */
[----:B------:R-:W-:Y:S02]  /*1bc0*/  CS2R R24, SRZ ;  /* 0x0000000000187805 */ /* 0x000fe4000001ff00 */
[----:B------:R-:W-:Y:S01]  /*1bd0*/  CS2R R26, SRZ ;  /* 0x00000000001a7805 */ /* 0x000fe2000001ff00 */
[----:B------:R-:W-:Y:S01]  /*1be0*/  ULOP3.LUT UR12, UR8, 0x3fff, URZ, 0xc0, !UPT ;  /* 0x00003fff080c7892 */ /* 0x000fe2000f8ec03f */
[----:B------:R-:W-:Y:S02]  /*1bf0*/  CS2R R28, SRZ ;  /* 0x00000000001c7805 */ /* 0x000fe4000001ff00 */
        /* <DEDUP_REMOVED lines=9> */
[----:B------:R-:W-:Y:S02]  /*1c90*/  CS2R R48, SRZ ;  /* 0x0000000000307805 */ /* 0x000fe4000001ff00 */
[----:B------:R-:W-:Y:S02]  /*1ca0*/  CS2R R50, SRZ ;  /* 0x0000000000327805 */ /* 0x000fe4000001ff00 */
[----:B------:R-:W-:Y:S02]  /*1cb0*/  CS2R R52, SRZ ;  /* 0x0000000000347805 */ /* 0x000fe4000001ff00 */
[----:B------:R-:W-:Y:S01]  /*1cc0*/  CS2R R54, SRZ ;  /* 0x0000000000367805 */ /* 0x000fe2000001ff00 */
[----:B------:R-:W-:Y:S06]  /*1cd0*/  @!P0 BRA `(.L_x_21) ;  /* 0x0000000800748947 */ /* 0x000fec0003800000 */
[----:B------:R-:W-:-:S13]  /*1ce0*/  ISETP.NE.AND P1, PT, R153, 0x3, PT ;  /* 0x000000039900780c */ /* 0x000fda0003f25270 */
[----:B------:R-:W-:Y:S05]  /*1cf0*/  @!P1 BRA `(.L_x_22) ;  /* 0x0000000000049947 */ /* 0x000fea0003800000 */
[----:B------:R-:W-:Y:S01]  /*1d00*/  BPT.TRAP 0x1 ;  /* 0x000000040000795c */ /* 0x000fe20000300000 */
.L_x_22:
[----:B------:R-:W-:Y:S01]  /*1d10*/  ULEA UR5, UR4, UR50, 0x3 ;  /* 0x0000003204057291 */ /* 0x000fe2000f8e183f */
[----:B------:R-:W-:-:S04]  /*1d20*/  MOV R0, UR48 ;  /* 0x0000003000007c02 */ /* 0x000fc80008000f00 */
[----:B------:R-:W-:-:S04]  /*1d30*/  SHF.L.U32 R0, R0, 0x1f, RZ ;  /* 0x0000001f00007819 */ /* 0x000fc800000006ff */
[----:B------:R1:W2:Y:S01]  /*1d40*/  SYNCS.PHASECHK.TRANS64.TRYWAIT P0, [UR5], R0 ;  /* 0x00000000ff0075a7 */ /* 0x0002a20008000145 */
[----:B------:R-:W-:Y:S05]  /*1d50*/  @!P1 BRA `(.L_x_23) ;  /* 0x0000000000049947 */ /* 0x000fea0003800000 */
[----:B------:R-:W-:Y:S01]  /*1d60*/  BPT.TRAP 0x1 ;  /* 0x000000040000795c */ /* 0x000fe20000300000 */
.L_x_23:
[----:B--2---:R-:W-:Y:S05]  /*1d70*/  @P0 BRA `(.L_x_24) ;  /* 0x0000000000080947 */ /* 0x004fea0003800000 */
[----:B------:R-:W2:Y:S02]  /*1d80*/  SYNCS.PHASECHK.TRANS64.TRYWAIT P0, [UR5], R0 ;  /* 0x00000000ff0075a7 */ /* 0x000ea40008000145 */
[----:B--2---:R-:W-:Y:S05]  /*1d90*/  @!P0 BRA `(.L_x_25) ;  /* 0x000000d400ac8947 */ /* 0x004fea0003800000 */
.L_x_24:
[----:B------:R-:W-:Y:S01]  /*1da0*/  UIADD3 UR5, UR50, 0x2e200, URZ ;  /* 0x0002e20032057890 */ /* 0x000fe2000fffe03f */
[----:B------:R-:W-:Y:S01]  /*1db0*/  WARPGROUP.ARRIVE ;  /* 0x00000000000079c5 */ /* 0x000fe20000000000 */
[----:B------:R-:W-:Y:S01]  /*1dc0*/  ULOP3.LUT UR7, UR12, 0x10000, URZ, 0xfc, !UPT ;  /* 0x000100000c077892 */ /* 0x000fe2000f8efc3f */
[----:B------:R-:W-:Y:S01]  /*1dd0*/  IMAD.MOV.U32 R100, RZ, RZ, RZ ;  /* 0x000000ffff647224 */ /* 0x000fe200078e00ff */
[----:B------:R-:W-:Y:S01]  /*1de0*/  USHF.R.U32.HI UR5, URZ, 0x4, UR5 ;  /* 0x000000043f057899 */ /* 0x000fe20008011605 */
[----:B------:R-:W-:Y:S01]  /*1df0*/  CS2R R98, SRZ ;  /* 0x0000000000627805 */ /* 0x000fe2000001ff00 */
[----:B------:R-:W-:Y:S01]  /*1e00*/  ULEA UR7, UR4, UR7, 0xa ;  /* 0x0000000704077291 */ /* 0x000fe2000f8e503f */
[----:B------:R-:W-:Y:S01]  /*1e10*/  CS2R R96, SRZ ;  /* 0x0000000000607805 */ /* 0x000fe2000001ff00 */
[----:B------:R-:W-:Y:S01]  /*1e20*/  ULOP3.LUT UR5, UR5, 0x3fff, URZ, 0xc0, !UPT ;  /* 0x00003fff05057892 */ /* 0x000fe2000f8ec03f */
[----:B------:R-:W-:Y:S01]  /*1e30*/  CS2R R94, SRZ ;  /* 0x00000000005e7805 */ /* 0x000fe2000001ff00 */
[----:B------:R-:W-:Y:S01]  /*1e40*/  UMOV UR9, 0x80000020 ;  /* 0x8000002000097882 */ /* 0x000fe20000000000 */
[----:B------:R-:W-:Y:S01]  /*1e50*/  UMOV UR11, 0x80000020 ;  /* 0x80000020000b7882 */ /* 0x000fe20000000000 */
[----:B------:R-:W-:Y:S01]  /*1e60*/  ULOP3.LUT UR5, UR5, 0x10000, URZ, 0xfc, !UPT ;  /* 0x0001000005057892 */ /* 0x000fe2000f8efc3f */
[----:B------:R-:W-:Y:S01]  /*1e70*/  CS2R R92, SRZ ;  /* 0x00000000005c7805 */ /* 0x000fe2000001ff00 */
[----:B------:R-:W-:Y:S01]  /*1e80*/  UMOV UR8, UR7 ;  /* 0x0000000700087c82 */ /* 0x000fe20008000000 */
[----:B------:R-:W-:Y:S01]  /*1e90*/  MOV R91, RZ ;  /* 0x000000ff005b7202 */ /* 0x000fe20000000f00 */
[----:B------:R-:W-:Y:S01]  /*1ea0*/  ULEA UR6, UR4, UR5, 0x8 ;  /* 0x0000000504067291 */ /* 0x000fe2000f8e403f */
[----:B------:R-:W-:Y:S01]  /*1eb0*/  CS2R R104, SRZ ;  /* 0x0000000000687805 */ /* 0x000fe2000001ff00 */
[----:B------:R-:W-:Y:S01]  /*1ec0*/  UIADD3 UR5, UR7, 0x200, URZ ;  /* 0x0000020007057890 */ /* 0x000fe2000fffe03f */
[----:B------:R-:W-:-:S02]  /*1ed0*/  CS2R R102, SRZ ;  /* 0x0000000000667805 */ /* 0x000fc4000001ff00 */
[----:B------:R-:W-:Y:S02]  /*1ee0*/  CS2R R106, SRZ ;  /* 0x00000000006a7805 */ /* 0x000fe4000001ff00 */
[----:B------:R-:W-:Y:S02]  /*1ef0*/  CS2R R126, SRZ ;  /* 0x00000000007e7805 */ /* 0x000fe4000001ff00 */
[----:B------:R-:W-:Y:S01]  /*1f00*/  CS2R R128, SRZ ;  /* 0x0000000000807805 */ /* 0x000fe2000001ff00 */
[----:B------:R-:W-:Y:S01]  /*1f10*/  UMOV UR10, UR6 ;  /* 0x00000006000a7c82 */ /* 0x000fe20008000000 */
[----:B------:R-:W-:Y:S01]  /*1f20*/  CS2R R130, SRZ ;  /* 0x0000000000827805 */ /* 0x000fe2000001ff00 */
[----:B------:R-:W-:Y:S01]  /*1f30*/  QGMMA.64x64x32.F32.E4M3.E4M3 R56, gdesc[UR8], RZ, !UPT, gsb0 ;  /* 0x00e00000083879f3 */ /* 0x000fe2000c0008ff */
[----:B------:R-:W-:Y:S01]  /*1f40*/  UMOV UR8, UR5 ;  /* 0x0000000500087c82 */ /* 0x000fe20008000000 */
[----:B------:R-:W-:Y:S01]  /*1f50*/  UMOV UR9, 0x80000020 ;  /* 0x8000002000097882 */ /* 0x000fe20000000000 */
[----:B------:R-:W-:Y:S01]  /*1f60*/  UMOV UR5, 0x2 ;  /* 0x0000000200057882 */ /* 0x000fe20000000000 */
        /* <DEDUP_REMOVED lines=18> */
[----:B------:R-:W-:-:S02]  /*2090*/  MOV R152, RZ ;  /* 0x000000ff00987202 */ /* 0x000fc40000000f00 */
[----:B------:R-:W-:Y:S02]  /*20a0*/  CS2R R154, SRZ ;  /* 0x00000000009a7805 */ /* 0x000fe4000001ff00 */
[----:B------:R-:W-:Y:S02]  /*20b0*/  CS2R R156, SRZ ;  /* 0x00000000009c7805 */ /* 0x000fe4000001ff00 */
[----:B------:R-:W-:Y:S01]  /*20c0*/  MOV R159, RZ ;  /* 0x000000ff009f7202 */ /* 0x000fe20000000f00 */
[----:B------:R-:W-:Y:S02]  /*20d0*/  WARPGROUP.DEPBAR.LE gsb0, 0x0 ;  /* 0x00008000000079c5 */ /* 0x000fe40000010000 */
[----:B------:R-:W-:-:S06]  /*20e0*/  WARPGROUP.ARRIVE ;  /* 0x00000000000079c5 */ /* 0x000fcc0000000000 */
[----:B------:R-:W-:Y:S01]  /*20f0*/  QGMMA.64x64x32.F32.E4M3.E4M3 R24, gdesc[UR8], RZ, !UPT, gsb0 ;  /* 0x00e00000081879f3 */ /* 0x000fe2000c0008ff */
[----:B------:R-:W-:Y:S02]  /*2100*/  UIADD3 UR8, UR7, 0x2, URZ ;  /* 0x0000000207087890 */ /* 0x000fe4000fffe03f */
[----:B------:R-:W-:Y:S01]  /*2110*/  UIADD3 UR10, UR6, 0x2, URZ ;  /* 0x00000002060a7890 */ /* 0x000fe2000fffe03f */
[----:B------:R-:W-:Y:S01]  /*2120*/  UMOV UR9, 0x80000020 ;  /* 0x8000002000097882 */ /* 0x000fe20000000000 */
[----:B------:R-:W-:Y:S01]  /*2130*/  UMOV UR11, 0x80000020 ;  /* 0x80000020000b7882 */ /* 0x000fe20000000000 */
[----:B------:R-:W-:Y:S01]  /*2140*/  UIADD3 UR7, UR7, 0x202, URZ ;  /* 0x0000020207077890 */ /* 0x000fe2000fffe03f */
[----:B------:R-:W-:Y:S02]  /*2150*/  ULDC UR6, c[0x0][0x50c] ;  /* 0x0001430000067ab9 */ /* 0x000fe40000000800 */
[----:B------:R-:W-:-:S04]  /*2160*/  UISETP.NE.AND UP0, UPT, UR6, 0x2, UPT ;  /* 0x000000020600788c */ /* 0x000fc8000bf05270 */
[----:B------:R-:W-:-:S06]  /*2170*/  USEL UR6, URZ, 0x1, UP0 ;  /* 0x000000013f067887 */ /* 0x000fcc0008000000 */
[----:B------:R-:W-:Y:S01]  /*2180*/  ISETP.NE.AND P0, PT, RZ, UR6, PT ;  /* 0x00000006ff007c0c */ /* 0x000fe2000bf05270 */
[----:B------:R-:W-:Y:S02]  /*2190*/  WARPGROUP.DEPBAR.LE gsb0, 0x0 ;  /* 0x00008000000079c5 */ /* 0x000fe40000010000 */
[----:B------:R-:W-:-:S06]  /*21a0*/  WARPGROUP.ARRIVE ;  /* 0x00000000000079c5 */ /* 0x000fcc0000000000 */
[----:B------:R-:W-:Y:S01]  /*21b0*/  QGMMA.64x64x32.F32.E4M3.E4M3 R56, gdesc[UR8], R56, gsb0 ;  /* 0x00e00000083879f3 */ /* 0x000fe20008000838 */
[----:B------:R-:W-:Y:S01]  /*21c0*/  UMOV UR8, UR7 ;  /* 0x0000000700087c82 */ /* 0x000fe20008000000 */
[----:B------:R-:W-:Y:S01]  /*21d0*/  UMOV UR9, 0x80000020 ;  /* 0x8000002000097882 */ /* 0x000fe20000000000 */
[----:B------:R-:W-:Y:S02]  /*21e0*/  WARPGROUP.DEPBAR.LE gsb0, 0x0 ;  /* 0x00008000000079c5 */ /* 0x000fe40000010000 */
[----:B------:R-:W-:-:S06]  /*21f0*/  WARPGROUP.ARRIVE ;  /* 0x00000000000079c5 */ /* 0x000fcc0000000000 */
[----:B------:R-:W-:Y:S03]  /*2200*/  QGMMA.64x64x32.F32.E4M3.E4M3 R24, gdesc[UR8], R24, gsb0 ;  /* 0x00e00000081879f3 */ /* 0x000fe60008000818 */
[----:B------:R-:W-:Y:S02]  /*2210*/  WARPGROUP.DEPBAR.LE gsb0, 0x0 ;  /* 0x00008000000079c5 */ /* 0x000fe40000010000 */
[----:B------:R-:W-:Y:S05]  /*2220*/  @!P0 BRA `(.L_x_26) ;  /* 0x0000000400048947 */ /* 0x000fea0003800000 */
[----:B------:R-:W-:Y:S01]  /*2230*/  FADD R159, RZ, R56 ;  /* 0x00000038ff9f7221 */ /* 0x000fe20000000000 */
[----:B------:R-:W-:-:S01]  /*2240*/  FADD R156, RZ, R57 ;  /* 0x00000039ff9c7221 */ /* 0x000fc20000000000 */
        /* <DEDUP_REMOVED lines=62> */
[----:B------:R-:W-:-:S06]  /*2630*/  UMOV UR5, URZ ;  /* 0x0000003f00057c82 */ /* 0x000fcc0008000000 */
.L_x_26:
[----:B------:R-:W-:-:S04]  /*2640*/  UIADD3 UR13, UR4, 0x1, URZ ;  /* 0x00000001040d7890 */ /* 0x000fc8000fffe03f */
[----:B------:R-:W-:-:S04]  /*2650*/  UISETP.NE.AND UP0, UPT, UR13, 0xa, UPT ;  /* 0x0000000a0d00788c */ /* 0x000fc8000bf05270 */
[----:B------:R-:W-:Y:S02]  /*2660*/  USEL UR7, URZ, 0x1, UP0 ;  /* 0x000000013f077887 */ /* 0x000fe40008000000 */
[----:B------:R-:W-:Y:S02]  /*2670*/  USEL UR13, UR13, URZ, UP0 ;  /* 0x0000003f0d0d7287 */ /* 0x000fe40008000000 */
[----:B------:R-:W-:-:S06]  /*2680*/  ULOP3.LUT UR7, UR48, UR7, URZ, 0x3c, !UPT ;  /* 0x0000000730077292 */ /* 0x000fcc000f8e3c3f */
[----:B------:R-:W-:Y:S01]  /*2690*/  IMAD.U32 R8, RZ, RZ, UR7 ;  /* 0x00000007ff087e24 */ /* 0x000fe2000f8e00ff */
[----:B------:R-:W-:-:S06]  /*26a0*/  UMOV UR7, 0x1 ;  /* 0x0000000100077882 */ /* 0x000fcc0000000000 */
.L_x_21:
[----:B------:R-:W-:-:S04]  /*26b0*/  UISETP.LT.AND UP0, UPT, UR49, 0x1, UPT ;  /* 0x000000013100788c */ /* 0x000fc8000bf01270 */
[----:B------:R-:W-:-:S04]  /*26c0*/  USEL UR8, UR49, 0x1, UP0 ;  /* 0x0000000131087887 */ /* 0x000fc80008000000 */
[----:B------:R-:W-:-:S04]  /*26d0*/  UIADD3 UR8, UR49, -UR8, URZ ;  /* 0x8000000831087290 */ /* 0x000fc8000fffe03f */
[----:B------:R-:W-:-:S06]  /*26e0*/  UISETP.GE.AND UP0, UPT, UR8, 0x1, UPT ;  /* 0x000000010800788c */ /* 0x000fcc000bf06270 */
[----:B------:R-:W-:-:S13]  /*26f0*/  PLOP3.LUT P0, PT, PT, PT, UP0, 0x80, 0x0 ;  /* 0x000000000000781c */ /* 0x000fda0003f0f008 */
[----:B------:R-:W-:Y:S05]  /*2700*/  @!P0 BRA `(.L_x_27) ;  /* 0x0000000800388947 */ /* 0x000fea0003800000 */
[----:B-12---:R-:W-:Y:S01]  /*2710*/  MOV R0, UR8 ;  /* 0x0000000800007c02 */ /* 0x006fe20008000f00 */
[----:B------:R-:W-:Y:S01]  /*2720*/  ULDC UR15, c[0x0][0x50c] ;  /* 0x00014300000f7ab9 */ /* 0x000fe20000000800 */
[----:B------:R-:W-:-:S07]  /*2730*/  MOV R4, UR4 ;  /* 0x0000000400047c02 */ /* 0x000fce0008000f00 */
.L_x_35:
[----:B------:R-:W-:-:S13]  /*2740*/  ISETP.NE.AND P1, PT, R153, 0x3, PT ;  /* 0x000000039900780c */ /* 0x000fda0003f25270 */
[----:B------:R-:W-:Y:S05]  /*2750*/  @!P1 BRA `(.L_x_28) ;  /* 0x0000000000049947 */ /* 0x000fea0003800000 */
[----:B------:R-:W-:Y:S01]  /*2760*/  BPT.TRAP 0x1 ;  /* 0x000000040000795c */ /* 0x000fe20000300000 */
.L_x_28:
[----:B------:R-:W-:Y:S01]  /*2770*/  ULEA UR8, UR13, UR50, 0x3 ;  /* 0x000000320d087291 */ /* 0x000fe2000f8e183f */
[----:B------:R-:W-:-:S08]  /*2780*/  SHF.L.U32 R5, R8, 0x1f, RZ ;  /* 0x0000001f08057819 */ /* 0x000fd000000006ff */
[----:B------:R1:W2:Y:S01]  /*2790*/  SYNCS.PHASECHK.TRANS64.TRYWAIT P0, [UR8], R5 ;  /* 0x00000005ff0075a7 */ /* 0x0002a20008000148 */
[----:B------:R-:W-:Y:S05]  /*27a0*/  @!P1 BRA `(.L_x_29) ;  /* 0x0000000000049947 */ /* 0x000fea0003800000 */
[----:B------:R-:W-:Y:S01]  /*27b0*/  BPT.TRAP 0x1 ;  /* 0x000000040000795c */ /* 0x000fe20000300000 */
.L_x_29:
[----:B--2---:R-:W-:Y:S05]  /*27c0*/  @P0 BRA `(.L_x_30) ;  /* 0x0000000000080947 */ /* 0x004fea0003800000 */
[----:B------:R-:W2:Y:S02]  /*27d0*/  SYNCS.PHASECHK.TRANS64.TRYWAIT P0, [UR8], R5 ;  /* 0x00000005ff0075a7 */ /* 0x000ea40008000148 */
[----:B--2---:R-:W-:Y:S05]  /*27e0*/  @!P0 BRA `(.L_x_31) ;  /* 0x000000cc00308947 */ /* 0x004fea0003800000 */
.L_x_30:
[----:B------:R-:W-:Y:S01]  /*27f0*/  UIADD3 UR8, UR50, 0x2e200, URZ ;  /* 0x0002e20032087890 */ /* 0x000fe2000fffe03f */
[----:B------:R-:W-:Y:S01]  /*2800*/  WARPGROUP.ARRIVE ;  /* 0x00000000000079c5 */ /* 0x000fe20000000000 */
[----:B------:R-:W-:Y:S02]  /*2810*/  UISETP.NE.AND UP0, UPT, UR6, URZ, UPT ;  /* 0x0000003f0600728c */ /* 0x000fe4000bf05270 */
[----:B------:R-:W-:Y:S02]  /*2820*/  USHF.R.U32.HI UR8, URZ, 0x4, UR8 ;  /* 0x000000043f087899 */ /* 0x000fe40008011608 */
[----:B------:R-:W-:Y:S02]  /*2830*/  USEL UR7, UR7, URZ, !UP0 ;  /* 0x0000003f07077287 */ /* 0x000fe4000c000000 */
[----:B------:R-:W-:Y:S02]  /*2840*/  ULOP3.LUT UR8, UR8, 0x3fff, URZ, 0xc0, !UPT ;  /* 0x00003fff08087892 */ /* 0x000fe4000f8ec03f */
[----:B------:R-:W-:-:S02]  /*2850*/  ULOP3.LUT UR6, UR12, 0x10000, URZ, 0xfc, !UPT ;  /* 0x000100000c067892 */ /* 0x000fc4000f8efc3f */
[----:B------:R-:W-:Y:S02]  /*2860*/  ULOP3.LUT UR8, UR8, 0x10000, URZ, 0xfc, !UPT ;  /* 0x0001000008087892 */ /* 0x000fe4000f8efc3f */
[----:B------:R-:W-:Y:S02]  /*2870*/  UISETP.NE.U32.AND UP0, UPT, UR7, URZ, UPT ;  /* 0x0000003f0700728c */ /* 0x000fe4000bf05070 */
[----:B------:R-:W-:Y:S02]  /*2880*/  ULEA UR7, UR13, UR6, 0xa ;  /* 0x000000060d077291 */ /* 0x000fe4000f8e503f */
[----:B------:R-:W-:Y:S01]  /*2890*/  ULEA UR6, UR13, UR8, 0x8 ;  /* 0x000000080d067291 */ /* 0x000fe2000f8e403f */
[----:B------:R-:W-:Y:S01]  /*28a0*/  UMOV UR9, 0x80000020 ;  /* 0x8000002000097882 */ /* 0x000fe20000000000 */
[----:B------:R-:W-:Y:S01]  /*28b0*/  UMOV UR11, 0x80000020 ;  /* 0x80000020000b7882 */ /* 0x000fe20000000000 */
[----:B------:R-:W-:Y:S02]  /*28c0*/  UIADD3 UR14, UR7, 0x200, URZ ;  /* 0x00000200070e7890 */ /* 0x000fe4000fffe03f */
[----:B------:R-:W-:-:S02]  /*28d0*/  UMOV UR8, UR7 ;  /* 0x0000000700087c82 */ /* 0x000fc40008000000 */
[----:B------:R-:W-:Y:S01]  /*28e0*/  UMOV UR10, UR6 ;  /* 0x00000006000a7c82 */ /* 0x000fe20008000000 */
[----:B------:R-:W-:Y:S01]  /*28f0*/  UIADD3 UR5, UR5, 0x2, URZ ;  /* 0x0000000205057890 */ /* 0x000fe2000fffe03f */
[----:B------:R-:W-:Y:S01]  /*2900*/  QGMMA.64x64x32.F32.E4M3.E4M3 R56, gdesc[UR8], R56, UP0, gsb0 ;  /* 0x00e00000083879f3 */ /* 0x000fe2000b800838 */
[----:B------:R-:W-:Y:S01]  /*2910*/  UMOV UR9, 0x80000020 ;  /* 0x8000002000097882 */ /* 0x000fe20000000000 */
[----:B------:R-:W-:Y:S01]  /*2920*/  UMOV UR8, UR14 ;  /* 0x0000000e00087c82 */ /* 0x000fe20008000000 */
[----:B------:R-:W-:Y:S02]  /*2930*/  WARPGROUP.DEPBAR.LE gsb0, 0x0 ;  /* 0x00008000000079c5 */ /* 0x000fe40000010000 */
[----:B------:R-:W-:-:S06]  /*2940*/  WARPGROUP.ARRIVE ;  /* 0x00000000000079c5 */ /* 0x000fcc0000000000 */
[----:B------:R-:W-:Y:S01]  /*2950*/  QGMMA.64x64x32.F32.E4M3.E4M3 R24, gdesc[UR8], R24, UP0, gsb0 ;  /* 0x00e00000081879f3 */ /* 0x000fe2000b800818 */
[----:B------:R-:W-:Y:S02]  /*2960*/  UIADD3 UR8, UR7, 0x2, URZ ;  /* 0x0000000207087890 */ /* 0x000fe4000fffe03f */
[----:B------:R-:W-:Y:S01]  /*2970*/  UIADD3 UR10, UR6, 0x2, URZ ;  /* 0x00000002060a7890 */ /* 0x000fe2000fffe03f */
[----:B------:R-:W-:Y:S01]  /*2980*/  UMOV UR9, 0x80000020 ;  /* 0x8000002000097882 */ /* 0x000fe20000000000 */
[----:B------:R-:W-:Y:S01]  /*2990*/  UMOV UR11, 0x80000020 ;  /* 0x80000020000b7882 */ /* 0x000fe20000000000 */
[----:B------:R-:W-:Y:S02]  /*29a0*/  UIADD3 UR7, UR7, 0x202, URZ ;  /* 0x0000020207077890 */ /* 0x000fe4000fffe03f */
[----:B------:R-:W-:-:S04]  /*29b0*/  UISETP.NE.AND UP0, UPT, UR5, UR15, UPT ;  /* 0x0000000f0500728c */ /* 0x000fc8000bf05270 */
        /* <DEDUP_REMOVED lines=12> */
[----:B------:R-:W-:Y:S01]  /*2a80*/  FADD R159, R56, R159 ;  /* 0x0000009f389f7221 */ /* 0x000fe20000000000 */
[----:B------:R-:W-:-:S01]  /*2a90*/  FADD R156, R57, R156 ;  /* 0x0000009c399c7221 */ /* 0x000fc20000000000 */
        /* <DEDUP_REMOVED lines=62> */
[----:B------:R-:W-:-:S06]  /*2e80*/  UMOV UR5, URZ ;  /* 0x0000003f00057c82 */ /* 0x000fcc0008000000 */
.L_x_32:
[----:B------:R-:W-:Y:S05]  /*2e90*/  @!P1 BRA `(.L_x_33) ;  /* 0x0000000000049947 */ /* 0x000fea0003800000 */
[----:B------:R-:W-:Y:S01]  /*2ea0*/  BPT.TRAP 0x1 ;  /* 0x000000040000795c */ /* 0x000fe20000300000 */
.L_x_33:
[----:B------:R-:W-:-:S13]  /*2eb0*/  ISETP.NE.AND P0, PT, R22, RZ, PT ;  /* 0x000000ff1600720c */ /* 0x000fda0003f05270 */
[----:B-12---:R-:W-:-:S04]  /*2ec0*/  @P0 LEA R5, R4, UR50, 0x3 ;  /* 0x0000003204050c11 */ /* 0x006fc8000f8e18ff */
[----:B------:R-:W-:-:S04]  /*2ed0*/  @P0 IADD3 R6, R5, 0x50, RZ ;  /* 0x0000005005060810 */ /* 0x000fc80007ffe0ff */
[----:B------:R-:W-:-:S04]  /*2ee0*/  @P0 PRMT R6, R23, 0x654, R6 ;  /* 0x0000065417060816 */ /* 0x000fc80000000006 */
[----:B------:R1:W-:Y:S01]  /*2ef0*/  @P0 SYNCS.ARRIVE.TRANS64.RED.A1T0 RZ, [R6+URZ], RZ ;  /* 0x000000ff06ff09a7 */ /* 0x0003e2000810043f */
[----:B------:R-:W-:-:S13]  /*2f00*/  ISETP.GT.U32.AND P0, PT, R19, 0x1, PT ;  /* 0x000000011300780c */ /* 0x000fda0003f04070 */
[----:B-1----:R-:W-:Y:S05]  /*2f10*/  @P0 BRA `(.L_x_34) ;  /* 0x0000000000040947 */ /* 0x002fea0003800000 */
[----:B------:R-:W-:Y:S01]  /*2f20*/  BPT.TRAP 0x1 ;  /* 0x000000040000795c */ /* 0x000fe20000300000 */
.L_x_34:
[----:B------:R-:W-:Y:S01]  /*2f30*/  UIADD3 UR13, UR13, 0x1, URZ ;  /* 0x000000010d0d7890 */ /* 0x000fe2000fffe03f */
[----:B------:R-:W-:Y:S01]  /*2f40*/  ISETP.GT.AND P1, PT, R0, 0x1, PT ;  /* 0x000000010000780c */ /* 0x000fe20003f24270 */
[----:B------:R-:W-:Y:S01]  /*2f50*/  VIADD R4, R4, 0x1 ;  /* 0x0000000104047836 */ /* 0x000fe20000000000 */
[----:B------:R-:W-:Y:S01]  /*2f60*/  IADD3 R0, R0, -0x1, RZ ;  /* 0xffffffff00007810 */ /* 0x000fe20007ffe0ff */
[----:B------:R-:W-:-:S03]  /*2f70*/  UISETP.NE.AND UP0, UPT, UR13, 0xa, UPT ;  /* 0x0000000a0d00788c */ /* 0x000fc6000bf05270 */
[C---:B------:R-:W-:Y:S01]  /*2f80*/  ISETP.NE.AND P0, PT, R4.reuse, 0xa, PT ;  /* 0x0000000a0400780c */ /* 0x040fe20003f05270 */
[----:B------:R-:W-:Y:S02]  /*2f90*/  USEL UR7, URZ, 0x1, UP0 ;  /* 0x000000013f077887 */ /* 0x000fe40008000000 */
[----:B------:R-:W-:Y:S01]  /*2fa0*/  USEL UR13, UR13, URZ, UP0 ;  /* 0x0000003f0d0d7287 */ /* 0x000fe20008000000 */
[----:B------:R-:W-:-:S03]  /*2fb0*/  SEL R4, R4, RZ, P0 ;  /* 0x000000ff04047207 */ /* 0x000fc60000000000 */
[----:B------:R-:W-:Y:S01]  /*2fc0*/  LOP3.LUT R8, R8, UR7, RZ, 0x3c, !PT ;  /* 0x0000000708087c12 */ /* 0x000fe2000f8e3cff */
[----:B------:R-:W-:Y:S01]  /*2fd0*/  UMOV UR7, 0x1 ;  /* 0x0000000100077882 */ /* 0x000fe20000000000 */
[----:B------:R-:W-:Y:S06]  /*2fe0*/  @P1 BRA `(.L_x_35) ;  /* 0xfffffff400d41947 */ /* 0x000fec000383ffff */
.L_x_27:
[----:B------:R-:W-:Y:S01]  /*2ff0*/  UISETP.NE.AND UP0, UPT, UR5, URZ, UPT ;  /* 0x0000003f0500728c */ /* 0x000fe2000bf05270 */
[----:B-12---:R-:W1:Y:S03]  /*3000*/  LDC R0, c[0x0][0x28c] ;  /* 0x0000a300ff007b82 */ /* 0x006e660000000800 */
[----:B------:R-:W-:-:S06]  /*3010*/  USEL UR5, URZ, 0x1, !UP0 ;  /* 0x000000013f057887 */ /* 0x000fcc000c000000 */
[----:B------:R-:W-:Y:S02]  /*3020*/  ISETP.NE.AND P0, PT, RZ, UR5, PT ;  /* 0x00000005ff007c0c */ /* 0x000fe4000bf05270 */
[----:B-1----:R-:W-:-:S11]  /*3030*/  ISETP.GE.AND P1, PT, R0, 0x1, PT ;  /* 0x000000010000780c */ /* 0x002fd60003f26270 */
[----:B------:R-:W-:Y:S05]  /*3040*/  @!P0 BRA `(.L_x_36) ;  /* 0x0000000400008947 */ /* 0x000fea0003800000 */
[----:B------:R-:W-:Y:S01]  /*3050*/  FADD R159, R56, R159 ;  /* 0x0000009f389f7221 */ /* 0x000fe20000000000 */
        /* <DEDUP_REMOVED lines=62> */
[----:B------:R-:W-:-:S07]  /*3440*/  FADD R100, R100, R55 ;  /* 0x0000003764647221 */ /* 0x000fce0000000000 */
.L_x_36:
[----:B------:R-:W-:Y:S05]  /*3450*/  @!P1 BRA `(.L_x_37) ;  /* 0x0000000000549947 */ /* 0x000fea0003800000 */
[----:B------:R-:W-:-:S13]  /*3460*/  ISETP.NE.AND P0, PT, R153, 0x3, PT ;  /* 0x000000039900780c */ /* 0x000fda0003f05270 */
[----:B------:R-:W-:Y:S05]  /*3470*/  @!P0 BRA `(.L_x_38) ;  /* 0x0000000000048947 */ /* 0x000fea0003800000 */
[----:B------:R-:W-:Y:S01]  /*3480*/  BPT.TRAP 0x1 ;  /* 0x000000040000795c */ /* 0x000fe20000300000 */
.L_x_38:
[----:B------:R-:W-:Y:S01]  /*3490*/  ISETP.NE.AND P0, PT, R22, RZ, PT ;  /* 0x000000ff1600720c */ /* 0x000fe20003f05270 */
[----:B------:R-:W-:Y:S01]  /*34a0*/  BSSY B0, `(.L_x_39) ;  /* 0x000000e000007945 */ /* 0x000fe20003800000 */
[----:B------:R-:W-:-:S11]  /*34b0*/  ISETP.GT.U32.AND P1, PT, R19, 0x1, PT ;  /* 0x000000011300780c */ /* 0x000fd60003f24070 */
[----:B------:R-:W-:Y:S05]  /*34c0*/  @!P0 BRA `(.L_x_40) ;  /* 0x00000000002c8947 */ /* 0x000fea0003800000 */
[----:B------:R-:W-:-:S04]  /*34d0*/  UISETP.LT.AND UP0, UPT, UR49, 0x1, UPT ;  /* 0x000000013100788c */ /* 0x000fc8000bf01270 */
[----:B------:R-:W-:-:S04]  /*34e0*/  USEL UR5, UR49, 0x1, UP0 ;  /* 0x0000000131057887 */ /* 0x000fc80008000000 */
[----:B------:R-:W-:-:S04]  /*34f0*/  UIADD3 UR5, UR4, UR49, -UR5 ;  /* 0x0000003104057290 */ /* 0x000fc8000fffe805 */
[----:B------:R-:W-:-:S04]  /*3500*/  UIMAD.WIDE.U32 UR6, UR5, -0x33333333, URZ ;  /* 0xcccccccd050678a5 */ /* 0x000fc8000f8e003f */
[----:B------:R-:W-:-:S04]  /*3510*/  USHF.R.U32.HI UR6, URZ, 0x3, UR7 ;  /* 0x000000033f067899 */ /* 0x000fc80008011607 */
[----:B------:R-:W-:-:S04]  /*3520*/  UIMAD UR5, UR6, -0xa, UR5 ;  /* 0xfffffff6060578a4 */ /* 0x000fc8000f8e0205 */
[----:B------:R-:W-:-:S04]  /*3530*/  ULEA UR5, UR5, UR50, 0x3 ;  /* 0x0000003205057291 */ /* 0x000fc8000f8e183f */
[----:B------:R-:W-:-:S06]  /*3540*/  UIADD3 UR5, UR5, 0x50, URZ ;  /* 0x0000005005057890 */ /* 0x000fcc000fffe03f */
[----:B------:R-:W-:-:S04]  /*3550*/  MOV R0, UR5 ;  /* 0x0000000500007c02 */ /* 0x000fc80008000f00 */
[----:B------:R-:W-:-:S04]  /*3560*/  PRMT R0, R23, 0x654, R0 ;  /* 0x0000065417007816 */ /* 0x000fc80000000000 */
[----:B------:R1:W-:Y:S03]  /*3570*/  SYNCS.ARRIVE.TRANS64.RED.A1T0 RZ, [R0+URZ], RZ ;  /* 0x000000ff00ff79a7 */ /* 0x0003e6000810043f */
.L_x_40:
[----:B------:R-:W-:Y:S05]  /*3580*/  BSYNC B0 ;  /* 0x0000000000007941 */ /* 0x000fea0003800000 */
.L_x_39:
[----:B------:R-:W-:Y:S05]  /*3590*/  @P1 BRA `(.L_x_37) ;  /* 0x0000000000041947 */ /* 0x000fea0003800000 */
[----:B------:R-:W-:Y:S01]  /*35a0*/  BPT.TRAP 0x1 ;  /* 0x000000040000795c */ /* 0x000fe20000300000 */
.L_x_37:
[----:B------:R-:W-:Y:S01]  /*35b0*/  UIADD3 UR6, UR50, 0x100, URZ ;  /* 0x0000010032067890 */ /* 0x000fe2000fffe03f */
[----:B------:R-:W-:Y:S01]  /*35c0*/  R2UR UR46, R3 ;  /* 0x00000000032e72ca */ /* 0x000fe200000e0000 */
[----:B------:R-:W-:Y:S01]  /*35d0*/  UIADD3 UR51, UR49, UR4, URZ ;  /* 0x0000000431337290 */ /* 0x000fe2000fffe03f */
[----:B------:R-:W-:Y:S01]  /*35e0*/  R2UR UR45, R7 ;  /* 0x00000000072d72ca */ /* 0x000fe200000e0000 */
[----:B------:R-:W-:Y:S02]  /*35f0*/  UISETP.GE.U32.AND UP1, UPT, UR49, 0xa, UPT ;  /* 0x0000000a3100788c */ /* 0x000fe4000bf26070 */
[----:B------:R-:W-:Y:S02]  /*3600*/  ULOP3.LUT UP2, URZ, UR6, 0x9f, URZ, 0xc0, !UPT ;  /* 0x0000009f063f7892 */ /* 0x000fe4000f84c03f */
[----:B------:R-:W-:-:S04]  /*3610*/  UISETP.GT.U32.AND UP0, UPT, UR51, 0x9, UPT ;  /* 0x000000093300788c */ /* 0x000fc8000bf04070 */
[----:B------:R-:W-:Y:S01]  /*3620*/  UISETP.LT.U32.AND UP0, UPT, UR49, 0xa, UP0 ;  /* 0x0000000a3100788c */ /* 0x000fe20008701070 */
[----:B------:R-:W-:Y:S01]  /*3630*/  PLOP3.LUT P0, PT, PT, PT, UP2, 0x80, 0x0 ;  /* 0x000000000000781c */ /* 0x000fe20003f0f028 */
[----:B------:R-:W-:Y:S02]  /*3640*/  USHF.L.U32 UR46, UR46, 0x8, URZ ;  /* 0x000000082e2e7899 */ /* 0x000fe4000800063f */
[----:B------:R-:W-:Y:S02]  /*3650*/  @UP1 UIMAD.WIDE.U32 UR4, UR51, -0x33333333, URZ ;  /* 0xcccccccd330418a5 */ /* 0x000fe4000f8e003f */
[----:B------:R-:W-:Y:S02]  /*3660*/  USEL UR6, URZ, 0x1, !UP0 ;  /* 0x000000013f067887 */ /* 0x000fe4000c000000 */
[----:B------:R-:W-:Y:S02]  /*3670*/  @UP1 USHF.R.U32.HI UR4, URZ, 0x3, UR5 ;  /* 0x000000033f041899 */ /* 0x000fe40008011605 */
[----:B------:R-:W-:-:S02]  /*3680*/  ULOP3.LUT UR48, UR48, UR6, URZ, 0x3c, !UPT ;  /* 0x0000000630307292 */ /* 0x000fc4000f8e3c3f */
[----:B------:R-:W-:Y:S02]  /*3690*/  USHF.L.U32 UR45, UR45, 0x6, URZ ;  /* 0x000000062d2d7899 */ /* 0x000fe4000800063f */
[----:B------:R-:W-:Y:S01]  /*36a0*/  @UP1 ULOP3.LUT UR48, UR48, 0x1, UR4, 0x78, !UPT ;  /* 0x0000000130301892 */ /* 0x000fe2000f8e7804 */
[----:B------:R-:W-:Y:S11]  /*36b0*/  @!P0 BRA `(.L_x_41) ;  /* 0x0000000000408947 */ /* 0x000ff60003800000 */
[----:B-1----:R-:W-:Y:S01]  /*36c0*/  MOV R0, 0x0 ;  /* 0x0000000000007802 */ /* 0x002fe20000000f00 */
[----:B------:R-:W-:Y:S01]  /*36d0*/  ULDC.64 UR4, c[0x4][0x70] ;  /* 0x01001c0000047ab9 */ /* 0x000fe20000000a00 */
[----:B------:R-:W-:Y:S01]  /*36e0*/  ULDC.64 UR6, c[0x4][0x8] ;  /* 0x0100020000067ab9 */ /* 0x000fe20000000a00 */
[----:B------:R-:W-:Y:S01]  /*36f0*/  MOV R4, UR4 ;  /* 0x0000000400047c02 */ /* 0x000fe20008000f00 */
[----:B------:R1:W2:Y:S01]  /*3700*/  LDC.64 R14, c[0x4][R0] ;  /* 0x01000000000e7b82 */ /* 0x0002a20000000a00 */
[----:B------:R-:W-:Y:S01]  /*3710*/  IMAD.U32 R5, RZ, RZ, UR5 ;  /* 0x00000005ff057e24 */ /* 0x000fe2000f8e00ff */
[----:B------:R-:W-:Y:S01]  /*3720*/  ULDC.64 UR4, c[0x4][0x78] ;  /* 0x01001e0000047ab9 */ /* 0x000fe20000000a00 */
[----:B------:R-:W-:Y:S01]  /*3730*/  MOV R10, UR6 ;  /* 0x00000006000a7c02 */ /* 0x000fe20008000f00 */
[----:B------:R-:W-:Y:S01]  /*3740*/  IMAD.U32 R11, RZ, RZ, UR7 ;  /* 0x00000007ff0b7e24 */ /* 0x000fe2000f8e00ff */
[----:B------:R-:W-:Y:S02]  /*3750*/  MOV R6, UR4 ;  /* 0x0000000400067c02 */ /* 0x000fe40008000f00 */
[----:B------:R-:W-:-:S02]  /*3760*/  MOV R7, UR5 ;  /* 0x0000000500077c02 */ /* 0x000fc40008000f00 */
[----:B------:R-:W-:Y:S02]  /*3770*/  MOV R8, 0x70 ;  /* 0x0000007000087802 */ /* 0x000fe40000000f00 */
[----:B------:R-:W-:Y:S02]  /*3780*/  MOV R12, 0x1 ;  /* 0x00000001000c7802 */ /* 0x000fe40000000f00 */
[----:B-1----:R-:W-:-:S07]  /*3790*/  MOV R13, RZ ;  /* 0x000000ff000d7202 */ /* 0x002fce0000000f00 */
[----:B------:R-:W-:-:S07]  /*37a0*/  LEPC R20, `(.L_x_41) ;  /* 0x000000001014794e */ /* 0x000fce0000000000 */
[----:B--2--5:R-:W-:Y:S05]  /*37b0*/  CALL.ABS.NOINC R14 ;  /* 0x000000000e007343 */ /* 0x024fea0003c00000 */
.L_x_41:
[----:B------:R-:W-:-:S04]  /*37c0*/  UIADD3 UR4, UR50, 0x4100, URZ ;  /* 0x0000410032047890 */ /* 0x000fc8000fffe03f */
[----:B------:R-:W-:-:S06]  /*37d0*/  ULOP3.LUT UP0, URZ, UR4, 0x9f, URZ, 0xc0, !UPT ;  /* 0x0000009f043f7892 */ /* 0x000fcc000f80c03f */
[----:B------:R-:W-:-:S13]  /*37e0*/  PLOP3.LUT P0, PT, PT, PT, UP0, 0x80, 0x0 ;  /* 0x000000000000781c */ /* 0x000fda0003f0f008 */
[----:B------:R-:W-:Y:S05]  /*37f0*/  @!P0 BRA `(.L_x_42) ;  /* 0x0000000000408947 */ /* 0x000fea0003800000 */
[----:B-1----:R-:W-:Y:S01]  /*3800*/  MOV R0, 0x0 ;  /* 0x0000000000007802 */ /* 0x002fe20000000f00 */
[----:B------:R-:W-:Y:S01]  /*3810*/  ULDC.64 UR4, c[0x4][0x70] ;  /* 0x01001c0000047ab9 */ /* 0x000fe20000000a00 */
[----:B------:R-:W-:Y:S01]  /*3820*/  ULDC.64 UR6, c[0x4][0x78] ;  /* 0x01001e0000067ab9 */ /* 0x000fe20000000a00 */
[----:B------:R-:W-:Y:S01]  /*3830*/  IMAD.U32 R4, RZ, RZ, UR4 ;  /* 0x00000004ff047e24 */ /* 0x000fe2000f8e00ff */
[----:B------:R1:W2:Y:S01]  /*3840*/  LDC.64 R14, c[0x4][R0] ;  /* 0x01000000000e7b82 */ /* 0x0002a20000000a00 */
[----:B------:R-:W-:Y:S01]  /*3850*/  MOV R5, UR5 ;  /* 0x0000000500057c02 */ /* 0x000fe20008000f00 */
[----:B------:R-:W-:Y:S01]  /*3860*/  ULDC.64 UR4, c[0x4][0x10] ;  /* 0x0100040000047ab9 */ /* 0x000fe20000000a00 */
[----:B------:R-:W-:Y:S01]  /*3870*/  MOV R6, UR6 ;  /* 0x0000000600067c02 */ /* 0x000fe20008000f00 */
[----:B------:R-:W-:Y:S01]  /*3880*/  IMAD.U32 R10, RZ, RZ, UR4 ;  /* 0x00000004ff0a7e24 */ /* 0x000fe2000f8e00ff */
[----:B------:R-:W-:Y:S01]  /*3890*/  MOV R7, UR7 ;  /* 0x0000000700077c02 */ /* 0x000fe20008000f00 */
[----:B------:R-:W-:Y:S01]  /*38a0*/  IMAD.MOV.U32 R13, RZ, RZ, RZ ;  /* 0x000000ffff0d7224 */ /* 0x000fe200078e00ff */
[----:B------:R-:W-:-:S02]  /*38b0*/  MOV R11, UR5 ;  /* 0x00000005000b7c02 */ /* 0x000fc40008000f00 */
[----:B------:R-:W-:Y:S02]  /*38c0*/  MOV R8, 0x70 ;  /* 0x0000007000087802 */ /* 0x000fe40000000f00 */
[----:B-1----:R-:W-:-:S07]  /*38d0*/  MOV R12, 0x1 ;  /* 0x00000001000c7802 */ /* 0x002fce0000000f00 */
[----:B------:R-:W-:-:S07]  /*38e0*/  LEPC R20, `(.L_x_42) ;  /* 0x000000001014794e */ /* 0x000fce0000000000 */
[----:B--2--5:R-:W-:Y:S05]  /*38f0*/  CALL.ABS.NOINC R14 ;  /* 0x000000000e007343 */ /* 0x024fea0003c00000 */
.L_x_42:
[----:B------:R-:W2:Y:S02]  /*3900*/  LDC.64 R8, c[0x0][0x590] ;  /* 0x00016400ff087b82 */ /* 0x000ea40000000a00 */
[----:B--2---:R-:W-:-:S04]  /*3910*/  ISETP.NE.U32.AND P2, PT, R8, RZ, PT ;  /* 0x000000ff0800720c */ /* 0x004fc80003f45070 */
[----:B------:R-:W-:-:S13]  /*3920*/  ISETP.NE.AND.EX P2, PT, R9, RZ, PT, P2 ;  /* 0x000000ff0900720c */ /* 0x000fda0003f45320 */
[----:B------:R-:W-:Y:S05]  /*3930*/  @!P2 BRA `(.L_x_43) ;  /* 0x000000000034a947 */ /* 0x000fea0003800000 */
[----:B------:R-:W-:Y:S02]  /*3940*/  ULDC.64 UR4, c[0x0][0x588] ;  /* 0x0001620000047ab9 */ /* 0x000fe40000000a00 */
[----:B------:R-:W-:-:S04]  /*3950*/  ISETP.NE.U32.AND P0, PT, RZ, UR4, PT ;  /* 0x00000004ff007c0c */ /* 0x000fc8000bf05070 */
[----:B------:R-:W-:-:S13]  /*3960*/  ISETP.NE.AND.EX P0, PT, RZ, UR5, PT, P0 ;  /* 0x00000005ff007c0c */ /* 0x000fda000bf05300 */
[----:B------:R-:W-:Y:S05]  /*3970*/  @!P0 BRA `(.L_x_44) ;  /* 0x0000000000188947 */ /* 0x000fea0003800000 */
[----:B------:R-:W2:Y:S01]  /*3980*/  LDC.64 R4, c[0x0][0x588] ;  /* 0x00016200ff047b82 */ /* 0x000ea20000000a00 */
[----:B------:R-:W-:-:S04]  /*3990*/  IMAD R3, R8, UR47, RZ ;  /* 0x0000002f08037c24 */ /* 0x000fc8000f8e02ff */
[----:B--2---:R-:W-:-:S05]  /*39a0*/  IMAD.WIDE R4, R3, 0x4, R4 ;  /* 0x0000000403047825 */ /* 0x004fca00078e0204 */
[----:B-----5:R2:W5:Y:S01]  /*39b0*/  LDG.E R90, desc[UR40][R4.64] ;  /* 0x00000028045a7981 */ /* 0x020562000c1e1900 */
[----:B------:R-:W-:Y:S01]  /*39c0*/  MOV R88, 0x1 ;  /* 0x0000000100587802 */ /* 0x000fe20000000f00 */
[----:B------:R-:W-:Y:S06]  /*39d0*/  BRA `(.L_x_43) ;  /* 0x00000000000c7947 */ /* 0x000fec0003800000 */
.L_x_44:
[----:B------:R-:W-:Y:S01]  /*39e0*/  ULDC UR4, c[0x0][0x580] ;  /* 0x0001600000047ab9 */ /* 0x000fe20000000800 */
[----:B------:R-:W-:Y:S02]  /*39f0*/  MOV R88, 0x1 ;  /* 0x0000000100587802 */ /* 0x000fe40000000f00 */
[----:B-----5:R-:W-:-:S07]  /*3a00*/  MOV R90, UR4 ;  /* 0x00000004005a7c02 */ /* 0x020fce0008000f00 */
.L_x_43:
[----:B------:R-:W3:Y:S02]  /*3a10*/  LDC.64 R6, c[0x0][0x5b0] ;  /* 0x00016c00ff067b82 */ /* 0x000ee40000000a00 */
[----:B---3--:R-:W-:-:S04]  /*3a20*/  ISETP.NE.U32.AND P0, PT, R6, RZ, PT ;  /* 0x000000ff0600720c */ /* 0x008fc80003f05070 */
[----:B------:R-:W-:-:S13]  /*3a30*/  ISETP.NE.AND.EX P0, PT, R7, RZ, PT, P0 ;  /* 0x000000ff0700720c */ /* 0x000fda0003f05300 */
[----:B------:R-:W-:Y:S05]  /*3a40*/  @!P0 BRA `(.L_x_45) ;  /* 0x00000000002c8947 */ /* 0x000fea0003800000 */
[----:B------:R-:W-:Y:S02]  /*3a50*/  ULDC.64 UR4, c[0x0][0x5a8] ;  /* 0x00016a0000047ab9 */ /* 0x000fe40000000a00 */
[----:B------:R-:W-:-:S04]  /*3a60*/  ISETP.NE.U32.AND P0, PT, RZ, UR4, PT ;  /* 0x00000004ff007c0c */ /* 0x000fc8000bf05070 */
[----:B------:R-:W-:-:S13]  /*3a70*/  ISETP.NE.AND.EX P0, PT, RZ, UR5, PT, P0 ;  /* 0x00000005ff007c0c */ /* 0x000fda000bf05300 */
[----:B------:R-:W-:Y:S05]  /*3a80*/  @!P0 BRA `(.L_x_46) ;  /* 0x0000000000148947 */ /* 0x000fea0003800000 */
[----:B--2---:R-:W2:Y:S01]  /*3a90*/  LDC.64 R4, c[0x0][0x5a8] ;  /* 0x00016a00ff047b82 */ /* 0x004ea20000000a00 */
[----:B------:R-:W-:-:S04]  /*3aa0*/  IMAD R3, R6, UR47, RZ ;  /* 0x0000002f06037c24 */ /* 0x000fc8000f8e02ff */
[----:B--2---:R-:W-:-:S05]  /*3ab0*/  IMAD.WIDE R4, R3, 0x4, R4 ;  /* 0x0000000403047825 */ /* 0x004fca00078e0204 */
[----:B-----5:R3:W5:Y:S01]  /*3ac0*/  LDG.E R89, desc[UR40][R4.64] ;  /* 0x0000002804597981 */ /* 0x020762000c1e1900 */
[----:B------:R-:W-:Y:S05]  /*3ad0*/  BRA `(.L_x_45) ;  /* 0x0000000000087947 */ /* 0x000fea0003800000 */
.L_x_46:
[----:B------:R-:W-:Y:S02]  /*3ae0*/  ULDC UR4, c[0x0][0x5a0] ;  /* 0x0001680000047ab9 */ /* 0x000fe40000000800 */
[----:B-----5:R-:W-:-:S07]  /*3af0*/  IMAD.U32 R89, RZ, RZ, UR4 ;  /* 0x00000004ff597e24 */ /* 0x020fce000f8e00ff */
.L_x_45:
[----:B------:R-:W-:Y:S01]  /*3b00*/  ULDC.64 UR4, c[0x0][0x588] ;  /* 0x0001620000047ab9 */ /* 0x000fe20000000a00 */
[----:B------:R-:W-:Y:S01]  /*3b10*/  ISETP.NE.U32.AND P3, PT, R8, RZ, PT ;  /* 0x000000ff0800720c */ /* 0x000fe20003f65070 */
[----:B------:R-:W-:Y:S02]  /*3b20*/  UISETP.NE.U32.AND UP0, UPT, UR4, URZ, UPT ;  /* 0x0000003f0400728c */ /* 0x000fe4000bf05070 */
[----:B------:R-:W-:Y:S02]  /*3b30*/  ISETP.NE.U32.AND P4, PT, RZ, UR4, PT ;  /* 0x00000004ff007c0c */ /* 0x000fe4000bf85070 */
[----:B------:R-:W-:Y:S01]  /*3b40*/  ISETP.NE.AND.EX P3, PT, R9, RZ, PT, P3 ;  /* 0x000000ff0900720c */ /* 0x000fe20003f65330 */
[----:B------:R-:W-:Y:S02]  /*3b50*/  UISETP.NE.AND.EX UP0, UPT, UR5, URZ, UPT, UP0 ;  /* 0x0000003f0500728c */ /* 0x000fe4000bf05300 */
[----:B------:R-:W-:Y:S02]  /*3b60*/  ISETP.NE.AND.EX P4, PT, RZ, UR5, PT, P4 ;  /* 0x00000005ff007c0c */ /* 0x000fe4000bf85340 */
[----:B------:R-:W-:-:S02]  /*3b70*/  PLOP3.LUT P0, PT, PT, PT, PT, 0x8, 0x0 ;  /* 0x000000000000781c */ /* 0x000fc40003f0e170 */
[----:B------:R-:W-:-:S04]  /*3b80*/  PLOP3.LUT P1, PT, PT, PT, UP0, 0x80, 0x0 ;  /* 0x000000000000781c */ /* 0x000fc80003f2f008 */
[----:B------:R-:W-:-:S05]  /*3b90*/  PLOP3.LUT P1, PT, P1, PT, PT, 0x8, 0x0 ;  /* 0x000000000000781c */ /* 0x000fca0000f2e170 */
[----:B------:R-:W-:Y:S08]  /*3ba0*/  @P4 BRA P3, `(.L_x_47) ;  /* 0x0000000000244947 */ /* 0x000ff00001800000 */
[----:B------:R-:W-:Y:S04]  /*3bb0*/  BSSY B0, `(.L_x_47) ;  /* 0x0000008000007945 */ /* 0x000fe80003800000 */
[----:B------:R-:W-:Y:S05]  /*3bc0*/  @!P2 BRA `(.L_x_48) ;  /* 0x000000000014a947 */ /* 0x000fea0003800000 */
[----:B------:R-:W-:Y:S02]  /*3bd0*/  LOP3.LUT P3, RZ, R88, 0xff, RZ, 0xc0, !PT ;  /* 0x000000ff58ff7812 */ /* 0x000fe4000786c0ff */
[----:B------:R-:W-:-:S11]  /*3be0*/  PLOP3.LUT P0, PT, P1, PT, PT, 0x80, 0x0 ;  /* 0x000000000000781c */ /* 0x000fd60000f0f070 */
[----:B------:R-:W-:Y:S05]  /*3bf0*/  @!P3 BRA `(.L_x_49) ;  /* 0x00000000000cb947 */ /* 0x000fea0003800000 */
[----:B-----5:R-:W-:Y:S01]  /*3c00*/  FSETP.EQ.AND P0, PT, R90, RZ, PT ;  /* 0x000000ff5a00720b */ /* 0x020fe20003f02000 */
[----:B------:R-:W-:-:S12]  /*3c10*/  BRA `(.L_x_49) ;  /* 0x0000000000047947 */ /* 0x000fd80003800000 */
.L_x_48:
[----:B-----5:R-:W-:-:S13]  /*3c20*/  FSETP.EQ.AND P0, PT, R90, RZ, PT ;  /* 0x000000ff5a00720b */ /* 0x020fda0003f02000 */
.L_x_49:
[----:B------:R-:W-:Y:S05]  /*3c30*/  BSYNC B0 ;  /* 0x0000000000007941 */ /* 0x000fea0003800000 */
.L_x_47:
[----:B------:R-:W-:Y:S04]  /*3c40*/  BSSY B0, `(.L_x_50) ;  /* 0x0000007000007945 */ /* 0x000fe80003800000 */
[----:B------:R-:W-:Y:S05]  /*3c50*/  @!P2 BRA `(.L_x_51) ;  /* 0x000000000010a947 */ /* 0x000fea0003800000 */
[----:B------:R-:W-:-:S13]  /*3c60*/  LOP3.LUT P2, RZ, R88, 0xff, RZ, 0xc0, !PT ;  /* 0x000000ff58ff7812 */ /* 0x000fda000784c0ff */
[----:B------:R-:W-:Y:S05]  /*3c70*/  @!P2 BRA `(.L_x_52) ;  /* 0x00000000000ca947 */ /* 0x000fea0003800000 */
[----:B-----5:R-:W-:Y:S01]  /*3c80*/  FSETP.EQ.AND P1, PT, R90, RZ, PT ;  /* 0x000000ff5a00720b */ /* 0x020fe20003f22000 */
[----:B------:R-:W-:-:S12]  /*3c90*/  BRA `(.L_x_52) ;  /* 0x0000000000047947 */ /* 0x000fd80003800000 */
.L_x_51:
[----:B-----5:R-:W-:-:S13]  /*3ca0*/  FSETP.EQ.AND P1, PT, R90, RZ, PT ;  /* 0x000000ff5a00720b */ /* 0x020fda0003f22000 */
.L_x_52:
[----:B------:R-:W-:Y:S05]  /*3cb0*/  BSYNC B0 ;  /* 0x0000000000007941 */ /* 0x000fea0003800000 */
.L_x_50:
[----:B------:R-:W-:Y:S01]  /*3cc0*/  BSSY B0, `(.L_x_53) ;  /* 0x000003f000007945 */ /* 0x000fe20003800000 */
[----:B------:R-:W-:Y:S02]  /*3cd0*/  CS2R R6, SRZ ;  /* 0x0000000000067805 */ /* 0x000fe4000001ff00 */
[----:B------:R-:W-:Y:S01]  /*3ce0*/  CS2R R8, SRZ ;  /* 0x0000000000087805 */ /* 0x000fe2000001ff00 */
[----:B------:R-:W-:Y:S06]  /*3cf0*/  @P0 BRA `(.L_x_54) ;  /* 0x0000000000ec0947 */ /* 0x000fec0003800000 */
[----:B------:R-:W-:-:S13]  /*3d00*/  ISETP.NE.AND P3, PT, R101, 0x3, PT ;  /* 0x000000036500780c */ /* 0x000fda0003f65270 */
[----:B------:R-:W-:Y:S05]  /*3d10*/  @!P3 BRA `(.L_x_55) ;  /* 0x000000000004b947 */ /* 0x000fea0003800000 */
[----:B------:R-:W-:Y:S01]  /*3d20*/  BPT.TRAP 0x1 ;  /* 0x000000040000795c */ /* 0x000fe20000300000 */
.L_x_55:
[----:B------:R-:W-:Y:S01]  /*3d30*/  LEA R13, R109, UR50, 0x3 ;  /* 0x000000326d0d7c11 */ /* 0x000fe2000f8e18ff */
[----:B------:R-:W-:Y:S01]  /*3d40*/  BSSY B1, `(.L_x_56) ;  /* 0x0000005000017945 */ /* 0x000fe20003800000 */
[----:B-1----:R-:W-:Y:S02]  /*3d50*/  SHF.L.U32 R0, R108, 0x1f, RZ ;  /* 0x0000001f6c007819 */ /* 0x002fe400000006ff */
[----:B------:R-:W-:Y:S02]  /*3d60*/  CS2R R6, SRZ ;  /* 0x0000000000067805 */ /* 0x000fe4000001ff00 */
[----:B------:R-:W1:Y:S02]  /*3d70*/  SYNCS.PHASECHK.TRANS64.TRYWAIT P2, [R13+URZ+0xa0], R0 ;  /* 0x0000a0000d0075a7 */ /* 0x000e64000804017f */
[----:B-1----:R-:W-:Y:S05]  /*3d80*/  @!P2 BRA `(.L_x_57) ;  /* 0x000000b400e0a947 */ /* 0x002fea0003800000 */
.L_x_370:
[----:B------:R-:W-:Y:S05]  /*3d90*/  BSYNC B1 ;  /* 0x0000000000017941 */ /* 0x000fea0003800000 */
.L_x_56:
[----:B------:R-:W-:Y:S01]  /*3da0*/  BSSY B1, `(.L_x_58) ;  /* 0x000001f000017945 */ /* 0x000fe20003800000 */
[----:B------:R-:W-:-:S03]  /*3db0*/  CS2R R8, SRZ ;  /* 0x0000000000087805 */ /* 0x000fc6000001ff00 */
[----:B------:R-:W-:Y:S05]  /*3dc0*/  @P1 BRA `(.L_x_59) ;  /* 0x0000000000701947 */ /* 0x000fea0003800000 */
[C---:B-1----:R-:W-:Y:S02]  /*3dd0*/  SHF.L.U32 R0, R18.reuse, 0x4, RZ ;  /* 0x0000000412007819 */ /* 0x042fe400000006ff */
[C---:B------:R-:W-:Y:S02]  /*3de0*/  SHF.L.U32 R3, R18.reuse, 0x1, RZ ;  /* 0x0000000112037819 */ /* 0x040fe400000006ff */
[----:B--23--:R-:W-:Y:S02]  /*3df0*/  SHF.L.U32 R5, R18, 0x3, RZ ;  /* 0x0000000312057819 */ /* 0x00cfe400000006ff */
[----:B------:R-:W-:Y:S02]  /*3e00*/  LOP3.LUT R0, R0, 0xe00, RZ, 0xc0, !PT ;  /* 0x00000e0000007812 */ /* 0x000fe400078ec0ff */
[----:B------:R-:W-:Y:S02]  /*3e10*/  LOP3.LUT R7, R5, 0x80, RZ, 0xc0, !PT ;  /* 0x0000008005077812 */ /* 0x000fe400078ec0ff */
[----:B------:R-:W-:-:S02]  /*3e20*/  LOP3.LUT R0, R0, 0x6, R3, 0xf8, !PT ;  /* 0x0000000600007812 */ /* 0x000fc400078ef803 */
[--C-:B------:R-:W-:Y:S02]  /*3e30*/  LOP3.LUT R7, R7, 0x10, R18.reuse, 0xf8, !PT ;  /* 0x0000001007077812 */ /* 0x100fe400078ef812 */
[----:B------:R-:W-:Y:S02]  /*3e40*/  LOP3.LUT R0, R0, 0x60, R5, 0xf8, !PT ;  /* 0x0000006000007812 */ /* 0x000fe400078ef805 */
[----:B------:R-:W-:Y:S02]  /*3e50*/  SHF.R.U32.HI R3, RZ, 0x4, R18 ;  /* 0x00000004ff037819 */ /* 0x000fe40000011612 */
[----:B------:R-:W-:Y:S02]  /*3e60*/  LOP3.LUT R0, R0, R7, RZ, 0xfc, !PT ;  /* 0x0000000700007212 */ /* 0x000fe400078efcff */
[----:B------:R-:W-:-:S03]  /*3e70*/  LOP3.LUT P2, RZ, R3, 0x1, RZ, 0xc0, !PT ;  /* 0x0000000103ff7812 */ /* 0x000fc6000784c0ff */
[----:B------:R-:W-:-:S05]  /*3e80*/  IMAD R0, R109, 0x1000, R0 ;  /* 0x000010006d007824 */ /* 0x000fca00078e0200 */
[----:B------:R-:W-:Y:S01]  /*3e90*/  IADD3 R3, R0, UR50, RZ ;  /* 0x0000003200037c10 */ /* 0x000fe2000fffe0ff */
[----:B------:R-:W-:Y:S03]  /*3ea0*/  LDS.U16 R9, [R0+UR50+0x200] ;  /* 0x0002003200097984 */ /* 0x000fe60008000400 */
[C---:B------:R-:W-:Y:S01]  /*3eb0*/  IADD3 R4, R3.reuse, 0x100, RZ ;  /* 0x0000010003047810 */ /* 0x040fe20007ffe0ff */
[----:B------:R-:W-:Y:S01]  /*3ec0*/  LDS.U16 R8, [R0+UR50+0x208] ;  /* 0x0002083200087984 */ /* 0x000fe20008000400 */
[----:B------:R-:W-:-:S03]  /*3ed0*/  IADD3 R5, R3, 0x110, RZ ;  /* 0x0000011003057810 */ /* 0x000fc60007ffe0ff */
[----:B------:R-:W-:Y:S01]  /*3ee0*/  @P2 VIADD R5, R4, 0xfffffff0 ;  /* 0xfffffff004052836 */ /* 0x000fe20000000000 */
[----:B------:R-:W1:Y:S04]  /*3ef0*/  LDS.U16 R3, [R0+UR50+0x108] ;  /* 0x0001083200037984 */ /* 0x000e680008000400 */
[----:B------:R-:W-:Y:S04]  /*3f00*/  LDS.U16 R7, [R5+0x100] ;  /* 0x0001000005077984 */ /* 0x000fe80000000400 */
[----:B------:R-:W2:Y:S04]  /*3f10*/  LDS.U16 R6, [R5] ;  /* 0x0000000005067984 */ /* 0x000ea80000000400 */
[----:B------:R-:W3:Y:S04]  /*3f20*/  LDS.U16 R4, [R0+UR50+0x100] ;  /* 0x0001003200047984 */ /* 0x000ee80008000400 */
[----:B------:R-:W-:Y:S04]  /*3f30*/  LDS.U16 R10, [R5+0x108] ;  /* 0x00010800050a7984 */ /* 0x000fe80000000400 */
[----:B------:R-:W4:Y:S01]  /*3f40*/  LDS.U16 R11, [R5+0x8] ;  /* 0x00000800050b7984 */ /* 0x000f220000000400 */
[----:B-1----:R-:W-:-:S02]  /*3f50*/  PRMT R8, R3, 0x5410, R8 ;  /* 0x0000541003087816 */ /* 0x002fc40000000008 */
[----:B--2---:R-:W-:Y:S02]  /*3f60*/  PRMT R7, R6, 0x5410, R7 ;  /* 0x0000541006077816 */ /* 0x004fe40000000007 */
[----:B---3--:R-:W-:Y:S02]  /*3f70*/  PRMT R9, R4, 0x5410, R9 ;  /* 0x0000541004097816 */ /* 0x008fe40000000009 */
[----:B----4-:R-:W-:-:S07]  /*3f80*/  PRMT R6, R11, 0x5410, R10 ;  /* 0x000054100b067816 */ /* 0x010fce000000000a */
.L_x_59:
[----:B------:R-:W-:Y:S05]  /*3f90*/  BSYNC B1 ;  /* 0x0000000000017941 */ /* 0x000fea0003800000 */
.L_x_58:
[----:B------:R-:W-:Y:S01]  /*3fa0*/  @!PT LDS RZ, [RZ] ;  /* 0x00000000fffff984 */ /* 0x000fe20000000800 */
[----:B------:R-:W-:Y:S01]  /*3fb0*/  @!PT LDS RZ, [RZ] ;  /* 0x00000000fffff984 */ /* 0x000fe20000000800 */
[----:B------:R-:W-:Y:S01]  /*3fc0*/  @!PT LDS RZ, [RZ] ;  /* 0x00000000fffff984 */ /* 0x000fe20000000800 */
[----:B------:R-:W-:Y:S01]  /*3fd0*/  @!PT LDS RZ, [RZ] ;  /* 0x00000000fffff984 */ /* 0x000fe20000000800 */
[----:B------:R4:W-:Y:S06]  /*3fe0*/  MEMBAR.ALL.CTA ;  /* 0x0000000000007992 */ /* 0x0009ec0000008000 */
[----:B----4-:R-:W4:Y:S01]  /*3ff0*/  FENCE.VIEW.ASYNC.S ;  /* 0x00000000000073c6 */ /* 0x010f220000000000 */
[----:B------:R-:W-:Y:S05]  /*4000*/  @!P3 BRA `(.L_x_60) ;  /* 0x000000000004b947 */ /* 0x000fea0003800000 */
[----:B------:R-:W-:Y:S01]  /*4010*/  BPT.TRAP 0x1 ;  /* 0x000000040000795c */ /* 0x000fe20000300000 */
.L_x_60:
[----:B------:R-:W2:Y:S01]  /*4020*/  S2R R3, SR_CgaCtaId ;  /* 0x0000000000037919 */ /* 0x000ea20000008800 */
[----:B-1----:R-:W-:Y:S02]  /*4030*/  IADD3 R0, R13, 0xc0, RZ ;  /* 0x000000c00d007810 */ /* 0x002fe40007ffe0ff */
[----:B------:R-:W-:-:S04]  /*4040*/  IADD3 R109, R109, 0x1, RZ ;  /* 0x000000016d6d7810 */ /* 0x000fc80007ffe0ff */
[----:B------:R-:W-:-:S04]  /*4050*/  ISETP.NE.AND P2, PT, R109, 0x4, PT ;  /* 0x000000046d00780c */ /* 0x000fc80003f45270 */
[----:B------:R-:W-:Y:S02]  /*4060*/  SEL R109, R109, RZ, P2 ;  /* 0x000000ff6d6d7207 */ /* 0x000fe40001000000 */
[----:B--2---:R-:W-:Y:S02]  /*4070*/  PRMT R0, R3, 0x654, R0 ;  /* 0x0000065403007816 */ /* 0x004fe40000000000 */
[----:B------:R-:W-:Y:S02]  /*4080*/  SEL R3, RZ, 0x1, P2 ;  /* 0x00000001ff037807 */ /* 0x000fe40001000000 */
[----:B----4-:R4:W-:Y:S02]  /*4090*/  SYNCS.ARRIVE.TRANS64.RED.A1T0 RZ, [R0+URZ], RZ ;  /* 0x000000ff00ff79a7 */ /* 0x0109e4000810043f */
[----:B------:R-:W-:-:S07]  /*40a0*/  LOP3.LUT R108, R108, R3, RZ, 0x3c, !PT ;  /* 0x000000036c6c7212 */ /* 0x000fce00078e3cff */
.L_x_54:
[----:B------:R-:W-:Y:S05]  /*40b0*/  BSYNC B0 ;  /* 0x0000000000007941 */ /* 0x000fea0003800000 */
.L_x_53:
[----:B-1--4-:R-:W-:Y:S01]  /*40c0*/  F2FP.F16.E4M3.UNPACK_B R0, R9 ;  /* 0x00000009ff00723e */ /* 0x012fe200020006ff */
[C---:B-----5:R-:W-:Y:S01]  /*40d0*/  FMUL R159, R89.reuse, R159 ;  /* 0x0000009f599f7220 */ /* 0x060fe20000400000 */
[----:B--23--:R-:W-:Y:S01]  /*40e0*/  F2FP.F16.E4M3.UNPACK_B R4, R8 ;  /* 0x00000008ff04723e */ /* 0x00cfe200020006ff */
[C---:B------:R-:W-:Y:S01]  /*40f0*/  FMUL R157, R89.reuse, R157 ;  /* 0x0000009d599d7220 */ /* 0x040fe20000400000 */
[C---:B------:R-:W-:Y:S01]  /*4100*/  FMUL R14, R89.reuse, R155 ;  /* 0x0000009b590e7220 */ /* 0x040fe20000400000 */
[--C-:B------:R-:W-:Y:S02]  /*4110*/  HADD2.F32 R3, -RZ, R0.reuse.H0_H0 ;  /* 0x20000000ff037230 */ /* 0x100fe40000004100 */
[----:B------:R-:W-:Y:S01]  /*4120*/  FMUL R156, R89, R156 ;  /* 0x0000009c599c7220 */ /* 0x000fe20000400000 */
[----:B------:R-:W-:Y:S01]  /*4130*/  HADD2.F32 R11, -RZ, R0.H1_H1 ;  /* 0x30000000ff0b7230 */ /* 0x000fe20000004100 */
[----:B------:R-:W-:Y:S01]  /*4140*/  F2FP.F16.E4M3.UNPACK_B R0, R9.H1 ;  /* 0x00000009ff00723e */ /* 0x000fe200030006ff */
[----:B------:R-:W-:-:S02]  /*4150*/  HADD2.F32 R5, -RZ, R4.H0_H0 ;  /* 0x20000004ff057230 */ /* 0x000fc40000004100 */
[C---:B------:R-:W-:Y:S01]  /*4160*/  FFMA R10, R90.reuse, R3, R159 ;  /* 0x000000035a0a7223 */ /* 0x040fe2000000009f */
[----:B------:R-:W-:Y:S02]  /*4170*/  HADD2.F32 R15, -RZ, R4.H1_H1 ;  /* 0x30000004ff0f7230 */ /* 0x000fe40000004100 */
[C---:B------:R-:W-:Y:S01]  /*4180*/  FMUL R20, R89.reuse, R151 ;  /* 0x0000009759147220 */ /* 0x040fe20000400000 */
[--C-:B------:R-:W-:Y:S02]  /*4190*/  HADD2.F32 R3, -RZ, R0.reuse.H0_H0 ;  /* 0x20000000ff037230 */ /* 0x100fe40000004100 */
[C---:B------:R-:W-:Y:S01]  /*41a0*/  FFMA R14, R90.reuse, R5, R14 ;  /* 0x000000055a0e7223 */ /* 0x040fe2000000000e */
[----:B------:R-:W-:Y:S01]  /*41b0*/  HADD2.F32 R13, -RZ, R0.H1_H1 ;  /* 0x30000000ff0d7230 */ /* 0x000fe20000004100 */
[----:B------:R-:W-:Y:S01]  /*41c0*/  F2FP.F16.E4M3.UNPACK_B R0, R8.H1 ;  /* 0x00000008ff00723e */ /* 0x000fe200030006ff */
[----:B------:R-:W-:Y:S01]  /*41d0*/  FMUL R5, R89, R152 ;  /* 0x0000009859057220 */ /* 0x000fe20000400000 */
[C---:B------:R-:W-:Y:S01]  /*41e0*/  FFMA R12, R90.reuse, R3, R157 ;  /* 0x000000035a0c7223 */ /* 0x040fe2000000009d */
[----:B------:R-:W-:Y:S01]  /*41f0*/  MOV R59, 0x3bbb989d ;  /* 0x3bbb989d003b7802 */ /* 0x000fe20000000f00 */
[----:B------:R-:W-:Y:S01]  /*4200*/  FFMA R11, R90, R11, R156 ;  /* 0x0000000b5a0b7223 */ /* 0x000fe2000000009c */
[----:B------:R-:W-:-:S02]  /*4210*/  HADD2.F32 R3, -RZ, R0.H0_H0 ;  /* 0x20000000ff037230 */ /* 0x000fc40000004100 */
[C---:B------:R-:W-:Y:S01]  /*4220*/  FFMA R15, R90.reuse, R15, R5 ;  /* 0x0000000f5a0f7223 */ /* 0x040fe20000000005 */
[----:B------:R-:W-:Y:S01]  /*4230*/  HADD2.F32 R21, -RZ, R0.H1_H1 ;  /* 0x30000000ff157230 */ /* 0x000fe20000004100 */
[----:B------:R-:W-:Y:S01]  /*4240*/  F2FP.F16.E4M3.UNPACK_B R0, R7 ;  /* 0x00000007ff00723e */ /* 0x000fe200020006ff */
[C---:B------:R-:W-:Y:S01]  /*4250*/  FMUL R149, R89.reuse, R149 ;  /* 0x0000009559957220 */ /* 0x040fe20000400000 */
[----:B------:R-:W-:Y:S01]  /*4260*/  FFMA R20, R90, R3, R20 ;  /* 0x000000035a147223 */ /* 0x000fe20000000014 */
[----:B------:R-:W-:Y:S01]  /*4270*/  F2FP.F16.E4M3.UNPACK_B R3, R7.H1 ;  /* 0x00000007ff03723e */ /* 0x000fe200030006ff */
[----:B------:R-:W-:Y:S02]  /*4280*/  IMAD.MOV.U32 R60, RZ, RZ, 0x437c0000 ;  /* 0x437c0000ff3c7424 */ /* 0x000fe400078e00ff */
[C---:B------:R-:W-:Y:S01]  /*4290*/  FMUL R154, R89.reuse, R154 ;  /* 0x0000009a599a7220 */ /* 0x040fe20000400000 */
[--C-:B------:R-:W-:Y:S02]  /*42a0*/  HADD2.F32 R5, -RZ, R0.reuse.H0_H0 ;  /* 0x20000000ff057230 */ /* 0x100fe40000004100 */
[----:B------:R-:W-:Y:S01]  /*42b0*/  FMUL R26, R89, R147 ;  /* 0x00000093591a7220 */ /* 0x000fe20000400000 */
[----:B------:R-:W-:-:S02]  /*42c0*/  HADD2.F32 R25, -RZ, R0.H1_H1 ;  /* 0x30000000ff197230 */ /* 0x000fc40000004100 */
[----:B------:R-:W-:Y:S01]  /*42d0*/  FFMA.SAT R0, -R11, R59, 0.5 ;  /* 0x3f0000000b007423 */ /* 0x000fe2000000213b */
[C---:B------:R-:W-:Y:S01]  /*42e0*/  FFMA R13, R90.reuse, R13, R154 ;  /* 0x0000000d5a0d7223 */ /* 0x040fe2000000009a */
[----:B------:R-:W-:Y:S01]  /*42f0*/  FFMA R24, R90, R5, R149 ;  /* 0x000000055a187223 */ /* 0x000fe20000000095 */
[--C-:B------:R-:W-:Y:S02]  /*4300*/  HADD2.F32 R5, -RZ, R3.reuse.H0_H0 ;  /* 0x20000003ff057230 */ /* 0x100fe40000004100 */
[----:B------:R-:W-:Y:S01]  /*4310*/  FFMA.RM R32, R0, R60, 12582913 ;  /* 0x4b40000100207423 */ /* 0x000fe2000000403c */
[-C--:B------:R-:W-:Y:S01]  /*4320*/  FFMA.SAT R4, -R10, R59.reuse, 0.5 ;  /* 0x3f0000000a047423 */ /* 0x080fe2000000213b */
[----:B------:R-:W-:Y:S01]  /*4330*/  FMUL R27, R89, R148 ;  /* 0x00000094591b7220 */ /* 0x000fe20000400000 */
[----:B------:R-:W-:Y:S01]  /*4340*/  FFMA.SAT R33, -R13, R59, 0.5 ;  /* 0x3f0000000d217423 */ /* 0x000fe2000000213b */
[----:B------:R-:W-:Y:S01]  /*4350*/  FFMA R26, R90, R5, R26 ;  /* 0x000000055a1a7223 */ /* 0x000fe2000000001a */
[----:B------:R-:W-:Y:S01]  /*4360*/  FADD R0, R32, -12583039 ;  /* 0xcb40007f20007421 */ /* 0x000fe20000000000 */
[----:B------:R-:W-:Y:S01]  /*4370*/  FFMA.SAT R5, -R12, R59, 0.5 ;  /* 0x3f0000000c057423 */ /* 0x000fe2000000213b */
[----:B------:R-:W-:Y:S01]  /*4380*/  FFMA.RM R4, R4, R60, 12582913 ;  /* 0x4b40000104047423 */ /* 0x000fe2000000403c */
[----:B------:R-:W-:Y:S01]  /*4390*/  FFMA R25, R90, R25, R27 ;  /* 0x000000195a197223 */ /* 0x000fe2000000001b */
[----:B------:R-:W-:-:S02]  /*43a0*/  HADD2.F32 R3, -RZ, R3.H1_H1 ;  /* 0x30000003ff037230 */ /* 0x000fc40000004100 */
[----:B------:R-:W-:Y:S01]  /*43b0*/  FFMA R28, -R11, 1.4426950216293334961, -R0 ;  /* 0x3fb8aa3b0b1c7823 */ /* 0x000fe20000000900 */
[----:B------:R-:W-:Y:S01]  /*43c0*/  FMUL R27, R89, R146 ;  /* 0x00000092591b7220 */ /* 0x000fe20000400000 */
[----:B------:R-:W-:Y:S01]  /*43d0*/  FFMA.RM R34, R5, R60, 12582913 ;  /* 0x4b40000105227423 */ /* 0x000fe2000000403c */
[----:B------:R-:W-:Y:S01]  /*43e0*/  F2FP.F16.E4M3.UNPACK_B R0, R6 ;  /* 0x00000006ff00723e */ /* 0x000fe200020006ff */
[----:B------:R-:W-:Y:S01]  /*43f0*/  FFMA.RM R36, R33, R60, 12582913 ;  /* 0x4b40000121247423 */ /* 0x000fe2000000403c */
[----:B------:R-:W-:Y:S01]  /*4400*/  FADD R29, R4, -12583039 ;  /* 0xcb40007f041d7421 */ /* 0x000fe20000000000 */
[----:B------:R-:W-:Y:S01]  /*4410*/  FFMA.SAT R35, -R14, R59, 0.5 ;  /* 0x3f0000000e237423 */ /* 0x000fe2000000213b */
[----:B------:R-:W-:Y:S01]  /*4420*/  FADD R31, R34, -12583039 ;  /* 0xcb40007f221f7421 */ /* 0x000fe20000000000 */
[----:B------:R-:W-:Y:S01]  /*4430*/  FFMA R30, -R11, 1.925963033500011079e-08, R28 ;  /* 0x32a570600b1e7823 */ /* 0x000fe2000000011c */
[----:B------:R-:W-:Y:S01]  /*4440*/  FFMA R27, R90, R3, R27 ;  /* 0x000000035a1b7223 */ /* 0x000fe2000000001b */
[----:B------:R-:W-:-:S02]  /*4450*/  HADD2.F32 R3, -RZ, R0.H0_H0 ;  /* 0x20000000ff037230 */ /* 0x000fc40000004100 */
[----:B------:R-:W-:Y:S01]  /*4460*/  FADD R28, R36, -12583039 ;  /* 0xcb40007f241c7421 */ /* 0x000fe20000000000 */
[----:B------:R-:W-:Y:S01]  /*4470*/  FFMA R29, -R10, 1.4426950216293334961, -R29 ;  /* 0x3fb8aa3b0a1d7823 */ /* 0x000fe2000000091d */
[----:B------:R-:W-:Y:S01]  /*4480*/  FMUL R145, R89, R145 ;  /* 0x0000009159917220 */ /* 0x000fe20000400000 */
[-C--:B------:R-:W-:Y:S01]  /*4490*/  FFMA.RM R39, R35, R60.reuse, 12582913 ;  /* 0x4b40000123277423 */ /* 0x080fe2000000403c */
[----:B------:R-:W-:Y:S01]  /*44a0*/  FFMA R31, -R12, 1.4426950216293334961, -R31 ;  /* 0x3fb8aa3b0c1f7823 */ /* 0x000fe2000000091f */
[----:B------:R-:W-:Y:S01]  /*44b0*/  FFMA R38, -R13, 1.4426950216293334961, -R28 ;  /* 0x3fb8aa3b0d267823 */ /* 0x000fe2000000091c */
[-C--:B------:R-:W-:Y:S01]  /*44c0*/  FFMA.SAT R37, -R15, R59.reuse, 0.5 ;  /* 0x3f0000000f257423 */ /* 0x080fe2000000213b */
[----:B------:R-:W-:Y:S01]  /*44d0*/  FFMA.SAT R40, -R20, R59, 0.5 ;  /* 0x3f00000014287423 */ /* 0x000fe2000000213b */
[----:B------:R-:W-:Y:S01]  /*44e0*/  FFMA R29, -R10, 1.925963033500011079e-08, R29 ;  /* 0x32a570600a1d7823 */ /* 0x000fe2000000011d */
[----:B------:R-:W-:Y:S01]  /*44f0*/  FFMA R28, R90, R3, R145 ;  /* 0x000000035a1c7223 */ /* 0x000fe20000000091 */
[----:B------:R-:W-:Y:S01]  /*4500*/  FADD R3, R39, -12583039 ;  /* 0xcb40007f27037421 */ /* 0x000fe20000000000 */
[----:B------:R-:W-:Y:S01]  /*4510*/  FFMA R31, -R12, 1.925963033500011079e-08, R31 ;  /* 0x32a570600c1f7823 */ /* 0x000fe2000000011f */
[-C--:B------:R-:W-:Y:S01]  /*4520*/  FFMA.RM R42, R37, R60.reuse, 12582913 ;  /* 0x4b400001252a7423 */ /* 0x080fe2000000403c */
[----:B------:R-:W-:Y:S01]  /*4530*/  FFMA.RM R44, R40, R60, 12582913 ;  /* 0x4b400001282c7423 */ /* 0x000fe2000000403c */
[----:B------:R1:W2:Y:S01]  /*4540*/  MUFU.EX2 R5, R29 ;  /* 0x0000001d00057308 */ /* 0x0002a20000000800 */
[C---:B------:R-:W-:Y:S01]  /*4550*/  FFMA R41, -R14.reuse, 1.4426950216293334961, -R3 ;  /* 0x3fb8aa3b0e297823 */ /* 0x040fe20000000903 */
[----:B------:R-:W-:Y:S01]  /*4560*/  FMUL R3, R89, R144 ;  /* 0x0000009059037220 */ /* 0x000fe20000400000 */
[----:B------:R-:W-:Y:S01]  /*4570*/  FFMA R38, -R13, 1.925963033500011079e-08, R38 ;  /* 0x32a570600d267823 */ /* 0x000fe20000000126 */
[C---:B------:R-:W-:Y:S01]  /*4580*/  FMUL R143, R89.reuse, R143 ;  /* 0x0000008f598f7220 */ /* 0x040fe20000400000 */
[----:B------:R-:W-:Y:S01]  /*4590*/  FFMA R41, -R14, 1.925963033500011079e-08, R41 ;  /* 0x32a570600e297823 */ /* 0x000fe20000000129 */
[----:B------:R-:W-:Y:S01]  /*45a0*/  FMUL R150, R89, R150 ;  /* 0x0000009659967220 */ /* 0x000fe20000400000 */
[----:B------:R-:W-:Y:S01]  /*45b0*/  FFMA.SAT R47, -R24, R59, 0.5 ;  /* 0x3f000000182f7423 */ /* 0x000fe2000000213b */
[----:B------:R3:W4:Y:S01]  /*45c0*/  MUFU.EX2 R33, R30 ;  /* 0x0000001e00217308 */ /* 0x0007220000000800 */
[----:B-1----:R-:W-:Y:S01]  /*45d0*/  HADD2.F32 R29, -RZ, R0.H1_H1 ;  /* 0x30000000ff1d7230 */ /* 0x002fe20000004100 */
[----:B------:R-:W-:Y:S01]  /*45e0*/  F2FP.F16.E4M3.UNPACK_B R0, R6.H1 ;  /* 0x00000006ff00723e */ /* 0x000fe200030006ff */
[C---:B------:R-:W-:Y:S01]  /*45f0*/  FFMA R21, R90.reuse, R21, R150 ;  /* 0x000000155a157223 */ /* 0x040fe20000000096 */
[-C--:B------:R-:W-:Y:S01]  /*4600*/  FFMA.RM R47, R47, R60.reuse, 12582913 ;  /* 0x4b4000012f2f7423 */ /* 0x080fe2000000403c */
[----:B------:R-:W-:Y:S01]  /*4610*/  FFMA.SAT R52, -R27, R59, 0.5 ;  /* 0x3f0000001b347423 */ /* 0x000fe2000000213b */
[----:B------:R-:W-:Y:S01]  /*4620*/  FFMA R29, R90, R29, R3 ;  /* 0x0000001d5a1d7223 */ /* 0x000fe20000000003 */
[--C-:B------:R-:W-:Y:S01]  /*4630*/  HADD2.F32 R3, -RZ, R0.reuse.H0_H0 ;  /* 0x20000000ff037230 */ /* 0x100fe20000004100 */
[----:B------:R1:W4:Y:S01]  /*4640*/  MUFU.EX2 R35, R31 ;  /* 0x0000001f00237308 */ /* 0x0003220000000800 */
[----:B---3--:R-:W-:Y:S01]  /*4650*/  FADD R30, R42, -12583039 ;  /* 0xcb40007f2a1e7421 */ /* 0x008fe20000000000 */
[-C--:B------:R-:W-:Y:S01]  /*4660*/  FFMA.SAT R43, -R21, R59.reuse, 0.5 ;  /* 0x3f000000152b7423 */ /* 0x080fe2000000213b */
[----:B------:R-:W-:Y:S01]  /*4670*/  FADD R49, R47, -12583039 ;  /* 0xcb40007f2f317421 */ /* 0x000fe20000000000 */
[-C--:B------:R-:W-:Y:S01]  /*4680*/  FFMA.RM R52, R52, R60.reuse, 12582913 ;  /* 0x4b40000134347423 */ /* 0x080fe2000000403c */
[----:B------:R-:W-:Y:S01]  /*4690*/  FFMA R30, -R15, 1.4426950216293334961, -R30 ;  /* 0x3fb8aa3b0f1e7823 */ /* 0x000fe2000000091e */
[-C--:B------:R-:W-:Y:S01]  /*46a0*/  FFMA.RM R45, R43, R60.reuse, 12582913 ;  /* 0x4b4000012b2d7423 */ /* 0x080fe2000000403c */
[----:B------:R-:W-:Y:S01]  /*46b0*/  FFMA R49, -R24, 1.4426950216293334961, -R49 ;  /* 0x3fb8aa3b18317823 */ /* 0x000fe20000000931 */
[----:B------:R3:W-:Y:S01]  /*46c0*/  MUFU.EX2 R37, R38 ;  /* 0x0000002600257308 */ /* 0x0007e20000000800 */
[----:B-1----:R-:W-:Y:S01]  /*46d0*/  FADD R31, R44, -12583039 ;  /* 0xcb40007f2c1f7421 */ /* 0x002fe20000000000 */
[-C--:B------:R-:W-:Y:S01]  /*46e0*/  FFMA.SAT R54, -R28, R59.reuse, 0.5 ;  /* 0x3f0000001c367423 */ /* 0x080fe2000000213b */
[----:B------:R-:W-:Y:S01]  /*46f0*/  FFMA.SAT R56, -R29, R59, 0.5 ;  /* 0x3f0000001d387423 */ /* 0x000fe2000000213b */
[----:B------:R-:W-:Y:S01]  /*4700*/  FFMA R49, -R24, 1.925963033500011079e-08, R49 ;  /* 0x32a5706018317823 */ /* 0x000fe20000000131 */
[----:B------:R-:W-:Y:S01]  /*4710*/  FFMA R31, -R20, 1.4426950216293334961, -R31 ;  /* 0x3fb8aa3b141f7823 */ /* 0x000fe2000000091f */
[----:B------:R-:W-:Y:S01]  /*4720*/  SHF.L.U32 R4, R4, 0x17, RZ ;  /* 0x0000001704047819 */ /* 0x000fe200000006ff */
[----:B------:R-:W-:Y:S01]  /*4730*/  FFMA.RM R55, R54, R60, 12582913 ;  /* 0x4b40000136377423 */ /* 0x000fe2000000403c */
[----:B------:R1:W-:Y:S01]  /*4740*/  MUFU.EX2 R40, R41 ;  /* 0x0000002900287308 */ /* 0x0003e20000000800 */
[----:B---3--:R-:W-:Y:S01]  /*4750*/  FFMA R38, -R15, 1.925963033500011079e-08, R30 ;  /* 0x32a570600f267823 */ /* 0x008fe2000000011e */
[----:B------:R-:W-:Y:S01]  /*4760*/  FFMA R30, R90, R3, R143 ;  /* 0x000000035a1e7223 */ /* 0x000fe2000000008f */
[----:B------:R-:W-:Y:S01]  /*4770*/  FMUL R3, R89, R142 ;  /* 0x0000008e59037220 */ /* 0x000fe20000400000 */
[----:B------:R-:W-:Y:S01]  /*4780*/  SHF.L.U32 R32, R32, 0x17, RZ ;  /* 0x0000001720207819 */ /* 0x000fe200000006ff */
[----:B------:R-:W-:Y:S01]  /*4790*/  FFMA.RM R56, R56, R60, 12582913 ;  /* 0x4b40000138387423 */ /* 0x000fe2000000403c */
[----:B------:R-:W-:Y:S01]  /*47a0*/  FFMA.SAT R57, -R30, R59, 0.5 ;  /* 0x3f0000001e397423 */ /* 0x000fe2000000213b */
[----:B------:R-:W-:Y:S01]  /*47b0*/  FADD R46, R45, -12583039 ;  /* 0xcb40007f2d2e7421 */ /* 0x000fe20000000000 */
[----:B------:R3:W-:Y:S01]  /*47c0*/  MUFU.EX2 R43, R38 ;  /* 0x00000026002b7308 */ /* 0x0007e20000000800 */
[----:B-1----:R-:W-:Y:S01]  /*47d0*/  FFMA R41, -R20, 1.925963033500011079e-08, R31 ;  /* 0x32a5706014297823 */ /* 0x002fe2000000011f */
[----:B------:R-:W-:-:S02]  /*47e0*/  HADD2.F32 R31, -RZ, R0.H1_H1 ;  /* 0x30000000ff1f7230 */ /* 0x000fc40000004100 */
[----:B------:R-:W-:Y:S01]  /*47f0*/  FFMA.SAT R0, -R25, R59, 0.5 ;  /* 0x3f00000019007423 */ /* 0x000fe2000000213b */
[-C--:B------:R-:W-:Y:S01]  /*4800*/  FFMA.RM R58, R57, R60.reuse, 12582913 ;  /* 0x4b400001393a7423 */ /* 0x080fe2000000403c */
[----:B------:R-:W-:Y:S02]  /*4810*/  IMAD.SHL.U32 R34, R34, 0x800000, RZ ;  /* 0x0080000022227824 */ /* 0x000fe400078e00ff */
[----:B------:R-:W-:Y:S01]  /*4820*/  FFMA R46, -R21, 1.4426950216293334961, -R46 ;  /* 0x3fb8aa3b152e7823 */ /* 0x000fe2000000092e */
[----:B------:R-:W-:Y:S01]  /*4830*/  FFMA R31, R90, R31, R3 ;  /* 0x0000001f5a1f7223 */ /* 0x000fe20000000003 */
[-C--:B------:R-:W-:Y:S01]  /*4840*/  FFMA.SAT R3, -R26, R59.reuse, 0.5 ;  /* 0x3f0000001a037423 */ /* 0x080fe2000000213b */
[-C--:B------:R-:W-:Y:S01]  /*4850*/  FFMA.RM R48, R0, R60.reuse, 12582913 ;  /* 0x4b40000100307423 */ /* 0x080fe2000000403c */
[----:B------:R-:W-:Y:S01]  /*4860*/  LOP3.LUT R0, R18, 0xff, RZ, 0xc0, !PT ;  /* 0x000000ff12007812 */ /* 0x000fe200078ec0ff */
[----:B------:R-:W-:Y:S01]  /*4870*/  FFMA.SAT R59, -R31, R59, 0.5 ;  /* 0x3f0000001f3b7423 */ /* 0x000fe2000000213b */
[-C--:B------:R-:W-:Y:S01]  /*4880*/  FFMA.RM R51, R3, R60.reuse, 12582913 ;  /* 0x4b40000103337423 */ /* 0x080fe2000000403c */
[----:B---3--:R-:W-:Y:S01]  /*4890*/  FADD R38, R48, -12583039 ;  /* 0xcb40007f30267421 */ /* 0x008fe20000000000 */
[----:B------:R-:W-:Y:S01]  /*48a0*/  IADD3 R0, R0, 0x1f, RZ ;  /* 0x0000001f00007810 */ /* 0x000fe20007ffe0ff */
[----:B------:R-:W-:Y:S01]  /*48b0*/  FFMA.RM R59, R59, R60, 12582913 ;  /* 0x4b4000013b3b7423 */ /* 0x000fe2000000403c */
[----:B------:R-:W-:Y:S01]  /*48c0*/  FADD R3, R51, -12583039 ;  /* 0xcb40007f33037421 */ /* 0x000fe20000000000 */
[----:B------:R-:W-:Y:S01]  /*48d0*/  FFMA R50, -R25, 1.4426950216293334961, -R38 ;  /* 0x3fb8aa3b19327823 */ /* 0x000fe20000000926 */
[----:B------:R-:W-:Y:S01]  /*48e0*/  ISETP.GT.U32.AND P5, PT, R0, 0x3e, PT ;  /* 0x0000003e0000780c */ /* 0x000fe20003fa4070 */
[----:B------:R-:W-:Y:S01]  /*48f0*/  FADD R0, R52, -12583039 ;  /* 0xcb40007f34007421 */ /* 0x000fe20000000000 */
[----:B------:R-:W-:Y:S01]  /*4900*/  FFMA R53, -R26, 1.4426950216293334961, -R3 ;  /* 0x3fb8aa3b1a357823 */ /* 0x000fe20000000903 */
[----:B------:R1:W-:Y:S01]  /*4910*/  MUFU.EX2 R38, R49 ;  /* 0x0000003100267308 */ /* 0x0003e20000000800 */
[----:B--2---:R-:W-:Y:S01]  /*4920*/  FFMA R60, R4, R5, 1 ;  /* 0x3f800000043c7423 */ /* 0x004fe20000000005 */
[----:B------:R-:W-:Y:S01]  /*4930*/  FFMA R54, -R27, 1.4426950216293334961, -R0 ;  /* 0x3fb8aa3b1b367823 */ /* 0x000fe20000000900 */
[----:B------:R-:W-:Y:S01]  /*4940*/  FFMA R53, -R26, 1.925963033500011079e-08, R53 ;  /* 0x32a570601a357823 */ /* 0x000fe20000000135 */
[----:B------:R-:W-:Y:S01]  /*4950*/  FADD R5, R58, -12583039 ;  /* 0xcb40007f3a057421 */ /* 0x000fe20000000000 */
[----:B------:R-:W-:Y:S01]  /*4960*/  FFMA R50, -R25, 1.925963033500011079e-08, R50 ;  /* 0x32a5706019327823 */ /* 0x000fe20000000132 */
[----:B------:R-:W-:Y:S01]  /*4970*/  FFMA R54, -R27, 1.925963033500011079e-08, R54 ;  /* 0x32a570601b367823 */ /* 0x000fe20000000136 */
[----:B------:R-:W-:Y:S01]  /*4980*/  FADD R4, R56, -12583039 ;  /* 0xcb40007f38047421 */ /* 0x000fe20000000000 */
[----:B------:R4:W-:Y:S01]  /*4990*/  MUFU.EX2 R0, R53 ;  /* 0x0000003500007308 */ /* 0x0009e20000000800 */
[----:B-1----:R-:W-:Y:S01]  /*49a0*/  FADD R49, R55, -12583039 ;  /* 0xcb40007f37317421 */ /* 0x002fe20000000000 */
[----:B------:R-:W-:Y:S01]  /*49b0*/  FFMA R46, -R21, 1.925963033500011079e-08, R46 ;  /* 0x32a57060152e7823 */ /* 0x000fe2000000012e */
[----:B------:R-:W-:Y:S01]  /*49c0*/  SHF.L.U32 R45, R45, 0x17, RZ ;  /* 0x000000172d2d7819 */ /* 0x000fe200000006ff */
[----:B------:R-:W-:-:S02]  /*49d0*/  IMAD.SHL.U32 R44, R44, 0x800000, RZ ;  /* 0x008000002c2c7824 */ /* 0x000fc400078e00ff */
[----:B------:R-:W-:Y:S01]  /*49e0*/  FFMA R57, -R28, 1.4426950216293334961, -R49 ;  /* 0x3fb8aa3b1c397823 */ /* 0x000fe20000000931 */
[----:B------:R-:W-:Y:S01]  /*49f0*/  SHF.L.U32 R48, R48, 0x17, RZ ;  /* 0x0000001730307819 */ /* 0x000fe200000006ff */
[----:B------:R-:W-:Y:S01]  /*4a00*/  IMAD.SHL.U32 R56, R56, 0x800000, RZ ;  /* 0x0080000038387824 */ /* 0x000fe200078e00ff */
[----:B------:R1:W2:Y:S01]  /*4a10*/  MUFU.EX2 R3, R50 ;  /* 0x0000003200037308 */ /* 0x0002a20000000800 */
[----:B----4-:R-:W-:Y:S01]  /*4a20*/  FFMA R53, R32, R33, 1 ;  /* 0x3f80000020357423 */ /* 0x010fe20000000021 */
[----:B------:R-:W-:Y:S01]  /*4a30*/  FADD R32, R59, -12583039 ;  /* 0xcb40007f3b207421 */ /* 0x000fe20000000000 */
[----:B------:R-:W-:Y:S01]  /*4a40*/  FFMA R33, -R30, 1.4426950216293334961, -R5 ;  /* 0x3fb8aa3b1e217823 */ /* 0x000fe20000000905 */
[----:B------:R-:W-:Y:S01]  /*4a50*/  FFMA R57, -R28, 1.925963033500011079e-08, R57 ;  /* 0x32a570601c397823 */ /* 0x000fe20000000139 */
[----:B------:R-:W-:Y:S01]  /*4a60*/  SHF.L.U32 R55, R55, 0x17, RZ ;  /* 0x0000001737377819 */ /* 0x000fe200000006ff */
[----:B------:R-:W-:Y:S01]  /*4a70*/  FFMA R32, -R31, 1.4426950216293334961, -R32 ;  /* 0x3fb8aa3b1f207823 */ /* 0x000fe20000000920 */
[----:B------:R-:W-:Y:S01]  /*4a80*/  FFMA R33, -R30, 1.925963033500011079e-08, R33 ;  /* 0x32a570601e217823 */ /* 0x000fe20000000121 */
[----:B------:R3:W-:Y:S01]  /*4a90*/  MUFU.EX2 R49, R54 ;  /* 0x0000003600317308 */ /* 0x0007e20000000800 */
[----:B-1----:R-:W-:Y:S01]  /*4aa0*/  FFMA R50, -R29, 1.4426950216293334961, -R4 ;  /* 0x3fb8aa3b1d327823 */ /* 0x002fe20000000904 */
[----:B------:R-:W-:Y:S01]  /*4ab0*/  FFMA R32, -R31, 1.925963033500011079e-08, R32 ;  /* 0x32a570601f207823 */ /* 0x000fe20000000120 */
[----:B------:R-:W-:Y:S01]  /*4ac0*/  SHF.L.U32 R36, R36, 0x17, RZ ;  /* 0x0000001724247819 */ /* 0x000fe200000006ff */
[----:B------:R-:W-:Y:S01]  /*4ad0*/  BSSY B1, `(.L_x_61) ;  /* 0x000002a000017945 */ /* 0x000fe20003800000 */
[----:B------:R-:W-:Y:S01]  /*4ae0*/  FFMA R50, -R29, 1.925963033500011079e-08, R50 ;  /* 0x32a570601d327823 */ /* 0x000fe20000000132 */
[----:B------:R-:W-:-:S02]  /*4af0*/  SHF.L.U32 R39, R39, 0x17, RZ ;  /* 0x0000001727277819 */ /* 0x000fc400000006ff */
[----:B------:R-:W1:Y:S01]  /*4b00*/  MUFU.EX2 R46, R46 ;  /* 0x0000002e002e7308 */ /* 0x000e620000000800 */
[----:B---3--:R-:W-:Y:S01]  /*4b10*/  FFMA R54, R34, R35, 1 ;  /* 0x3f80000022367423 */ /* 0x008fe20000000023 */
[----:B------:R-:W-:Y:S01]  /*4b20*/  VIADD R34, R60, 0x1800000 ;  /* 0x018000003c227836 */ /* 0x000fe20000000000 */
[----:B------:R-:W-:Y:S01]  /*4b30*/  SHF.L.U32 R42, R42, 0x17, RZ ;  /* 0x000000172a2a7819 */ /* 0x000fe200000006ff */
[----:B--2---:R-:W-:Y:S01]  /*4b40*/  FFMA R65, R48, R3, 1 ;  /* 0x3f80000030417423 */ /* 0x004fe20000000003 */
[----:B------:R-:W-:Y:S01]  /*4b50*/  SHF.L.U32 R47, R47, 0x17, RZ ;  /* 0x000000172f2f7819 */ /* 0x000fe200000006ff */
[----:B------:R-:W-:Y:S01]  /*4b60*/  FFMA R61, R36, R37, 1 ;  /* 0x3f800000243d7423 */ /* 0x000fe20000000025 */
[----:B------:R-:W-:Y:S01]  /*4b70*/  LOP3.LUT R34, R34, 0x7f800000, RZ, 0xc0, !PT ;  /* 0x7f80000022227812 */ /* 0x000fe200078ec0ff */
[----:B------:R2:W3:Y:S01]  /*4b80*/  MUFU.EX2 R4, R57 ;  /* 0x0000003900047308 */ /* 0x0004e20000000800 */
[----:B------:R-:W-:Y:S01]  /*4b90*/  SHF.L.U32 R51, R51, 0x17, RZ ;  /* 0x0000001733337819 */ /* 0x000fe200000006ff */
[----:B------:R-:W-:Y:S01]  /*4ba0*/  FFMA R40, R39, R40, 1 ;  /* 0x3f80000027287423 */ /* 0x000fe20000000028 */
[----:B------:R-:W-:-:S02]  /*4bb0*/  ISETP.GT.U32.AND P2, PT, R34, 0x1ffffff, PT ;  /* 0x01ffffff2200780c */ /* 0x000fc40003f44070 */
[----:B------:R-:W-:Y:S01]  /*4bc0*/  SHF.L.U32 R52, R52, 0x17, RZ ;  /* 0x0000001734347819 */ /* 0x000fe200000006ff */
[----:B------:R-:W-:Y:S01]  /*4bd0*/  FFMA R48, R51, R0, 1 ;  /* 0x3f80000033307423 */ /* 0x000fe20000000000 */
[----:B------:R-:W-:Y:S01]  /*4be0*/  SHF.L.U32 R58, R58, 0x17, RZ ;  /* 0x000000173a3a7819 */ /* 0x000fe200000006ff */
[----:B------:R-:W4:Y:S01]  /*4bf0*/  MUFU.EX2 R41, R41 ;  /* 0x0000002900297308 */ /* 0x000f220000000800 */
[----:B------:R-:W-:Y:S01]  /*4c00*/  SHF.L.U32 R59, R59, 0x17, RZ ;  /* 0x000000173b3b7819 */ /* 0x000fe200000006ff */
[----:B-1----:R-:W-:Y:S01]  /*4c10*/  FFMA R63, R45, R46, 1 ;  /* 0x3f8000002d3f7423 */ /* 0x002fe2000000002e */
[----:B--2---:R-:W-:Y:S01]  /*4c20*/  FFMA R57, R42, R43, 1 ;  /* 0x3f8000002a397423 */ /* 0x004fe2000000002b */
[----:B------:R-:W-:Y:S01]  /*4c30*/  FFMA R46, R47, R38, 1 ;  /* 0x3f8000002f2e7423 */ /* 0x000fe20000000026 */
[----:B------:R-:W-:-:S03]  /*4c40*/  FFMA R67, R52, R49, 1 ;  /* 0x3f80000034437423 */ /* 0x000fc60000000031 */
[----:B------:R3:W1:Y:S08]  /*4c50*/  MUFU.EX2 R5, R50 ;  /* 0x0000003200057308 */ /* 0x0006700000000800 */
[----:B------:R-:W2:Y:S01]  /*4c60*/  MUFU.EX2 R33, R33 ;  /* 0x0000002100217308 */ /* 0x000ea20000000800 */
[----:B---3--:R-:W-:Y:S01]  /*4c70*/  FFMA R50, R55, R4, 1 ;  /* 0x3f80000037327423 */ /* 0x008fe20000000004 */
[----:B----4-:R-:W-:-:S06]  /*4c80*/  FFMA R44, R44, R41, 1 ;  /* 0x3f8000002c2c7423 */ /* 0x010fcc0000000029 */
[----:B------:R-:W3:Y:S01]  /*4c90*/  MUFU.EX2 R32, R32 ;  /* 0x0000002000207308 */ /* 0x000ee20000000800 */
[----:B-1----:R-:W-:Y:S01]  /*4ca0*/  FFMA R55, R56, R5, 1 ;  /* 0x3f80000038377423 */ /* 0x002fe20000000005 */
[----:B--2---:R-:W-:Y:S01]  /*4cb0*/  FFMA R58, R58, R33, 1 ;  /* 0x3f8000003a3a7423 */ /* 0x004fe20000000021 */
[----:B---3--:R-:W-:Y:S01]  /*4cc0*/  FFMA R59, R59, R32, 1 ;  /* 0x3f8000003b3b7423 */ /* 0x008fe20000000020 */
[----:B------:R-:W-:Y:S06]  /*4cd0*/  @P2 BRA `(.L_x_62) ;  /* 0x0000000000142947 */ /* 0x000fec0003800000 */
[----:B------:R-:W-:Y:S02]  /*4ce0*/  MOV R0, R60 ;  /* 0x0000003c00007202 */ /* 0x000fe40000000f00 */
[----:B------:R-:W-:-:S07]  /*4cf0*/  MOV R4, 0x4d10 ;  /* 0x00004d1000047802 */ /* 0x000fce0000000f00 */
[----:B------:R-:W-:Y:S05]  /*4d00*/  CALL.REL.NOINC `($__internal_0_$__cuda_sm20_rcp_rn_f32_slowpath) ;  /* 0x000000b0000c7944 */ /* 0x000fea0003c00000 */
[----:B------:R-:W-:Y:S01]  /*4d10*/  IMAD.MOV.U32 R33, RZ, RZ, R0 ;  /* 0x000000ffff217224 */ /* 0x000fe200078e0000 */
[----:B------:R-:W-:Y:S06]  /*4d20*/  BRA `(.L_x_63) ;  /* 0x0000000000107947 */ /* 0x000fec0003800000 */
.L_x_62:
[----:B------:R-:W1:Y:S02]  /*4d30*/  MUFU.RCP R33, R60 ;  /* 0x0000003c00217308 */ /* 0x000e640000001000 */
[----:B-1----:R-:W-:-:S04]  /*4d40*/  FFMA R0, R60, R33, -1 ;  /* 0xbf8000003c007423 */ /* 0x002fc80000000021 */
[----:B------:R-:W-:-:S04]  /*4d50*/  FADD.FTZ R0, -R0, -RZ ;  /* 0x800000ff00007221 */ /* 0x000fc80000010100 */
[----:B------:R-:W-:-:S07]  /*4d60*/  FFMA R33, R33, R0, R33 ;  /* 0x0000000021217223 */ /* 0x000fce0000000021 */
.L_x_63:
[----:B------:R-:W-:Y:S05]  /*4d70*/  BSYNC B1 ;  /* 0x0000000000017941 */ /* 0x000fea0003800000 */
.L_x_61:
[----:B------:R-:W-:Y:S01]  /*4d80*/  IADD3 R0, R53, 0x1800000, RZ ;  /* 0x0180000035007810 */ /* 0x000fe20007ffe0ff */
[----:B------:R-:W-:Y:S03]  /*4d90*/  BSSY B1, `(.L_x_64) ;  /* 0x000000d000017945 */ /* 0x000fe60003800000 */
[----:B------:R-:W-:-:S04]  /*4da0*/  LOP3.LUT R0, R0, 0x7f800000, RZ, 0xc0, !PT ;  /* 0x7f80000000007812 */ /* 0x000fc800078ec0ff */
[----:B------:R-:W-:-:S13]  /*4db0*/  ISETP.GT.U32.AND P2, PT, R0, 0x1ffffff, PT ;  /* 0x01ffffff0000780c */ /* 0x000fda0003f44070 */
[----:B------:R-:W-:Y:S05]  /*4dc0*/  @P2 BRA `(.L_x_65) ;  /* 0x0000000000142947 */ /* 0x000fea0003800000 */
[----:B------:R-:W-:Y:S02]  /*4dd0*/  MOV R0, R53 ;  /* 0x0000003500007202 */ /* 0x000fe40000000f00 */
[----:B------:R-:W-:-:S07]  /*4de0*/  MOV R4, 0x4e00 ;  /* 0x00004e0000047802 */ /* 0x000fce0000000f00 */
[----:B------:R-:W-:Y:S05]  /*4df0*/  CALL.REL.NOINC `($__internal_0_$__cuda_sm20_rcp_rn_f32_slowpath) ;  /* 0x000000ac00d07944 */ /* 0x000fea0003c00000 */
[----:B------:R-:W-:Y:S01]  /*4e00*/  MOV R32, R0 ;  /* 0x0000000000207202 */ /* 0x000fe20000000f00 */
[----:B------:R-:W-:Y:S06]  /*4e10*/  BRA `(.L_x_66) ;  /* 0x0000000000107947 */ /* 0x000fec0003800000 */
.L_x_65:
[----:B------:R-:W1:Y:S02]  /*4e20*/  MUFU.RCP R32, R53 ;  /* 0x0000003500207308 */ /* 0x000e640000001000 */
[----:B-1----:R-:W-:-:S04]  /*4e30*/  FFMA R0, R53, R32, -1 ;  /* 0xbf80000035007423 */ /* 0x002fc80000000020 */
[----:B------:R-:W-:-:S04]  /*4e40*/  FADD.FTZ R3, -R0, -RZ ;  /* 0x800000ff00037221 */ /* 0x000fc80000010100 */
[----:B------:R-:W-:-:S07]  /*4e50*/  FFMA R32, R32, R3, R32 ;  /* 0x0000000320207223 */ /* 0x000fce0000000020 */
.L_x_66:
[----:B------:R-:W-:Y:S05]  /*4e60*/  BSYNC B1 ;  /* 0x0000000000017941 */ /* 0x000fea0003800000 */
.L_x_64:
[----:B------:R-:W-:Y:S01]  /*4e70*/  VIADD R0, R54, 0x1800000 ;  /* 0x0180000036007836 */ /* 0x000fe20000000000 */
[----:B------:R-:W-:Y:S04]  /*4e80*/  BSSY B1, `(.L_x_67) ;  /* 0x000000d000017945 */ /* 0x000fe80003800000 */
        /* <DEDUP_REMOVED lines=8> */
.L_x_68:
[----:B------:R-:W1:Y:S02]  /*4f10*/  MUFU.RCP R43, R54 ;  /* 0x00000036002b7308 */ /* 0x000e640000001000 */
[----:B-1----:R-:W-:-:S04]  /*4f20*/  FFMA R0, R54, R43, -1 ;  /* 0xbf80000036007423 */ /* 0x002fc8000000002b */
[----:B------:R-:W-:-:S04]  /*4f30*/  FADD.FTZ R0, -R0, -RZ ;  /* 0x800000ff00007221 */ /* 0x000fc80000010100 */
[----:B------:R-:W-:-:S07]  /*4f40*/  FFMA R43, R43, R0, R43 ;  /* 0x000000002b2b7223 */ /* 0x000fce000000002b */
.L_x_69:
[----:B------:R-:W-:Y:S05]  /*4f50*/  BSYNC B1 ;  /* 0x0000000000017941 */ /* 0x000fea0003800000 */
.L_x_67:
[----:B------:R-:W-:Y:S01]  /*4f60*/  IADD3 R0, R61, 0x1800000, RZ ;  /* 0x018000003d007810 */ /* 0x000fe20007ffe0ff */
[----:B------:R-:W-:Y:S03]  /*4f70*/  BSSY B1, `(.L_x_70) ;  /* 0x000000d000017945 */ /* 0x000fe60003800000 */
[----:B------:R-:W-:-:S04]  /*4f80*/  LOP3.LUT R0, R0, 0x7f800000, RZ, 0xc0, !PT ;  /* 0x7f80000000007812 */ /* 0x000fc800078ec0ff */
[----:B------:R-:W-:-:S13]  /*4f90*/  ISETP.GT.U32.AND P2, PT, R0, 0x1ffffff, PT ;  /* 0x01ffffff0000780c */ /* 0x000fda0003f44070 */
[----:B------:R-:W-:Y:S05]  /*4fa0*/  @P2 BRA `(.L_x_71) ;  /* 0x0000000000142947 */ /* 0x000fea0003800000 */
[----:B------:R-:W-:Y:S01]  /*4fb0*/  IMAD.MOV.U32 R0, RZ, RZ, R61 ;  /* 0x000000ffff007224 */ /* 0x000fe200078e003d */
[----:B------:R-:W-:-:S07]  /*4fc0*/  MOV R4, 0x4fe0 ;  /* 0x00004fe000047802 */ /* 0x000fce0000000f00 */
[----:B------:R-:W-:Y:S05]  /*4fd0*/  CALL.REL.NOINC `($__internal_0_$__cuda_sm20_rcp_rn_f32_slowpath) ;  /* 0x000000ac00587944 */ /* 0x000fea0003c00000 */
[----:B------:R-:W-:Y:S01]  /*4fe0*/  MOV R34, R0 ;  /* 0x0000000000227202 */ /* 0x000fe20000000f00 */
[----:B------:R-:W-:Y:S06]  /*4ff0*/  BRA `(.L_x_72) ;  /* 0x0000000000107947 */ /* 0x000fec0003800000 */
.L_x_71:
[----:B------:R-:W1:Y:S02]  /*5000*/  MUFU.RCP R34, R61 ;  /* 0x0000003d00227308 */ /* 0x000e640000001000 */
[----:B-1----:R-:W-:-:S04]  /*5010*/  FFMA R0, R61, R34, -1 ;  /* 0xbf8000003d007423 */ /* 0x002fc80000000022 */
[----:B------:R-:W-:-:S04]  /*5020*/  FADD.FTZ R3, -R0, -RZ ;  /* 0x800000ff00037221 */ /* 0x000fc80000010100 */
[----:B------:R-:W-:-:S07]  /*5030*/  FFMA R34, R34, R3, R34 ;  /* 0x0000000322227223 */ /* 0x000fce0000000022 */
.L_x_72:
[----:B------:R-:W-:Y:S05]  /*5040*/  BSYNC B1 ;  /* 0x0000000000017941 */ /* 0x000fea0003800000 */
.L_x_70:
        /* <DEDUP_REMOVED lines=8> */
[----:B------:R-:W-:Y:S01]  /*50d0*/  IMAD.MOV.U32 R45, RZ, RZ, R0 ;  /* 0x000000ffff2d7224 */ /* 0x000fe200078e0000 */
[----:B------:R-:W-:Y:S06]  /*50e0*/  BRA `(.L_x_75) ;  /* 0x0000000000107947 */ /* 0x000fec0003800000 */
.L_x_74:
[----:B------:R-:W1:Y:S02]  /*50f0*/  MUFU.RCP R45, R40 ;  /* 0x00000028002d7308 */ /* 0x000e640000001000 */
[----:B-1----:R-:W-:-:S04]  /*5100*/  FFMA R0, R40, R45, -1 ;  /* 0xbf80000028007423 */ /* 0x002fc8000000002d */
[----:B------:R-:W-:-:S04]  /*5110*/  FADD.FTZ R0, -R0, -RZ ;  /* 0x800000ff00007221 */ /* 0x000fc80000010100 */
[----:B------:R-:W-:-:S07]  /*5120*/  FFMA R45, R45, R0, R45 ;  /* 0x000000002d2d7223 */ /* 0x000fce000000002d */
.L_x_75:
[----:B------:R-:W-:Y:S05]  /*5130*/  BSYNC B1 ;  /* 0x0000000000017941 */ /* 0x000fea0003800000 */
.L_x_73:
        /* <DEDUP_REMOVED lines=10> */
.L_x_77:
[----:B------:R-:W1:Y:S02]  /*51e0*/  MUFU.RCP R40, R57 ;  /* 0x0000003900287308 */ /* 0x000e640000001000 */
[----:B-1----:R-:W-:-:S04]  /*51f0*/  FFMA R0, R57, R40, -1 ;  /* 0xbf80000039007423 */ /* 0x002fc80000000028 */
[----:B------:R-:W-:-:S04]  /*5200*/  FADD.FTZ R3, -R0, -RZ ;  /* 0x800000ff00037221 */ /* 0x000fc80000010100 */
[----:B------:R-:W-:-:S07]  /*5210*/  FFMA R40, R40, R3, R40 ;  /* 0x0000000328287223 */ /* 0x000fce0000000028 */
.L_x_78:
[----:B------:R-:W-:Y:S05]  /*5220*/  BSYNC B1 ;  /* 0x0000000000017941 */ /* 0x000fea0003800000 */
.L_x_76:
        /* <DEDUP_REMOVED lines=10> */
.L_x_80:
[----:B------:R-:W1:Y:S02]  /*52d0*/  MUFU.RCP R47, R44 ;  /* 0x0000002c002f7308 */ /* 0x000e640000001000 */
[----:B-1----:R-:W-:-:S04]  /*52e0*/  FFMA R0, R44, R47, -1 ;  /* 0xbf8000002c007423 */ /* 0x002fc8000000002f */
[----:B------:R-:W-:-:S04]  /*52f0*/  FADD.FTZ R0, -R0, -RZ ;  /* 0x800000ff00007221 */ /* 0x000fc80000010100 */
[----:B------:R-:W-:-:S07]  /*5300*/  FFMA R47, R47, R0, R47 ;  /* 0x000000002f2f7223 */ /* 0x000fce000000002f */
.L_x_81:
[----:B------:R-:W-:Y:S05]  /*5310*/  BSYNC B1 ;  /* 0x0000000000017941 */ /* 0x000fea0003800000 */
.L_x_79:
        /* <DEDUP_REMOVED lines=10> */
.L_x_83:
[----:B------:R-:W1:Y:S02]  /*53c0*/  MUFU.RCP R42, R63 ;  /* 0x0000003f002a7308 */ /* 0x000e640000001000 */
[----:B-1----:R-:W-:-:S04]  /*53d0*/  FFMA R0, R63, R42, -1 ;  /* 0xbf8000003f007423 */ /* 0x002fc8000000002a */
[----:B------:R-:W-:-:S04]  /*53e0*/  FADD.FTZ R3, -R0, -RZ ;  /* 0x800000ff00037221 */ /* 0x000fc80000010100 */
[----:B------:R-:W-:-:S07]  /*53f0*/  FFMA R42, R42, R3, R42 ;  /* 0x000000032a2a7223 */ /* 0x000fce000000002a */
.L_x_84:
[----:B------:R-:W-:Y:S05]  /*5400*/  BSYNC B1 ;  /* 0x0000000000017941 */ /* 0x000fea0003800000 */
.L_x_82:
        /* <DEDUP_REMOVED lines=10> */
.L_x_86:
[----:B------:R-:W1:Y:S02]  /*54b0*/  MUFU.RCP R49, R46 ;  /* 0x0000002e00317308 */ /* 0x000e640000001000 */
[----:B-1----:R-:W-:-:S04]  /*54c0*/  FFMA R0, R46, R49, -1 ;  /* 0xbf8000002e007423 */ /* 0x002fc80000000031 */
[----:B------:R-:W-:-:S04]  /*54d0*/  FADD.FTZ R0, -R0, -RZ ;  /* 0x800000ff00007221 */ /* 0x000fc80000010100 */
[----:B------:R-:W-:-:S07]  /*54e0*/  FFMA R49, R49, R0, R49 ;  /* 0x0000000031317223 */ /* 0x000fce0000000031 */
.L_x_87:
[----:B------:R-:W-:Y:S05]  /*54f0*/  BSYNC B1 ;  /* 0x0000000000017941 */ /* 0x000fea0003800000 */
.L_x_85:
        /* <DEDUP_REMOVED lines=10> */
.L_x_89:
[----:B------:R-:W1:Y:S02]  /*55a0*/  MUFU.RCP R44, R65 ;  /* 0x00000041002c7308 */ /* 0x000e640000001000 */
[----:B-1----:R-:W-:-:S04]  /*55b0*/  FFMA R0, R65, R44, -1 ;  /* 0xbf80000041007423 */ /* 0x002fc8000000002c */
[----:B------:R-:W-:-:S04]  /*55c0*/  FADD.FTZ R3, -R0, -RZ ;  /* 0x800000ff00037221 */ /* 0x000fc80000010100 */
[----:B------:R-:W-:-:S07]  /*55d0*/  FFMA R44, R44, R3, R44 ;  /* 0x000000032c2c7223 */ /* 0x000fce000000002c */
.L_x_90:
[----:B------:R-:W-:Y:S05]  /*55e0*/  BSYNC B1 ;  /* 0x0000000000017941 */ /* 0x000fea0003800000 */
.L_x_88:
        /* <DEDUP_REMOVED lines=10> */
.L_x_92:
[----:B------:R-:W1:Y:S02]  /*5690*/  MUFU.RCP R51, R48 ;  /* 0x0000003000337308 */ /* 0x000e640000001000 */
[----:B-1----:R-:W-:-:S04]  /*56a0*/  FFMA R0, R48, R51, -1 ;  /* 0xbf80000030007423 */ /* 0x002fc80000000033 */
[----:B------:R-:W-:-:S04]  /*56b0*/  FADD.FTZ R0, -R0, -RZ ;  /* 0x800000ff00007221 */ /* 0x000fc80000010100 */
[----:B------:R-:W-:-:S07]  /*56c0*/  FFMA R51, R51, R0, R51 ;  /* 0x0000000033337223 */ /* 0x000fce0000000033 */
.L_x_93:
[----:B------:R-:W-:Y:S05]  /*56d0*/  BSYNC B1 ;  /* 0x0000000000017941 */ /* 0x000fea0003800000 */
.L_x_91:
        /* <DEDUP_REMOVED lines=10> */
.L_x_95:
[----:B------:R-:W1:Y:S02]  /*5780*/  MUFU.RCP R46, R67 ;  /* 0x00000043002e7308 */ /* 0x000e640000001000 */
[----:B-1----:R-:W-:-:S04]  /*5790*/  FFMA R0, R67, R46, -1 ;  /* 0xbf80000043007423 */ /* 0x002fc8000000002e */
[----:B------:R-:W-:-:S04]  /*57a0*/  FADD.FTZ R3, -R0, -RZ ;  /* 0x800000ff00037221 */ /* 0x000fc80000010100 */
[----:B------:R-:W-:-:S07]  /*57b0*/  FFMA R46, R46, R3, R46 ;  /* 0x000000032e2e7223 */ /* 0x000fce000000002e */
.L_x_96:
[----:B------:R-:W-:Y:S05]  /*57c0*/  BSYNC B1 ;  /* 0x0000000000017941 */ /* 0x000fea0003800000 */
.L_x_94:
        /* <DEDUP_REMOVED lines=10> */
.L_x_98:
[----:B------:R-:W1:Y:S02]  /*5870*/  MUFU.RCP R53, R50 ;  /* 0x0000003200357308 */ /* 0x000e640000001000 */
[----:B-1----:R-:W-:-:S04]  /*5880*/  FFMA R0, R50, R53, -1 ;  /* 0xbf80000032007423 */ /* 0x002fc80000000035 */
[----:B------:R-:W-:-:S04]  /*5890*/  FADD.FTZ R0, -R0, -RZ ;  /* 0x800000ff00007221 */ /* 0x000fc80000010100 */
[----:B------:R-:W-:-:S07]  /*58a0*/  FFMA R53, R53, R0, R53 ;  /* 0x0000000035357223 */ /* 0x000fce0000000035 */
.L_x_99:
[----:B------:R-:W-:Y:S05]  /*58b0*/  BSYNC B1 ;  /* 0x0000000000017941 */ /* 0x000fea0003800000 */
.L_x_97:
        /* <DEDUP_REMOVED lines=10> */
.L_x_101:
[----:B------:R-:W1:Y:S02]  /*5960*/  MUFU.RCP R48, R55 ;  /* 0x0000003700307308 */ /* 0x000e640000001000 */
[----:B-1----:R-:W-:-:S04]  /*5970*/  FFMA R0, R55, R48, -1 ;  /* 0xbf80000037007423 */ /* 0x002fc80000000030 */
[----:B------:R-:W-:-:S04]  /*5980*/  FADD.FTZ R3, -R0, -RZ ;  /* 0x800000ff00037221 */ /* 0x000fc80000010100 */
[----:B------:R-:W-:-:S07]  /*5990*/  FFMA R48, R48, R3, R48 ;  /* 0x0000000330307223 */ /* 0x000fce0000000030 */
.L_x_102:
[----:B------:R-:W-:Y:S05]  /*59a0*/  BSYNC B1 ;  /* 0x0000000000017941 */ /* 0x000fea0003800000 */
.L_x_100:
        /* <DEDUP_REMOVED lines=10> */
.L_x_104:
[----:B------:R-:W1:Y:S02]  /*5a50*/  MUFU.RCP R55, R58 ;  /* 0x0000003a00377308 */ /* 0x000e640000001000 */
[----:B-1----:R-:W-:-:S04]  /*5a60*/  FFMA R0, R58, R55, -1 ;  /* 0xbf8000003a007423 */ /* 0x002fc80000000037 */
[----:B------:R-:W-:-:S04]  /*5a70*/  FADD.FTZ R0, -R0, -RZ ;  /* 0x800000ff00007221 */ /* 0x000fc80000010100 */
[----:B------:R-:W-:-:S07]  /*5a80*/  FFMA R55, R55, R0, R55 ;  /* 0x0000000037377223 */ /* 0x000fce0000000037 */
.L_x_105:
[----:B------:R-:W-:Y:S05]  /*5a90*/  BSYNC B1 ;  /* 0x0000000000017941 */ /* 0x000fea0003800000 */
.L_x_103:
        /* <DEDUP_REMOVED lines=8> */
[----:B------:R-:W-:Y:S05]  /*5b20*/  BRA `(.L_x_108) ;  /* 0x0000000000107947 */ /* 0x000fea0003800000 */
.L_x_107:
[----:B------:R-:W1:Y:S02]  /*5b30*/  MUFU.RCP R0, R59 ;  /* 0x0000003b00007308 */ /* 0x000e640000001000 */
[----:B-1----:R-:W-:-:S04]  /*5b40*/  FFMA R3, R59, R0, -1 ;  /* 0xbf8000003b037423 */ /* 0x002fc80000000000 */
[----:B------:R-:W-:-:S04]  /*5b50*/  FADD.FTZ R3, -R3, -RZ ;  /* 0x800000ff03037221 */ /* 0x000fc80000010100 */
[----:B------:R-:W-:-:S07]  /*5b60*/  FFMA R0, R0, R3, R0 ;  /* 0x0000000300007223 */ /* 0x000fce0000000000 */
.L_x_108:
[----:B------:R-:W-:Y:S05]  /*5b70*/  BSYNC B1 ;  /* 0x0000000000017941 */ /* 0x000fea0003800000 */
.L_x_106:
[----:B------:R-:W-:Y:S01]  /*5b80*/  SHF.L.U32 R3, R18, 0x4, RZ ;  /* 0x0000000412037819 */ /* 0x000fe200000006ff */
[----:B------:R-:W-:Y:S01]  /*5b90*/  FMUL R33, R10, R33 ;  /* 0x000000210a217220 */ /* 0x000fe20000400000 */
[----:B------:R-:W-:Y:S01]  /*5ba0*/  SHF.L.U32 R4, R18, 0x1, RZ ;  /* 0x0000000112047819 */ /* 0x000fe200000006ff */
[----:B------:R-:W-:Y:S01]  /*5bb0*/  FMUL R32, R11, R32 ;  /* 0x000000200b207220 */ /* 0x000fe20000400000 */
[----:B------:R-:W-:Y:S01]  /*5bc0*/  LOP3.LUT R3, R3, 0xe00, RZ, 0xc0, !PT ;  /* 0x00000e0003037812 */ /* 0x000fe200078ec0ff */
[----:B------:R-:W-:Y:S01]  /*5bd0*/  FMUL R43, R12, R43 ;  /* 0x0000002b0c2b7220 */ /* 0x000fe20000400000 */
[----:B------:R-:W-:Y:S01]  /*5be0*/  SHF.L.U32 R10, R18, 0x3, RZ ;  /* 0x00000003120a7819 */ /* 0x000fe200000006ff */
[----:B------:R-:W-:Y:S01]  /*5bf0*/  FMUL R34, R13, R34 ;  /* 0x000000220d227220 */ /* 0x000fe20000400000 */
[----:B------:R-:W-:Y:S01]  /*5c00*/  LOP3.LUT R3, R3, 0x6, R4, 0xf8, !PT ;  /* 0x0000000603037812 */ /* 0x000fe200078ef804 */
[----:B------:R-:W-:Y:S01]  /*5c10*/  FMUL R45, R14, R45 ;  /* 0x0000002d0e2d7220 */ /* 0x000fe20000400000 */
[----:B------:R-:W-:Y:S01]  /*5c20*/  LOP3.LUT R5, R10, 0x80, RZ, 0xc0, !PT ;  /* 0x000000800a057812 */ /* 0x000fe200078ec0ff */
[----:B------:R-:W-:Y:S01]  /*5c30*/  FMUL R40, R15, R40 ;  /* 0x000000280f287220 */ /* 0x000fe20000400000 */
        /* <DEDUP_REMOVED lines=10> */
[----:B------:R-:W-:Y:S01]  /*5ce0*/  SHF.R.U32.HI R11, RZ, 0x4, R18 ;  /* 0x00000004ff0b7819 */ /* 0x000fe20000011612 */
[----:B------:R-:W-:Y:S01]  /*5cf0*/  IMAD.MOV.U32 R12, RZ, RZ, 0x10 ;  /* 0x00000010ff0c7424 */ /* 0x000fe200078e00ff */
[----:B------:R-:W-:-:S02]  /*5d00*/  LOP3.LUT R10, R3, 0x60, R10, 0xf8, !PT ;  /* 0x00000060030a7812 */ /* 0x000fc400078ef80a */
[----:B------:R-:W-:Y:S02]  /*5d10*/  LOP3.LUT R5, R5, 0x10, R18, 0xf8, !PT ;  /* 0x0000001005057812 */ /* 0x000fe400078ef812 */
[----:B------:R-:W-:Y:S02]  /*5d20*/  F2FP.SATFINITE.E4M3.F32.PACK_AB_MERGE_C R33, R32, R33, RZ ;  /* 0x000000212021723e */ /* 0x000fe400048070ff */
[----:B------:R-:W-:Y:S02]  /*5d30*/  F2FP.SATFINITE.E4M3.F32.PACK_AB_MERGE_C R43, R34, R43, RZ ;  /* 0x0000002b222b723e */ /* 0x000fe400048070ff */
[----:B------:R-:W-:Y:S02]  /*5d40*/  F2FP.SATFINITE.E4M3.F32.PACK_AB_MERGE_C R45, R40, R45, RZ ;  /* 0x0000002d282d723e */ /* 0x000fe400048070ff */
[----:B------:R-:W-:Y:S02]  /*5d50*/  F2FP.SATFINITE.E4M3.F32.PACK_AB_MERGE_C R47, R42, R47, RZ ;  /* 0x0000002f2a2f723e */ /* 0x000fe400048070ff */
[----:B------:R-:W-:-:S02]  /*5d60*/  F2FP.SATFINITE.E4M3.F32.PACK_AB_MERGE_C R44, R44, R49, RZ ;  /* 0x000000312c2c723e */ /* 0x000fc400048070ff */
[----:B------:R-:W-:Y:S02]  /*5d70*/  LOP3.LUT P2, RZ, R11, 0x1, RZ, 0xc0, !PT ;  /* 0x000000010bff7812 */ /* 0x000fe4000784c0ff */
[----:B------:R-:W-:Y:S02]  /*5d80*/  F2FP.SATFINITE.E4M3.F32.PACK_AB_MERGE_C R46, R46, R51, RZ ;  /* 0x000000332e2e723e */ /* 0x000fe400048070ff */
[----:B------:R-:W-:Y:S02]  /*5d90*/  F2FP.SATFINITE.E4M3.F32.PACK_AB_MERGE_C R48, R48, R53, RZ ;  /* 0x000000353030723e */ /* 0x000fe400048070ff */
[----:B------:R-:W-:Y:S02]  /*5da0*/  F2FP.SATFINITE.E4M3.F32.PACK_AB_MERGE_C R0, R0, R55, RZ ;  /* 0x000000370000723e */ /* 0x000fe400048070ff */
[----:B------:R-:W-:Y:S01]  /*5db0*/  LOP3.LUT R10, R10, R5, RZ, 0xfc, !PT ;  /* 0x000000050a0a7212 */ /* 0x000fe200078efcff */
[----:B------:R-:W-:Y:S06]  /*5dc0*/  @P5 BRA `(.L_x_109) ;  /* 0x0000000000045947 */ /* 0x000fec0003800000 */
[----:B------:R-:W-:-:S04]  /*5dd0*/  DEPBAR.LE SB0, 0x1 ;  /* 0x000080400000791a */ /* 0x000fc80000000000 */
.L_x_109:
[----:B------:R-:W-:Y:S05]  /*5de0*/  WARPSYNC.ALL ;  /* 0x0000000000007948 */ /* 0x000fea0003800000 */
[----:B------:R-:W-:Y:S01]  /*5df0*/  BAR.SYNC.DEFER_BLOCKING 0x1, 0x100 ;  /* 0x0044000000007b1d */ /* 0x000fe20000010000 */
[----:B------:R-:W-:Y:S02]  /*5e00*/  SEL R12, R12, 0xfffffff0, !P2 ;  /* 0xfffffff00c0c7807 */ /* 0x000fe40005000000 */
[----:B------:R-:W-:-:S03]  /*5e10*/  IADD3 R11, R10, UR50, RZ ;  /* 0x000000320a0b7c10 */ /* 0x000fc6000fffe0ff */
[----:B------:R-:W-:Y:S01]  /*5e20*/  BSSY B0, `(.L_x_110) ;  /* 0x0000017000007945 */ /* 0x000fe20003800000 */
[----:B------:R-:W-:Y:S01]  /*5e30*/  IADD3 R11, R11, R12, RZ ;  /* 0x0000000c0b0b7210 */ /* 0x000fe20007ffe0ff */
[----:B------:R1:W-:Y:S04]  /*5e40*/  STS.U16 [R10+UR50+0x4100], R33 ;  /* 0x004100210a007988 */ /* 0x0003e80008000432 */
[----:B------:R1:W-:Y:S04]  /*5e50*/  STS.U16 [R10+UR50+0x4200], R43 ;  /* 0x0042002b0a007988 */ /* 0x0003e80008000432 */
[----:B------:R1:W-:Y:S04]  /*5e60*/  STS.U16 [R10+UR50+0x4108], R45 ;  /* 0x0041082d0a007988 */ /* 0x0003e80008000432 */
[----:B------:R1:W-:Y:S04]  /*5e70*/  STS.U16 [R10+UR50+0x4208], R47 ;  /* 0x0042082f0a007988 */ /* 0x0003e80008000432 */
[----:B------:R1:W-:Y:S04]  /*5e80*/  STS.U16 [R11+0x4100], R44 ;  /* 0x0041002c0b007388 */ /* 0x0003e80000000400 */
[----:B------:R1:W-:Y:S04]  /*5e90*/  STS.U16 [R11+0x4200], R46 ;  /* 0x0042002e0b007388 */ /* 0x0003e80000000400 */
[----:B------:R1:W-:Y:S04]  /*5ea0*/  STS.U16 [R11+0x4108], R48 ;  /* 0x004108300b007388 */ /* 0x0003e80000000400 */
[----:B------:R1:W-:Y:S01]  /*5eb0*/  STS.U16 [R11+0x4208], R0 ;  /* 0x004208000b007388 */ /* 0x0003e20000000400 */
[----:B------:R-:W-:Y:S01]  /*5ec0*/  @!PT LDS RZ, [RZ] ;  /* 0x00000000fffff984 */ /* 0x000fe20000000800 */
[----:B------:R-:W-:Y:S01]  /*5ed0*/  @!PT LDS RZ, [RZ] ;  /* 0x00000000fffff984 */ /* 0x000fe20000000800 */
[----:B------:R-:W-:Y:S01]  /*5ee0*/  @!PT LDS RZ, [RZ] ;  /* 0x00000000fffff984 */ /* 0x000fe20000000800 */
[----:B------:R-:W-:Y:S01]  /*5ef0*/  @!PT LDS RZ, [RZ] ;  /* 0x00000000fffff984 */ /* 0x000fe20000000800 */
[----:B------:R2:W-:Y:S06]  /*5f00*/  MEMBAR.ALL.CTA ;  /* 0x0000000000007992 */ /* 0x0005ec0000008000 */
[----:B--2---:R-:W2:Y:S02]  /*5f10*/  FENCE.VIEW.ASYNC.S ;  /* 0x00000000000073c6 */ /* 0x004ea40000000000 */
[----:B--2---:R-:W-:Y:S06]  /*5f20*/  BAR.SYNC.DEFER_BLOCKING 0x1, 0x100 ;  /* 0x0044000000007b1d */ /* 0x004fec0000010000 */
[----:B-1----:R-:W-:Y:S05]  /*5f30*/  @P5 BRA `(.L_x_111) ;  /* 0x0000000000145947 */ /* 0x002fea0003800000 */
[----:B------:R-:W-:Y:S02]  /*5f40*/  UIADD3 UR4, UP0, UR42, 0x4f0, URZ ;  /* 0x000004f02a047890 */ /* 0x000fe4000ff1e03f */
[----:B------:R-:W-:Y:S02]  /*5f50*/  UIADD3 UR44, UR50, 0x4100, URZ ;  /* 0x00004100322c7890 */ /* 0x000fe4000fffe03f */
[----:B------:R-:W-:-:S09]  /*5f60*/  UIADD3.X UR5, URZ, UR43, URZ, UP0, !UPT ;  /* 0x0000002b3f057290 */ /* 0x000fd200087fe43f */
[----:B------:R1:W-:Y:S02]  /*5f70*/  UTMASTG.3D [UR44], [UR4] ;  /* 0x0000002c040073b5 */ /* 0x0003e40008010000 */
[----:B-1----:R0:W-:Y:S02]  /*5f80*/  UTMACMDFLUSH ;  /* 0x00000000000079b7 */ /* 0x0021e40000000000 */
.L_x_111:
[----:B------:R-:W-:Y:S05]  /*5f90*/  BSYNC B0 ;  /* 0x0000000000007941 */ /* 0x000fea0003800000 */
.L_x_110:
[----:B------:R-:W-:Y:S04]  /*5fa0*/  BSSY B0, `(.L_x_112) ;  /* 0x000002e000007945 */ /* 0x000fe80003800000 */
[----:B------:R-:W-:Y:S05]  /*5fb0*/  @P0 BRA `(.L_x_113) ;  /* 0x0000000000b00947 */ /* 0x000fea0003800000 */
[----:B------:R-:W-:-:S13]  /*5fc0*/  ISETP.NE.AND P3, PT, R101, 0x3, PT ;  /* 0x000000036500780c */ /* 0x000fda0003f65270 */
[----:B------:R-:W-:Y:S05]  /*5fd0*/  @!P3 BRA `(.L_x_114) ;  /* 0x000000000004b947 */ /* 0x000fea0003800000 */
[----:B------:R-:W-:Y:S01]  /*5fe0*/  BPT.TRAP 0x1 ;  /* 0x000000040000795c */ /* 0x000fe20000300000 */
.L_x_114:
[----:B------:R-:W-:Y:S01]  /*5ff0*/  LEA R14, R109, UR50, 0x3 ;  /* 0x000000326d0e7c11 */ /* 0x000fe2000f8e18ff */
[----:B------:R-:W-:Y:S01]  /*6000*/  BSSY B1, `(.L_x_115) ;  /* 0x0000004000017945 */ /* 0x000fe20003800000 */
[----:B------:R-:W-:-:S04]  /*6010*/  SHF.L.U32 R3, R108, 0x1f, RZ ;  /* 0x0000001f6c037819 */ /* 0x000fc800000006ff */
[----:B------:R-:W1:Y:S02]  /*6020*/  SYNCS.PHASECHK.TRANS64.TRYWAIT P2, [R14+URZ+0xa0], R3 ;  /* 0x0000a0030e0075a7 */ /* 0x000e64000804017f */
[----:B-1----:R-:W-:Y:S05]  /*6030*/  @!P2 BRA `(.L_x_116) ;  /* 0x000000940048a947 */ /* 0x002fea0003800000 */
.L_x_371:
[----:B------:R-:W-:Y:S05]  /*6040*/  BSYNC B1 ;  /* 0x0000000000017941 */ /* 0x000fea0003800000 */
.L_x_115:
[----:B------:R-:W-:Y:S04]  /*6050*/  BSSY B1, `(.L_x_117) ;  /* 0x0000011000017945 */ /* 0x000fe80003800000 */
[----:B------:R-:W-:Y:S05]  /*6060*/  @P1 BRA `(.L_x_118) ;  /* 0x00000000003c1947 */ /* 0x000fea0003800000 */
[----:B------:R-:W-:-:S05]  /*6070*/  LEA R15, R109, R10, 0xc ;  /* 0x0000000a6d0f7211 */ /* 0x000fca00078e60ff */
[----:B------:R-:W-:Y:S01]  /*6080*/  VIADD R13, R15, UR50 ;  /* 0x000000320f0d7c36 */ /* 0x000fe20008000000 */
[----:B------:R-:W-:Y:S04]  /*6090*/  LDS.U16 R9, [R15+UR50+0x200] ;  /* 0x000200320f097984 */ /* 0x000fe80008000400 */
[----:B------:R-:W-:Y:S01]  /*60a0*/  IADD3 R13, R13, R12, RZ ;  /* 0x0000000c0d0d7210 */ /* 0x000fe20007ffe0ff */
[----:B------:R-:W2:Y:S04]  /*60b0*/  LDS.U16 R0, [R15+UR50+0x100] ;  /* 0x000100320f007984 */ /* 0x000ea80008000400 */
[----:B------:R-:W-:Y:S04]  /*60c0*/  LDS.U16 R8, [R15+UR50+0x208] ;  /* 0x000208320f087984 */ /* 0x000fe80008000400 */
[----:B-1----:R-:W1:Y:S04]  /*60d0*/  LDS.U16 R3, [R15+UR50+0x108] ;  /* 0x000108320f037984 */ /* 0x002e680008000400 */
[----:B------:R-:W-:Y:S04]  /*60e0*/  LDS.U16 R7, [R13+0x200] ;  /* 0x000200000d077984 */ /* 0x000fe80000000400 */
[----:B------:R-:W3:Y:S04]  /*60f0*/  LDS.U16 R4, [R13+0x100] ;  /* 0x000100000d047984 */ /* 0x000ee80000000400 */
[----:B------:R-:W-:Y:S04]  /*6100*/  LDS.U16 R6, [R13+0x208] ;  /* 0x000208000d067984 */ /* 0x000fe80000000400 */
[----:B------:R-:W4:Y:S01]  /*6110*/  LDS.U16 R5, [R13+0x108] ;  /* 0x000108000d057984 */ /* 0x000f220000000400 */
[----:B--2---:R-:W-:-:S02]  /*6120*/  PRMT R9, R0, 0x5410, R9 ;  /* 0x0000541000097816 */ /* 0x004fc40000000009 */
[----:B-1----:R-:W-:Y:S02]  /*6130*/  PRMT R8, R3, 0x5410, R8 ;  /* 0x0000541003087816 */ /* 0x002fe40000000008 */
[----:B---3--:R-:W-:Y:S02]  /*6140*/  PRMT R7, R4, 0x5410, R7 ;  /* 0x0000541004077816 */ /* 0x008fe40000000007 */
[----:B----4-:R-:W-:-:S07]  /*6150*/  PRMT R6, R5, 0x5410, R6 ;  /* 0x0000541005067816 */ /* 0x010fce0000000006 */
.L_x_118:
[----:B------:R-:W-:Y:S05]  /*6160*/  BSYNC B1 ;  /* 0x0000000000017941 */ /* 0x000fea0003800000 */
.L_x_117:
[----:B------:R-:W-:Y:S01]  /*6170*/  @!PT LDS RZ, [RZ] ;  /* 0x00000000fffff984 */ /* 0x000fe20000000800 */
[----:B------:R-:W-:Y:S01]  /*6180*/  @!PT LDS RZ, [RZ] ;  /* 0x00000000fffff984 */ /* 0x000fe20000000800 */
[----:B------:R-:W-:Y:S01]  /*6190*/  @!PT LDS RZ, [RZ] ;  /* 0x00000000fffff984 */ /* 0x000fe20000000800 */
[----:B------:R-:W-:Y:S01]  /*61a0*/  @!PT LDS RZ, [RZ] ;  /* 0x00000000fffff984 */ /* 0x000fe20000000800 */
[----:B------:R2:W-:Y:S06]  /*61b0*/  MEMBAR.ALL.CTA ;  /* 0x0000000000007992 */ /* 0x0005ec0000008000 */
[----:B--2---:R-:W2:Y:S01]  /*61c0*/  FENCE.VIEW.ASYNC.S ;  /* 0x00000000000073c6 */ /* 0x004ea20000000000 */
[----:B------:R-:W-:Y:S05]  /*61d0*/  @!P3 BRA `(.L_x_119) ;  /* 0x000000000004b947 */ /* 0x000fea0003800000 */
[----:B------:R-:W-:Y:S01]  /*61e0*/  BPT.TRAP 0x1 ;  /* 0x000000040000795c */ /* 0x000fe20000300000 */
.L_x_119:
[----:B-1----:R-:W1:Y:S01]  /*61f0*/  S2R R3, SR_CgaCtaId ;  /* 0x0000000000037919 */ /* 0x002e620000008800 */
[----:B------:R-:W-:Y:S02]  /*6200*/  IADD3 R0, R14, 0xc0, RZ ;  /* 0x000000c00e007810 */ /* 0x000fe40007ffe0ff */
[----:B------:R-:W-:-:S04]  /*6210*/  IADD3 R109, R109, 0x1, RZ ;  /* 0x000000016d6d7810 */ /* 0x000fc80007ffe0ff */
[----:B------:R-:W-:-:S04]  /*6220*/  ISETP.NE.AND P2, PT, R109, 0x4, PT ;  /* 0x000000046d00780c */ /* 0x000fc80003f45270 */
[----:B------:R-:W-:Y:S02]  /*6230*/  SEL R109, R109, RZ, P2 ;  /* 0x000000ff6d6d7207 */ /* 0x000fe40001000000 */
[----:B-1----:R-:W-:Y:S02]  /*6240*/  PRMT R0, R3, 0x654, R0 ;  /* 0x0000065403007816 */ /* 0x002fe40000000000 */
[----:B------:R-:W-:Y:S02]  /*6250*/  SEL R3, RZ, 0x1, P2 ;  /* 0x00000001ff037807 */ /* 0x000fe40001000000 */
[----:B--2---:R1:W-:Y:S02]  /*6260*/  SYNCS.ARRIVE.TRANS64.RED.A1T0 RZ, [R0+URZ], RZ ;  /* 0x000000ff00ff79a7 */ /* 0x0043e4000810043f */
[----:B------:R-:W-:-:S07]  /*6270*/  LOP3.LUT R108, R108, R3, RZ, 0x3c, !PT ;  /* 0x000000036c6c7212 */ /* 0x000fce00078e3cff */
.L_x_113:
[----:B------:R-:W-:Y:S05]  /*6280*/  BSYNC B0 ;  /* 0x0000000000007941 */ /* 0x000fea0003800000 */
.L_x_112:
[----:B-1----:R-:W-:Y:S01]  /*6290*/  F2FP.F16.E4M3.UNPACK_B R0, R9 ;  /* 0x00000009ff00723e */ /* 0x002fe200020006ff */
[C---:B------:R-:W-:Y:S01]  /*62a0*/  FMUL R13, R89.reuse, R141 ;  /* 0x0000008d590d7220 */ /* 0x040fe20000400000 */
[----:B------:R-:W-:Y:S01]  /*62b0*/  F2FP.F16.E4M3.UNPACK_B R5, R8 ;  /* 0x00000008ff05723e */ /* 0x000fe200020006ff */
[C---:B------:R-:W-:Y:S01]  /*62c0*/  FMUL R3, R89.reuse, R140 ;  /* 0x0000008c59037220 */ /* 0x040fe20000400000 */
[----:B------:R-:W-:Y:S01]  /*62d0*/  FMUL R21, R89, R137 ;  /* 0x0000008959157220 */ /* 0x000fe20000400000 */
[--C-:B------:R-:W-:Y:S01]  /*62e0*/  HADD2.F32 R4, -RZ, R0.reuse.H0_H0 ;  /* 0x20000000ff047230 */ /* 0x100fe20000004100 */
[----:B------:R-:W-:Y:S01]  /*62f0*/  F2FP.F16.E4M3.UNPACK_B R25, R8.H1 ;  /* 0x00000008ff19723e */ /* 0x000fe200030006ff */
[----:B------:R-:W-:Y:S01]  /*6300*/  HADD2.F32 R14, -RZ, R0.H1_H1 ;  /* 0x30000000ff0e7230 */ /* 0x000fe20000004100 */
[----:B------:R-:W-:Y:S01]  /*6310*/  F2FP.F16.E4M3.UNPACK_B R0, R9.H1 ;  /* 0x00000009ff00723e */ /* 0x000fe200030006ff */
[--C-:B------:R-:W-:Y:S02]  /*6320*/  HADD2.F32 R24, -RZ, R5.reuse.H0_H0 ;  /* 0x20000005ff187230 */ /* 0x100fe40000004100 */
[----:B------:R-:W-:Y:S01]  /*6330*/  FFMA R13, R90, R4, R13 ;  /* 0x000000045a0d7223 */ /* 0x000fe2000000000d */
[----:B------:R-:W-:-:S02]  /*6340*/  HADD2.F32 R26, -RZ, R5.H1_H1 ;  /* 0x30000005ff1a7230 */ /* 0x000fc40000004100 */
[C---:B------:R-:W-:Y:S01]  /*6350*/  FFMA R14, R90.reuse, R14, R3 ;  /* 0x0000000e5a0e7223 */ /* 0x040fe20000000003 */
[--C-:B------:R-:W-:Y:S02]  /*6360*/  HADD2.F32 R4, -RZ, R0.reuse.H0_H0 ;  /* 0x20000000ff047230 */ /* 0x100fe40000004100 */
[C---:B------:R-:W-:Y:S01]  /*6370*/  FMUL R3, R89.reuse, R138 ;  /* 0x0000008a59037220 */ /* 0x040fe20000400000 */
[----:B------:R-:W-:Y:S02]  /*6380*/  HADD2.F32 R0, -RZ, R0.H1_H1 ;  /* 0x30000000ff007230 */ /* 0x000fe40000004100 */
[C---:B------:R-:W-:Y:S01]  /*6390*/  FMUL R5, R89.reuse, R136 ;  /* 0x0000008859057220 */ /* 0x040fe20000400000 */
[----:B------:R-:W-:Y:S01]  /*63a0*/  FMUL R15, R89, R139 ;  /* 0x0000008b590f7220 */ /* 0x000fe20000400000 */
[C---:B------:R-:W-:Y:S01]  /*63b0*/  FFMA R21, R90.reuse, R24, R21 ;  /* 0x000000185a157223 */ /* 0x040fe20000000015 */
[----:B------:R-:W-:Y:S02]  /*63c0*/  IMAD.MOV.U32 R62, RZ, RZ, 0x3bbb989d ;  /* 0x3bbb989dff3e7424 */ /* 0x000fe400078e00ff */
[C---:B------:R-:W-:Y:S01]  /*63d0*/  FFMA R20, R90.reuse, R0, R3 ;  /* 0x000000005a147223 */ /* 0x040fe20000000003 */
[C---:B------:R-:W-:Y:S01]  /*63e0*/  FFMA R24, R90.reuse, R26, R5 ;  /* 0x0000001a5a187223 */ /* 0x040fe20000000005 */
[----:B------:R-:W-:Y:S01]  /*63f0*/  FFMA R15, R90, R4, R15 ;  /* 0x000000045a0f7223 */ /* 0x000fe2000000000f */
[--C-:B------:R-:W-:Y:S01]  /*6400*/  HADD2.F32 R0, -RZ, R25.reuse.H0_H0 ;  /* 0x20000019ff007230 */ /* 0x100fe20000004100 */
[----:B------:R-:W-:Y:S01]  /*6410*/  F2FP.F16.E4M3.UNPACK_B R4, R7 ;  /* 0x00000007ff04723e */ /* 0x000fe200020006ff */
[----:B------:R-:W-:-:S02]  /*6420*/  HADD2.F32 R26, -RZ, R25.H1_H1 ;  /* 0x30000019ff1a7230 */ /* 0x000fc40000004100 */
[C---:B------:R-:W-:Y:S01]  /*6430*/  FMUL R25, R89.reuse, R135 ;  /* 0x0000008759197220 */ /* 0x040fe20000400000 */
[----:B------:R-:W-:Y:S01]  /*6440*/  FMUL R3, R89, R134 ;  /* 0x0000008659037220 */ /* 0x000fe20000400000 */
[----:B------:R-:W-:Y:S01]  /*6450*/  MOV R64, 0x437c0000 ;  /* 0x437c000000407802 */ /* 0x000fe20000000f00 */
[--C-:B------:R-:W-:Y:S02]  /*6460*/  HADD2.F32 R28, -RZ, R4.reuse.H0_H0 ;  /* 0x20000004ff1c7230 */ /* 0x100fe40000004100 */
[----:B------:R-:W-:Y:S01]  /*6470*/  FFMA R25, R90, R0, R25 ;  /* 0x000000005a197223 */ /* 0x000fe20000000019 */
[-C--:B------:R-:W-:Y:S01]  /*6480*/  FFMA.SAT R0, -R13, R62.reuse, 0.5 ;  /* 0x3f0000000d007423 */ /* 0x080fe2000000213e */
[----:B------:R-:W-:Y:S01]  /*6490*/  FFMA.SAT R5, -R14, R62, 0.5 ;  /* 0x3f0000000e057423 */ /* 0x000fe2000000213e */
[----:B------:R-:W-:Y:S01]  /*64a0*/  FFMA R26, R90, R26, R3 ;  /* 0x0000001a5a1a7223 */ /* 0x000fe20000000003 */
[----:B------:R-:W-:Y:S02]  /*64b0*/  HADD2.F32 R30, -RZ, R4.H1_H1 ;  /* 0x30000004ff1e7230 */ /* 0x000fe40000004100 */
[C---:B------:R-:W-:Y:S01]  /*64c0*/  FMUL R27, R89.reuse, R133 ;  /* 0x00000085591b7220 */ /* 0x040fe20000400000 */
[----:B------:R-:W-:Y:S01]  /*64d0*/  FMUL R3, R89, R132 ;  /* 0x0000008459037220 */ /* 0x000fe20000400000 */
[----:B------:R-:W-:Y:S01]  /*64e0*/  F2FP.F16.E4M3.UNPACK_B R33, R7.H1 ;  /* 0x00000007ff21723e */ /* 0x000fe200030006ff */
[-C--:B------:R-:W-:Y:S01]  /*64f0*/  FFMA.RM R0, R0, R64.reuse, 12582913 ;  /* 0x4b40000100007423 */ /* 0x080fe20000004040 */
[----:B------:R-:W-:Y:S01]  /*6500*/  FFMA.RM R35, R5, R64, 12582913 ;  /* 0x4b40000105237423 */ /* 0x000fe20000004040 */
[C---:B------:R-:W-:Y:S01]  /*6510*/  FFMA R27, R90.reuse, R28, R27 ;  /* 0x0000001c5a1b7223 */ /* 0x040fe2000000001b */
[----:B------:R-:W-:Y:S01]  /*6520*/  FFMA.SAT R5, -R15, R62, 0.5 ;  /* 0x3f0000000f057423 */ /* 0x000fe2000000213e */
[----:B------:R-:W-:Y:S01]  /*6530*/  FFMA R28, R90, R30, R3 ;  /* 0x0000001e5a1c7223 */ /* 0x000fe20000000003 */
[----:B------:R-:W-:-:S02]  /*6540*/  HADD2.F32 R30, -RZ, R33.H0_H0 ;  /* 0x20000021ff1e7230 */ /* 0x000fc40000004100 */
[----:B------:R-:W-:Y:S01]  /*6550*/  FADD R4, R0, -12583039 ;  /* 0xcb40007f00047421 */ /* 0x000fe20000000000 */
[----:B------:R-:W-:Y:S01]  /*6560*/  FMUL R29, R89, R131 ;  /* 0x00000083591d7220 */ /* 0x000fe20000400000 */
[----:B------:R-:W-:Y:S01]  /*6570*/  FADD R3, R35, -12583039 ;  /* 0xcb40007f23037421 */ /* 0x000fe20000000000 */
[----:B------:R-:W-:Y:S01]  /*6580*/  FFMA.RM R37, R5, R64, 12582913 ;  /* 0x4b40000105257423 */ /* 0x000fe20000004040 */
[----:B------:R-:W-:Y:S01]  /*6590*/  FFMA R4, -R13, 1.4426950216293334961, -R4 ;  /* 0x3fb8aa3b0d047823 */ /* 0x000fe20000000904 */
[----:B------:R-:W-:Y:S01]  /*65a0*/  FFMA R29, R90, R30, R29 ;  /* 0x0000001e5a1d7223 */ /* 0x000fe2000000001d */
[C---:B------:R-:W-:Y:S01]  /*65b0*/  FFMA R3, -R14.reuse, 1.4426950216293334961, -R3 ;  /* 0x3fb8aa3b0e037823 */ /* 0x040fe20000000903 */
[----:B------:R-:W-:Y:S01]  /*65c0*/  FADD R30, R37, -12583039 ;  /* 0xcb40007f251e7421 */ /* 0x000fe20000000000 */
[----:B------:R-:W-:Y:S01]  /*65d0*/  FFMA R4, -R13, 1.925963033500011079e-08, R4 ;  /* 0x32a570600d047823 */ /* 0x000fe20000000104 */
[----:B------:R-:W-:Y:S02]  /*65e0*/  HADD2.F32 R34, -RZ, R33.H1_H1 ;  /* 0x30000021ff227230 */ /* 0x000fe40000004100 */
[----:B------:R-:W-:Y:S01]  /*65f0*/  FFMA R31, -R14, 1.925963033500011079e-08, R3 ;  /* 0x32a570600e1f7823 */ /* 0x000fe20000000103 */
[----:B------:R-:W-:Y:S01]  /*6600*/  FFMA R30, -R15, 1.4426950216293334961, -R30 ;  /* 0x3fb8aa3b0f1e7823 */ /* 0x000fe2000000091e */
[----:B------:R-:W-:Y:S01]  /*6610*/  FFMA.SAT R32, -R20, R62, 0.5 ;  /* 0x3f00000014207423 */ /* 0x000fe2000000213e */
[----:B------:R-:W-:Y:S01]  /*6620*/  FMUL R3, R89, R130 ;  /* 0x0000008259037220 */ /* 0x000fe20000400000 */
[----:B------:R1:W2:Y:S01]  /*6630*/  MUFU.EX2 R5, R4 ;  /* 0x0000000400057308 */ /* 0x0002a20000000800 */
[----:B------:R-:W-:Y:S01]  /*6640*/  F2FP.F16.E4M3.UNPACK_B R43, R6 ;  /* 0x00000006ff2b723e */ /* 0x000fe200020006ff */
[----:B------:R-:W-:Y:S01]  /*6650*/  FFMA.RM R38, R32, R64, 12582913 ;  /* 0x4b40000120267423 */ /* 0x000fe20000004040 */
[-C--:B------:R-:W-:Y:S01]  /*6660*/  FFMA.SAT R32, -R21, R62.reuse, 0.5 ;  /* 0x3f00000015207423 */ /* 0x080fe2000000213e */
[----:B------:R-:W-:Y:S01]  /*6670*/  FFMA.SAT R49, -R28, R62, 0.5 ;  /* 0x3f0000001c317423 */ /* 0x000fe2000000213e */
[----:B------:R-:W-:Y:S01]  /*6680*/  F2FP.F16.E4M3.UNPACK_B R52, R6.H1 ;  /* 0x00000006ff34723e */ /* 0x000fe200030006ff */
[----:B------:R-:W-:Y:S01]  /*6690*/  FADD R33, R38, -12583039 ;  /* 0xcb40007f26217421 */ /* 0x000fe20000000000 */
[----:B------:R-:W-:Y:S01]  /*66a0*/  FFMA.RM R40, R32, R64, 12582913 ;  /* 0x4b40000120287423 */ /* 0x000fe20000004040 */
[----:B------:R-:W-:-:S02]  /*66b0*/  HADD2.F32 R41, -RZ, R43.H0_H0 ;  /* 0x2000002bff297230 */ /* 0x000fc40000004100 */
[----:B-1----:R-:W-:Y:S01]  /*66c0*/  FFMA R4, -R15, 1.925963033500011079e-08, R30 ;  /* 0x32a570600f047823 */ /* 0x002fe2000000011e */
[----:B------:R-:W-:Y:S01]  /*66d0*/  FFMA R30, R90, R34, R3 ;  /* 0x000000225a1e7223 */ /* 0x000fe20000000003 */
[----:B------:R-:W-:Y:S01]  /*66e0*/  FFMA.SAT R3, -R24, R62, 0.5 ;  /* 0x3f00000018037423 */ /* 0x000fe2000000213e */
[----:B------:R-:W-:Y:S01]  /*66f0*/  FFMA R33, -R20, 1.4426950216293334961, -R33 ;  /* 0x3fb8aa3b14217823 */ /* 0x000fe20000000921 */
[----:B------:R-:W-:Y:S01]  /*6700*/  FADD R32, R40, -12583039 ;  /* 0xcb40007f28207421 */ /* 0x000fe20000000000 */
[----:B------:R-:W-:Y:S02]  /*6710*/  HADD2.F32 R48, -RZ, R43.H1_H1 ;  /* 0x3000002bff307230 */ /* 0x000fe40000004100 */
[----:B------:R-:W-:Y:S01]  /*6720*/  FFMA.RM R42, R3, R64, 12582913 ;  /* 0x4b400001032a7423 */ /* 0x000fe20000004040 */
[-C--:B------:R-:W-:Y:S01]  /*6730*/  FFMA.SAT R34, -R25, R62.reuse, 0.5 ;  /* 0x3f00000019227423 */ /* 0x080fe2000000213e */
[----:B------:R-:W-:Y:S01]  /*6740*/  FFMA.SAT R43, -R26, R62, 0.5 ;  /* 0x3f0000001a2b7423 */ /* 0x000fe2000000213e */
[----:B------:R-:W-:Y:S01]  /*6750*/  FFMA R33, -R20, 1.925963033500011079e-08, R33 ;  /* 0x32a5706014217823 */ /* 0x000fe20000000121 */
[----:B------:R-:W-:Y:S01]  /*6760*/  FADD R3, R42, -12583039 ;  /* 0xcb40007f2a037421 */ /* 0x000fe20000000000 */
[----:B------:R-:W-:Y:S01]  /*6770*/  FFMA R32, -R21, 1.4426950216293334961, -R32 ;  /* 0x3fb8aa3b15207823 */ /* 0x000fe20000000920 */
[----:B------:R1:W3:Y:S01]  /*6780*/  MUFU.EX2 R36, R31 ;  /* 0x0000001f00247308 */ /* 0x0002e20000000800 */
[-C--:B------:R-:W-:Y:S01]  /*6790*/  FFMA.RM R44, R34, R64.reuse, 12582913 ;  /* 0x4b400001222c7423 */ /* 0x080fe20000004040 */
[----:B------:R-:W-:Y:S01]  /*67a0*/  FFMA R3, -R24, 1.4426950216293334961, -R3 ;  /* 0x3fb8aa3b18037823 */ /* 0x000fe20000000903 */
[----:B------:R-:W-:Y:S01]  /*67b0*/  FFMA.RM R46, R43, R64, 12582913 ;  /* 0x4b4000012b2e7423 */ /* 0x000fe20000004040 */
[----:B------:R-:W-:Y:S01]  /*67c0*/  FFMA R32, -R21, 1.925963033500011079e-08, R32 ;  /* 0x32a5706015207823 */ /* 0x000fe20000000120 */
[----:B------:R-:W-:Y:S01]  /*67d0*/  FADD R34, R44, -12583039 ;  /* 0xcb40007f2c227421 */ /* 0x000fe20000000000 */
[----:B------:R-:W-:Y:S01]  /*67e0*/  FFMA.SAT R47, -R27, R62, 0.5 ;  /* 0x3f0000001b2f7423 */ /* 0x000fe2000000213e */
[----:B------:R-:W-:Y:S01]  /*67f0*/  FADD R45, R46, -12583039 ;  /* 0xcb40007f2e2d7421 */ /* 0x000fe20000000000 */
[----:B------:R4:W-:Y:S01]  /*6800*/  MUFU.EX2 R39, R33 ;  /* 0x0000002100277308 */ /* 0x0009e20000000800 */
[----:B-1----:R-:W-:Y:S01]  /*6810*/  FMUL R31, R89, R129 ;  /* 0x00000081591f7220 */ /* 0x002fe20000400000 */
[----:B------:R-:W-:Y:S01]  /*6820*/  FFMA R34, -R25, 1.4426950216293334961, -R34 ;  /* 0x3fb8aa3b19227823 */ /* 0x000fe20000000922 */
[----:B------:R-:W-:Y:S01]  /*6830*/  FFMA.RM R51, R49, R64, 12582913 ;  /* 0x4b40000131337423 */ /* 0x000fe20000004040 */
[----:B------:R-:W-:-:S02]  /*6840*/  HADD2.F32 R53, -RZ, R52.H0_H0 ;  /* 0x20000034ff357230 */ /* 0x000fc40000004100 */
[----:B------:R-:W-:Y:S01]  /*6850*/  FFMA R31, R90, R41, R31 ;  /* 0x000000295a1f7223 */ /* 0x000fe2000000001f */
[----:B------:R-:W-:Y:S01]  /*6860*/  FFMA R34, -R25, 1.925963033500011079e-08, R34 ;  /* 0x32a5706019227823 */ /* 0x000fe20000000122 */
[----:B------:R-:W-:Y:S01]  /*6870*/  FFMA.SAT R49, -R29, R62, 0.5 ;  /* 0x3f0000001d317423 */ /* 0x000fe2000000213e */
[----:B------:R1:W-:Y:S01]  /*6880*/  MUFU.EX2 R41, R32 ;  /* 0x0000002000297308 */ /* 0x0003e20000000800 */
[----:B----4-:R-:W-:Y:S01]  /*6890*/  FFMA R33, -R24, 1.925963033500011079e-08, R3 ;  /* 0x32a5706018217823 */ /* 0x010fe20000000103 */
[----:B------:R-:W-:Y:S01]  /*68a0*/  FMUL R3, R89, R128 ;  /* 0x0000008059037220 */ /* 0x000fe20000400000 */
[----:B------:R-:W-:Y:S01]  /*68b0*/  FFMA.RM R54, R49, R64, 12582913 ;  /* 0x4b40000131367423 */ /* 0x000fe20000004040 */
[-C--:B------:R-:W-:Y:S01]  /*68c0*/  FFMA.SAT R55, -R30, R62.reuse, 0.5 ;  /* 0x3f0000001e377423 */ /* 0x080fe2000000213e */
[----:B------:R-:W-:Y:S01]  /*68d0*/  FFMA.SAT R57, -R31, R62, 0.5 ;  /* 0x3f0000001f397423 */ /* 0x000fe2000000213e */
[----:B------:R-:W-:Y:S01]  /*68e0*/  SHF.L.U32 R0, R0, 0x17, RZ ;  /* 0x0000001700007819 */ /* 0x000fe200000006ff */
[----:B------:R-:W-:Y:S01]  /*68f0*/  IMAD.SHL.U32 R37, R37, 0x800000, RZ ;  /* 0x0080000025257824 */ /* 0x000fe200078e00ff */
[----:B------:R4:W-:Y:S01]  /*6900*/  MUFU.EX2 R43, R33 ;  /* 0x00000021002b7308 */ /* 0x0009e20000000800 */
[----:B-1----:R-:W-:Y:S01]  /*6910*/  FFMA R32, R90, R48, R3 ;  /* 0x000000305a207223 */ /* 0x002fe20000000003 */
[----:B------:R-:W-:Y:S01]  /*6920*/  FFMA R3, -R26, 1.4426950216293334961, -R45 ;  /* 0x3fb8aa3b1a037823 */ /* 0x000fe2000000092d */
[-C--:B------:R-:W-:Y:S01]  /*6930*/  FFMA.RM R48, R47, R64.reuse, 12582913 ;  /* 0x4b4000012f307423 */ /* 0x080fe20000004040 */
[----:B------:R-:W-:Y:S01]  /*6940*/  FFMA.RM R55, R55, R64, 12582913 ;  /* 0x4b40000137377423 */ /* 0x000fe20000004040 */
[----:B------:R-:W-:Y:S01]  /*6950*/  FFMA.SAT R59, -R32, R62, 0.5 ;  /* 0x3f000000203b7423 */ /* 0x000fe2000000213e */
[----:B------:R-:W-:Y:S01]  /*6960*/  FFMA R47, -R26, 1.925963033500011079e-08, R3 ;  /* 0x32a570601a2f7823 */ /* 0x000fe20000000103 */
[----:B------:R-:W-:Y:S01]  /*6970*/  FADD R3, R51, -12583039 ;  /* 0xcb40007f33037421 */ /* 0x000fe20000000000 */
[----:B------:R1:W-:Y:S01]  /*6980*/  MUFU.EX2 R45, R34 ;  /* 0x00000022002d7308 */ /* 0x0003e20000000800 */
[----:B----4-:R-:W-:Y:S01]  /*6990*/  FMUL R33, R89, R127 ;  /* 0x0000007f59217220 */ /* 0x010fe20000400000 */
[----:B------:R-:W-:Y:S01]  /*69a0*/  FADD R50, R48, -12583039 ;  /* 0xcb40007f30327421 */ /* 0x000fe20000000000 */
[----:B------:R-:W-:Y:S01]  /*69b0*/  FFMA.RM R58, R57, R64, 12582913 ;  /* 0x4b400001393a7423 */ /* 0x000fe20000004040 */
[----:B------:R-:W-:Y:S01]  /*69c0*/  SHF.L.U32 R35, R35, 0x17, RZ ;  /* 0x0000001723237819 */ /* 0x000fe200000006ff */
[----:B------:R-:W-:Y:S01]  /*69d0*/  FFMA R33, R90, R53, R33 ;  /* 0x000000355a217223 */ /* 0x000fe20000000021 */
[----:B------:R-:W-:Y:S01]  /*69e0*/  FFMA R53, -R28, 1.4426950216293334961, -R3 ;  /* 0x3fb8aa3b1c357823 */ /* 0x000fe20000000903 */
[----:B------:R-:W-:Y:S01]  /*69f0*/  FMUL R3, R89, R126 ;  /* 0x0000007e59037220 */ /* 0x000fe20000400000 */
[----:B------:R-:W4:Y:S01]  /*6a00*/  MUFU.EX2 R4, R4 ;  /* 0x0000000400047308 */ /* 0x000f220000000800 */
[----:B-1----:R-:W-:-:S02]  /*6a10*/  HADD2.F32 R34, -RZ, R52.H1_H1 ;  /* 0x30000034ff227230 */ /* 0x002fc40000004100 */
[----:B------:R-:W-:Y:S01]  /*6a20*/  FADD R52, R54, -12583039 ;  /* 0xcb40007f36347421 */ /* 0x000fe20000000000 */
[----:B------:R-:W-:Y:S01]  /*6a30*/  FFMA R50, -R27, 1.4426950216293334961, -R50 ;  /* 0x3fb8aa3b1b327823 */ /* 0x000fe20000000932 */
[----:B------:R-:W-:Y:S01]  /*6a40*/  FFMA.SAT R60, -R33, R62, 0.5 ;  /* 0x3f000000213c7423 */ /* 0x000fe2000000213e */
[----:B------:R-:W-:Y:S01]  /*6a50*/  FFMA.RM R59, R59, R64, 12582913 ;  /* 0x4b4000013b3b7423 */ /* 0x000fe20000004040 */
[----:B------:R-:W-:Y:S01]  /*6a60*/  FFMA R34, R90, R34, R3 ;  /* 0x000000225a227223 */ /* 0x000fe20000000003 */
[----:B------:R-:W-:Y:S01]  /*6a70*/  FFMA R56, -R29, 1.4426950216293334961, -R52 ;  /* 0x3fb8aa3b1d387823 */ /* 0x000fe20000000934 */
[----:B------:R-:W-:Y:S01]  /*6a80*/  FADD R3, R55, -12583039 ;  /* 0xcb40007f37037421 */ /* 0x000fe20000000000 */
[----:B------:R-:W-:Y:S01]  /*6a90*/  FFMA R50, -R27, 1.925963033500011079e-08, R50 ;  /* 0x32a570601b327823 */ /* 0x000fe20000000132 */
[----:B------:R-:W-:Y:S01]  /*6aa0*/  FFMA.SAT R62, -R34, R62, 0.5 ;  /* 0x3f000000223e7423 */ /* 0x000fe2000000213e */
[----:B------:R-:W-:Y:S01]  /*6ab0*/  FFMA R56, -R29, 1.925963033500011079e-08, R56 ;  /* 0x32a570601d387823 */ /* 0x000fe20000000138 */
[----:B------:R-:W-:Y:S01]  /*6ac0*/  FFMA R57, -R30, 1.4426950216293334961, -R3 ;  /* 0x3fb8aa3b1e397823 */ /* 0x000fe20000000903 */
[----:B------:R1:W-:Y:S01]  /*6ad0*/  MUFU.EX2 R49, R50 ;  /* 0x0000003200317308 */ /* 0x0003e20000000800 */
[-C--:B------:R-:W-:Y:S01]  /*6ae0*/  FFMA.RM R61, R60, R64.reuse, 12582913 ;  /* 0x4b4000013c3d7423 */ /* 0x080fe20000004040 */
[----:B------:R-:W-:Y:S01]  /*6af0*/  FFMA.RM R62, R62, R64, 12582913 ;  /* 0x4b4000013e3e7423 */ /* 0x000fe20000004040 */
[----:B------:R-:W-:Y:S01]  /*6b00*/  FFMA R57, -R30, 1.925963033500011079e-08, R57 ;  /* 0x32a570601e397823 */ /* 0x000fe20000000139 */
[----:B--2---:R-:W-:Y:S01]  /*6b10*/  FFMA R63, R0, R5, 1 ;  /* 0x3f800000003f7423 */ /* 0x004fe20000000005 */
[----:B------:R-:W-:Y:S01]  /*6b20*/  FFMA R53, -R28, 1.925963033500011079e-08, R53 ;  /* 0x32a570601c357823 */ /* 0x000fe20000000135 */
[----:B------:R-:W-:Y:S01]  /*6b30*/  FADD R0, R61, -12583039 ;  /* 0xcb40007f3d007421 */ /* 0x000fe20000000000 */
[C---:B------:R-:W-:Y:S01]  /*6b40*/  FADD R5, R59.reuse, -12583039 ;  /* 0xcb40007f3b057421 */ /* 0x040fe20000000000 */
[----:B------:R3:W2:Y:S01]  /*6b50*/  MUFU.EX2 R3, R56 ;  /* 0x0000003800037308 */ /* 0x0006a20000000800 */
[----:B-1----:R-:W-:Y:S01]  /*6b60*/  FADD R50, R58, -12583039 ;  /* 0xcb40007f3a327421 */ /* 0x002fe20000000000 */
[----:B------:R-:W-:Y:S01]  /*6b70*/  SHF.L.U32 R54, R54, 0x17, RZ ;  /* 0x0000001736367819 */ /* 0x000fe200000006ff */
[----:B------:R-:W-:Y:S01]  /*6b80*/  IMAD.SHL.U32 R59, R59, 0x800000, RZ ;  /* 0x008000003b3b7824 */ /* 0x000fe200078e00ff */
[----:B------:R-:W-:Y:S01]  /*6b90*/  SHF.L.U32 R55, R55, 0x17, RZ ;  /* 0x0000001737377819 */ /* 0x000fe200000006ff */
[----:B------:R-:W-:Y:S01]  /*6ba0*/  FFMA R60, -R31, 1.4426950216293334961, -R50 ;  /* 0x3fb8aa3b1f3c7823 */ /* 0x000fe20000000932 */
[----:B------:R-:W-:Y:S01]  /*6bb0*/  SHF.L.U32 R58, R58, 0x17, RZ ;  /* 0x000000173a3a7819 */ /* 0x000fe200000006ff */
[----:B------:R-:W-:Y:S01]  /*6bc0*/  IMAD.SHL.U32 R44, R44, 0x800000, RZ ;  /* 0x008000002c2c7824 */ /* 0x000fe200078e00ff */
[----:B------:R4:W1:Y:S01]  /*6bd0*/  MUFU.EX2 R50, R57 ;  /* 0x0000003900327308 */ /* 0x0008620000000800 */
[----:B---3--:R-:W-:Y:S01]  /*6be0*/  FFMA R56, R35, R36, 1 ;  /* 0x3f80000023387423 */ /* 0x008fe20000000024 */
[----:B------:R-:W-:Y:S01]  /*6bf0*/  FADD R35, R62, -12583039 ;  /* 0xcb40007f3e237421 */ /* 0x000fe20000000000 */
[----:B------:R-:W-:-:S02]  /*6c00*/  VIADD R36, R63, 0x1800000 ;  /* 0x018000003f247836 */ /* 0x000fc40000000000 */
[----:B------:R-:W-:Y:S01]  /*6c10*/  FFMA R60, -R31, 1.925963033500011079e-08, R60 ;  /* 0x32a570601f3c7823 */ /* 0x000fe2000000013c */
[----:B------:R-:W-:Y:S01]  /*6c20*/  SHF.L.U32 R38, R38, 0x17, RZ ;  /* 0x0000001726267819 */ /* 0x000fe200000006ff */
[----:B------:R-:W-:Y:S01]  /*6c30*/  FFMA R35, -R34, 1.4426950216293334961, -R35 ;  /* 0x3fb8aa3b22237823 */ /* 0x000fe20000000923 */
[----:B------:R-:W-:Y:S01]  /*6c40*/  SHF.L.U32 R40, R40, 0x17, RZ ;  /* 0x0000001728287819 */ /* 0x000fe200000006ff */
[----:B------:R3:W5:Y:S01]  /*6c50*/  MUFU.EX2 R52, R53 ;  /* 0x0000003500347308 */ /* 0x0007620000000800 */
[----:B----4-:R-:W-:Y:S01]  /*6c60*/  FFMA R57, R37, R4, 1 ;  /* 0x3f80000025397423 */ /* 0x010fe20000000004 */
[C---:B------:R-:W-:Y:S01]  /*6c70*/  FFMA R4, -R33.reuse, 1.4426950216293334961, -R0 ;  /* 0x3fb8aa3b21047823 */ /* 0x040fe20000000900 */
[----:B------:R-:W-:Y:S01]  /*6c80*/  FFMA R35, -R34, 1.925963033500011079e-08, R35 ;  /* 0x32a5706022237823 */ /* 0x000fe20000000123 */
[----:B------:R-:W-:Y:S01]  /*6c90*/  LOP3.LUT R36, R36, 0x7f800000, RZ, 0xc0, !PT ;  /* 0x7f80000024247812 */ /* 0x000fe200078ec0ff */
[----:B--2---:R-:W-:Y:S01]  /*6ca0*/  FFMA R69, R54, R3, 1 ;  /* 0x3f80000036457423 */ /* 0x004fe20000000003 */
[----:B------:R-:W-:Y:S01]  /*6cb0*/  FFMA R4, -R33, 1.925963033500011079e-08, R4 ;  /* 0x32a5706021047823 */ /* 0x000fe20000000104 */
[----:B------:R-:W-:Y:S01]  /*6cc0*/  SHF.L.U32 R42, R42, 0x17, RZ ;  /* 0x000000172a2a7819 */ /* 0x000fe200000006ff */
[----:B------:R-:W2:Y:S01]  /*6cd0*/  MUFU.EX2 R47, R47 ;  /* 0x0000002f002f7308 */ /* 0x000ea20000000800 */
[----:B---3--:R-:W-:Y:S01]  /*6ce0*/  FFMA R53, -R32, 1.4426950216293334961, -R5 ;  /* 0x3fb8aa3b20357823 */ /* 0x008fe20000000905 */
[----:B------:R-:W-:Y:S01]  /*6cf0*/  ISETP.GT.U32.AND P2, PT, R36, 0x1ffffff, PT ;  /* 0x01ffffff2400780c */ /* 0x000fe20003f44070 */
[----:B-1----:R-:W-:Y:S01]  /*6d00*/  FFMA R54, R55, R50, 1 ;  /* 0x3f80000037367423 */ /* 0x002fe20000000032 */
[----:B------:R-:W-:Y:S01]  /*6d10*/  SHF.L.U32 R46, R46, 0x17, RZ ;  /* 0x000000172e2e7819 */ /* 0x000fe200000006ff */
[----:B------:R-:W-:Y:S01]  /*6d20*/  FFMA R53, -R32, 1.925963033500011079e-08, R53 ;  /* 0x32a5706020357823 */ /* 0x000fe20000000135 */
[----:B------:R-:W-:Y:S01]  /*6d30*/  SHF.L.U32 R48, R48, 0x17, RZ ;  /* 0x0000001730307819 */ /* 0x000fe200000006ff */
[----:B------:R-:W-:Y:S01]  /*6d40*/  BSSY B1, `(.L_x_120) ;  /* 0x000001d000017945 */ /* 0x000fe20003800000 */
[----:B------:R1:W3:Y:S01]  /*6d50*/  MUFU.EX2 R5, R60 ;  /* 0x0000003c00057308 */ /* 0x0002e20000000800 */
[----:B------:R-:W-:Y:S01]  /*6d60*/  SHF.L.U32 R51, R51, 0x17, RZ ;  /* 0x0000001733337819 */ /* 0x000fe200000006ff */
[----:B------:R-:W-:Y:S01]  /*6d70*/  FFMA R64, R38, R39, 1 ;  /* 0x3f80000026407423 */ /* 0x000fe20000000027 */
[----:B------:R-:W-:Y:S01]  /*6d80*/  SHF.L.U32 R61, R61, 0x17, RZ ;  /* 0x000000173d3d7819 */ /* 0x000fe200000006ff */
[----:B------:R-:W-:Y:S01]  /*6d90*/  FFMA R65, R40, R41, 1 ;  /* 0x3f80000028417423 */ /* 0x000fe20000000029 */
[----:B------:R-:W-:Y:S01]  /*6da0*/  SHF.L.U32 R62, R62, 0x17, RZ ;  /* 0x000000173e3e7819 */ /* 0x000fe200000006ff */
[----:B------:R-:W-:Y:S01]  /*6db0*/  FFMA R67, R44, R45, 1 ;  /* 0x3f8000002c437423 */ /* 0x000fe2000000002d */
[----:B-----5:R-:W-:Y:S01]  /*6dc0*/  FFMA R52, R51, R52, 1 ;  /* 0x3f80000033347423 */ /* 0x020fe20000000034 */
[----:B------:R4:W5:Y:S01]  /*6dd0*/  MUFU.EX2 R0, R53 ;  /* 0x0000003500007308 */ /* 0x0009620000000800 */
[----:B-1----:R-:W-:Y:S01]  /*6de0*/  FFMA R60, R42, R43, 1 ;  /* 0x3f8000002a3c7423 */ /* 0x002fe2000000002b */
[----:B--2---:R-:W-:-:S06]  /*6df0*/  FFMA R66, R46, R47, 1 ;  /* 0x3f8000002e427423 */ /* 0x004fcc000000002f */
[----:B------:R-:W1:Y:S01]  /*6e00*/  MUFU.EX2 R4, R4 ;  /* 0x0000000400047308 */ /* 0x000e620000000800 */
[----:B---3--:R-:W-:Y:S01]  /*6e10*/  FFMA R55, R58, R5, 1 ;  /* 0x3f8000003a377423 */ /* 0x008fe20000000005 */
[----:B----4-:R-:W-:-:S06]  /*6e20*/  FFMA R53, R48, R49, 1 ;  /* 0x3f80000030357423 */ /* 0x010fcc0000000031 */
[----:B------:R-:W2:Y:S01]  /*6e30*/  MUFU.EX2 R35, R35 ;  /* 0x0000002300237308 */ /* 0x000ea20000000800 */
[----:B-----5:R-:W-:Y:S01]  /*6e40*/  FFMA R58, R59, R0, 1 ;  /* 0x3f8000003b3a7423 */ /* 0x020fe20000000000 */
[----:B-1----:R-:W-:Y:S01]  /*6e50*/  FFMA R61, R61, R4, 1 ;  /* 0x3f8000003d3d7423 */ /* 0x002fe20000000004 */
[----:B--2---:R-:W-:Y:S01]  /*6e60*/  FFMA R59, R62, R35, 1 ;  /* 0x3f8000003e3b7423 */ /* 0x004fe20000000023 */
[----:B------:R-:W-:Y:S06]  /*6e70*/  @P2 BRA `(.L_x_121) ;  /* 0x0000000000142947 */ /* 0x000fec0003800000 */
[----:B------:R-:W-:Y:S02]  /*6e80*/  MOV R0, R63 ;  /* 0x0000003f00007202 */ /* 0x000fe40000000f00 */
[----:B------:R-:W-:-:S07]  /*6e90*/  MOV R4, 0x6eb0 ;  /* 0x00006eb000047802 */ /* 0x000fce0000000f00 */
[----:B------:R-:W-:Y:S05]  /*6ea0*/  CALL.REL.NOINC `($__internal_0_$__cuda_sm20_rcp_rn_f32_slowpath) ;  /* 0x0000008c00a47944 */ /* 0x000fea0003c00000 */
[----:B------:R-:W-:Y:S01]  /*6eb0*/  IMAD.MOV.U32 R40, RZ, RZ, R0 ;  /* 0x000000ffff287224 */ /* 0x000fe200078e0000 */
[----:B------:R-:W-:Y:S06]  /*6ec0*/  BRA `(.L_x_122) ;  /* 0x0000000000107947 */ /* 0x000fec0003800000 */
.L_x_121:
[----:B------:R-:W1:Y:S02]  /*6ed0*/  MUFU.RCP R40, R63 ;  /* 0x0000003f00287308 */ /* 0x000e640000001000 */
[----:B-1----:R-:W-:-:S04]  /*6ee0*/  FFMA R0, R63, R40, -1 ;  /* 0xbf8000003f007423 */ /* 0x002fc80000000028 */
[----:B------:R-:W-:-:S04]  /*6ef0*/  FADD.FTZ R3, -R0, -RZ ;  /* 0x800000ff00037221 */ /* 0x000fc80000010100 */
[----:B------:R-:W-:-:S07]  /*6f00*/  FFMA R40, R40, R3, R40 ;  /* 0x0000000328287223 */ /* 0x000fce0000000028 */
.L_x_122:
[----:B------:R-:W-:Y:S05]  /*6f10*/  BSYNC B1 ;  /* 0x0000000000017941 */ /* 0x000fea0003800000 */
.L_x_120:
        /* <DEDUP_REMOVED lines=10> */
.L_x_124:
[----:B------:R-:W1:Y:S02]  /*6fc0*/  MUFU.RCP R43, R56 ;  /* 0x00000038002b7308 */ /* 0x000e640000001000 */
[----:B-1----:R-:W-:-:S04]  /*6fd0*/  FFMA R0, R56, R43, -1 ;  /* 0xbf80000038007423 */ /* 0x002fc8000000002b */
[----:B------:R-:W-:-:S04]  /*6fe0*/  FADD.FTZ R0, -R0, -RZ ;  /* 0x800000ff00007221 */ /* 0x000fc80000010100 */
[----:B------:R-:W-:-:S07]  /*6ff0*/  FFMA R43, R43, R0, R43 ;  /* 0x000000002b2b7223 */ /* 0x000fce000000002b */
.L_x_125:
[----:B------:R-:W-:Y:S05]  /*7000*/  BSYNC B1 ;  /* 0x0000000000017941 */ /* 0x000fea0003800000 */
.L_x_123:
        /* <DEDUP_REMOVED lines=10> */
.L_x_127:
[----:B------:R-:W1:Y:S02]  /*70b0*/  MUFU.RCP R42, R57 ;  /* 0x00000039002a7308 */ /* 0x000e640000001000 */
[----:B-1----:R-:W-:-:S04]  /*70c0*/  FFMA R0, R57, R42, -1 ;  /* 0xbf80000039007423 */ /* 0x002fc8000000002a */
[----:B------:R-:W-:-:S04]  /*70d0*/  FADD.FTZ R3, -R0, -RZ ;  /* 0x800000ff00037221 */ /* 0x000fc80000010100 */
[----:B------:R-:W-:-:S07]  /*70e0*/  FFMA R42, R42, R3, R42 ;  /* 0x000000032a2a7223 */ /* 0x000fce000000002a */
.L_x_128:
[----:B------:R-:W-:Y:S05]  /*70f0*/  BSYNC B1 ;  /* 0x0000000000017941 */ /* 0x000fea0003800000 */
.L_x_126:
        /* <DEDUP_REMOVED lines=10> */
.L_x_130:
[----:B------:R-:W1:Y:S02]  /*71a0*/  MUFU.RCP R45, R64 ;  /* 0x00000040002d7308 */ /* 0x000e640000001000 */
[----:B-1----:R-:W-:-:S04]  /*71b0*/  FFMA R0, R64, R45, -1 ;  /* 0xbf80000040007423 */ /* 0x002fc8000000002d */
[----:B------:R-:W-:-:S04]  /*71c0*/  FADD.FTZ R0, -R0, -RZ ;  /* 0x800000ff00007221 */ /* 0x000fc80000010100 */
[----:B------:R-:W-:-:S07]  /*71d0*/  FFMA R45, R45, R0, R45 ;  /* 0x000000002d2d7223 */ /* 0x000fce000000002d */
.L_x_131:
[----:B------:R-:W-:Y:S05]  /*71e0*/  BSYNC B1 ;  /* 0x0000000000017941 */ /* 0x000fea0003800000 */
.L_x_129:
        /* <DEDUP_REMOVED lines=10> */
.L_x_133:
[----:B------:R-:W1:Y:S02]  /*7290*/  MUFU.RCP R44, R65 ;  /* 0x00000041002c7308 */ /* 0x000e640000001000 */
[----:B-1----:R-:W-:-:S04]  /*72a0*/  FFMA R0, R65, R44, -1 ;  /* 0xbf80000041007423 */ /* 0x002fc8000000002c */
[----:B------:R-:W-:-:S04]  /*72b0*/  FADD.FTZ R3, -R0, -RZ ;  /* 0x800000ff00037221 */ /* 0x000fc80000010100 */
[----:B------:R-:W-:-:S07]  /*72c0*/  FFMA R44, R44, R3, R44 ;  /* 0x000000032c2c7223 */ /* 0x000fce000000002c */
.L_x_134:
[----:B------:R-:W-:Y:S05]  /*72d0*/  BSYNC B1 ;  /* 0x0000000000017941 */ /* 0x000fea0003800000 */
.L_x_132:
        /* <DEDUP_REMOVED lines=10> */
.L_x_136:
[----:B------:R-:W1:Y:S02]  /*7380*/  MUFU.RCP R47, R60 ;  /* 0x0000003c002f7308 */ /* 0x000e640000001000 */
[----:B-1----:R-:W-:-:S04]  /*7390*/  FFMA R0, R60, R47, -1 ;  /* 0xbf8000003c007423 */ /* 0x002fc8000000002f */
[----:B------:R-:W-:-:S04]  /*73a0*/  FADD.FTZ R0, -R0, -RZ ;  /* 0x800000ff00007221 */ /* 0x000fc80000010100 */
[----:B------:R-:W-:-:S07]  /*73b0*/  FFMA R47, R47, R0, R47 ;  /* 0x000000002f2f7223 */ /* 0x000fce000000002f */
.L_x_137:
[----:B------:R-:W-:Y:S05]  /*73c0*/  BSYNC B1 ;  /* 0x0000000000017941 */ /* 0x000fea0003800000 */
.L_x_135:
        /* <DEDUP_REMOVED lines=10> */
.L_x_139:
[----:B------:R-:W1:Y:S02]  /*7470*/  MUFU.RCP R46, R67 ;  /* 0x00000043002e7308 */ /* 0x000e640000001000 */
[----:B-1----:R-:W-:-:S04]  /*7480*/  FFMA R0, R67, R46, -1 ;  /* 0xbf80000043007423 */ /* 0x002fc8000000002e */
[----:B------:R-:W-:-:S04]  /*7490*/  FADD.FTZ R3, -R0, -RZ ;  /* 0x800000ff00037221 */ /* 0x000fc80000010100 */
[----:B------:R-:W-:-:S07]  /*74a0*/  FFMA R46, R46, R3, R46 ;  /* 0x000000032e2e7223 */ /* 0x000fce000000002e */
.L_x_140:
[----:B------:R-:W-:Y:S05]  /*74b0*/  BSYNC B1 ;  /* 0x0000000000017941 */ /* 0x000fea0003800000 */
.L_x_138:
        /* <DEDUP_REMOVED lines=10> */
.L_x_142:
[----:B------:R-:W1:Y:S02]  /*7560*/  MUFU.RCP R49, R66 ;  /* 0x0000004200317308 */ /* 0x000e640000001000 */
[----:B-1----:R-:W-:-:S04]  /*7570*/  FFMA R0, R66, R49, -1 ;  /* 0xbf80000042007423 */ /* 0x002fc80000000031 */
[----:B------:R-:W-:-:S04]  /*7580*/  FADD.FTZ R0, -R0, -RZ ;  /* 0x800000ff00007221 */ /* 0x000fc80000010100 */
[----:B------:R-:W-:-:S07]  /*7590*/  FFMA R49, R49, R0, R49 ;  /* 0x0000000031317223 */ /* 0x000fce0000000031 */
.L_x_143:
[----:B------:R-:W-:Y:S05]  /*75a0*/  BSYNC B1 ;  /* 0x0000000000017941 */ /* 0x000fea0003800000 */
.L_x_141:
        /* <DEDUP_REMOVED lines=10> */
.L_x_145:
[----:B------:R-:W1:Y:S02]  /*7650*/  MUFU.RCP R48, R53 ;  /* 0x0000003500307308 */ /* 0x000e640000001000 */
[----:B-1----:R-:W-:-:S04]  /*7660*/  FFMA R0, R53, R48, -1 ;  /* 0xbf80000035007423 */ /* 0x002fc80000000030 */
[----:B------:R-:W-:-:S04]  /*7670*/  FADD.FTZ R3, -R0, -RZ ;  /* 0x800000ff00037221 */ /* 0x000fc80000010100 */
[----:B------:R-:W-:-:S07]  /*7680*/  FFMA R48, R48, R3, R48 ;  /* 0x0000000330307223 */ /* 0x000fce0000000030 */
.L_x_146:
[----:B------:R-:W-:Y:S05]  /*7690*/  BSYNC B1 ;  /* 0x0000000000017941 */ /* 0x000fea0003800000 */
.L_x_144:
        /* <DEDUP_REMOVED lines=10> */
.L_x_148:
[----:B------:R-:W1:Y:S02]  /*7740*/  MUFU.RCP R51, R52 ;  /* 0x0000003400337308 */ /* 0x000e640000001000 */
[----:B-1----:R-:W-:-:S04]  /*7750*/  FFMA R0, R52, R51, -1 ;  /* 0xbf80000034007423 */ /* 0x002fc80000000033 */
[----:B------:R-:W-:-:S04]  /*7760*/  FADD.FTZ R0, -R0, -RZ ;  /* 0x800000ff00007221 */ /* 0x000fc80000010100 */
[----:B------:R-:W-:-:S07]  /*7770*/  FFMA R51, R51, R0, R51 ;  /* 0x0000000033337223 */ /* 0x000fce0000000033 */
.L_x_149:
[----:B------:R-:W-:Y:S05]  /*7780*/  BSYNC B1 ;  /* 0x0000000000017941 */ /* 0x000fea0003800000 */
.L_x_147:
        /* <DEDUP_REMOVED lines=10> */
.L_x_151:
[----:B------:R-:W1:Y:S02]  /*7830*/  MUFU.RCP R50, R69 ;  /* 0x0000004500327308 */ /* 0x000e640000001000 */
[----:B-1----:R-:W-:-:S04]  /*7840*/  FFMA R0, R69, R50, -1 ;  /* 0xbf80000045007423 */ /* 0x002fc80000000032 */
[----:B------:R-:W-:-:S04]  /*7850*/  FADD.FTZ R3, -R0, -RZ ;  /* 0x800000ff00037221 */ /* 0x000fc80000010100 */
[----:B------:R-:W-:-:S07]  /*7860*/  FFMA R50, R50, R3, R50 ;  /* 0x0000000332327223 */ /* 0x000fce0000000032 */
.L_x_152:
[----:B------:R-:W-:Y:S05]  /*7870*/  BSYNC B1 ;  /* 0x0000000000017941 */ /* 0x000fea0003800000 */
.L_x_150:
        /* <DEDUP_REMOVED lines=10> */
.L_x_154:
[----:B------:R-:W1:Y:S02]  /*7920*/  MUFU.RCP R53, R54 ;  /* 0x0000003600357308 */ /* 0x000e640000001000 */
[----:B-1----:R-:W-:-:S04]  /*7930*/  FFMA R0, R54, R53, -1 ;  /* 0xbf80000036007423 */ /* 0x002fc80000000035 */
[----:B------:R-:W-:-:S04]  /*7940*/  FADD.FTZ R0, -R0, -RZ ;  /* 0x800000ff00007221 */ /* 0x000fc80000010100 */
[----:B------:R-:W-:-:S07]  /*7950*/  FFMA R53, R53, R0, R53 ;  /* 0x0000000035357223 */ /* 0x000fce0000000035 */
.L_x_155:
[----:B------:R-:W-:Y:S05]  /*7960*/  BSYNC B1 ;  /* 0x0000000000017941 */ /* 0x000fea0003800000 */
.L_x_153:
        /* <DEDUP_REMOVED lines=10> */
.L_x_157:
[----:B------:R-:W1:Y:S02]  /*7a10*/  MUFU.RCP R52, R55 ;  /* 0x0000003700347308 */ /* 0x000e640000001000 */
[----:B-1----:R-:W-:-:S04]  /*7a20*/  FFMA R0, R55, R52, -1 ;  /* 0xbf80000037007423 */ /* 0x002fc80000000034 */
[----:B------:R-:W-:-:S04]  /*7a30*/  FADD.FTZ R3, -R0, -RZ ;  /* 0x800000ff00037221 */ /* 0x000fc80000010100 */
[----:B------:R-:W-:-:S07]  /*7a40*/  FFMA R52, R52, R3, R52 ;  /* 0x0000000334347223 */ /* 0x000fce0000000034 */
.L_x_158:
[----:B------:R-:W-:Y:S05]  /*7a50*/  BSYNC B1 ;  /* 0x0000000000017941 */ /* 0x000fea0003800000 */
.L_x_156:
        /* <DEDUP_REMOVED lines=10> */
.L_x_160:
[----:B------:R-:W1:Y:S02]  /*7b00*/  MUFU.RCP R55, R58 ;  /* 0x0000003a00377308 */ /* 0x000e640000001000 */
[----:B-1----:R-:W-:-:S04]  /*7b10*/  FFMA R0, R58, R55, -1 ;  /* 0xbf8000003a007423 */ /* 0x002fc80000000037 */
[----:B------:R-:W-:-:S04]  /*7b20*/  FADD.FTZ R0, -R0, -RZ ;  /* 0x800000ff00007221 */ /* 0x000fc80000010100 */
[----:B------:R-:W-:-:S07]  /*7b30*/  FFMA R55, R55, R0, R55 ;  /* 0x0000000037377223 */ /* 0x000fce0000000037 */
.L_x_161:
[----:B------:R-:W-:Y:S05]  /*7b40*/  BSYNC B1 ;  /* 0x0000000000017941 */ /* 0x000fea0003800000 */
.L_x_159:
        /* <DEDUP_REMOVED lines=10> */
.L_x_163:
[----:B------:R-:W1:Y:S02]  /*7bf0*/  MUFU.RCP R54, R61 ;  /* 0x0000003d00367308 */ /* 0x000e640000001000 */
[----:B-1----:R-:W-:-:S04]  /*7c00*/  FFMA R0, R61, R54, -1 ;  /* 0xbf8000003d007423 */ /* 0x002fc80000000036 */
[----:B------:R-:W-:-:S04]  /*7c10*/  FADD.FTZ R3, -R0, -RZ ;  /* 0x800000ff00037221 */ /* 0x000fc80000010100 */
[----:B------:R-:W-:-:S07]  /*7c20*/  FFMA R54, R54, R3, R54 ;  /* 0x0000000336367223 */ /* 0x000fce0000000036 */
.L_x_164:
[----:B------:R-:W-:Y:S05]  /*7c30*/  BSYNC B1 ;  /* 0x0000000000017941 */ /* 0x000fea0003800000 */
.L_x_162:
        /* <DEDUP_REMOVED lines=9> */
.L_x_166:
[----:B------:R-:W1:Y:S02]  /*7cd0*/  MUFU.RCP R0, R59 ;  /* 0x0000003b00007308 */ /* 0x000e640000001000 */
[----:B-1----:R-:W-:-:S04]  /*7ce0*/  FFMA R3, R59, R0, -1 ;  /* 0xbf8000003b037423 */ /* 0x002fc80000000000 */
[----:B------:R-:W-:-:S04]  /*7cf0*/  FADD.FTZ R3, -R3, -RZ ;  /* 0x800000ff03037221 */ /* 0x000fc80000010100 */
[----:B------:R-:W-:-:S07]  /*7d00*/  FFMA R0, R0, R3, R0 ;  /* 0x0000000300007223 */ /* 0x000fce0000000000 */
.L_x_167:
[----:B------:R-:W-:Y:S05]  /*7d10*/  BSYNC B1 ;  /* 0x0000000000017941 */ /* 0x000fea0003800000 */
.L_x_165:
        /* <DEDUP_REMOVED lines=16> */
[----:B------:R-:W-:-:S02]  /*7e20*/  F2FP.SATFINITE.E4M3.F32.PACK_AB_MERGE_C R43, R43, R40, RZ ;  /* 0x000000282b2b723e */ /* 0x000fc400048070ff */
[----:B------:R-:W-:Y:S02]  /*7e30*/  F2FP.SATFINITE.E4M3.F32.PACK_AB_MERGE_C R45, R45, R42, RZ ;  /* 0x0000002a2d2d723e */ /* 0x000fe400048070ff */
[----:B------:R-:W-:Y:S02]  /*7e40*/  F2FP.SATFINITE.E4M3.F32.PACK_AB_MERGE_C R47, R47, R44, RZ ;  /* 0x0000002c2f2f723e */ /* 0x000fe400048070ff */
[----:B------:R-:W-:Y:S02]  /*7e50*/  F2FP.SATFINITE.E4M3.F32.PACK_AB_MERGE_C R49, R49, R46, RZ ;  /* 0x0000002e3131723e */ /* 0x000fe400048070ff */
[----:B------:R-:W-:Y:S02]  /*7e60*/  F2FP.SATFINITE.E4M3.F32.PACK_AB_MERGE_C R48, R51, R48, RZ ;  /* 0x000000303330723e */ /* 0x000fe400048070ff */
[----:B------:R-:W-:Y:S02]  /*7e70*/  F2FP.SATFINITE.E4M3.F32.PACK_AB_MERGE_C R50, R53, R50, RZ ;  /* 0x000000323532723e */ /* 0x000fe400048070ff */
[----:B------:R-:W-:-:S02]  /*7e80*/  F2FP.SATFINITE.E4M3.F32.PACK_AB_MERGE_C R52, R55, R52, RZ ;  /* 0x000000343734723e */ /* 0x000fc400048070ff */
[----:B------:R-:W-:Y:S01]  /*7e90*/  F2FP.SATFINITE.E4M3.F32.PACK_AB_MERGE_C R54, R3, R54, RZ ;  /* 0x000000360336723e */ /* 0x000fe200048070ff */
[----:B------:R-:W-:Y:S06]  /*7ea0*/  @P5 BRA `(.L_x_168) ;  /* 0x0000000000045947 */ /* 0x000fec0003800000 */
[----:B------:R-:W-:-:S04]  /*7eb0*/  DEPBAR.LE SB0, 0x1 ;  /* 0x000080400000791a */ /* 0x000fc80000000000 */
.L_x_168:
[----:B------:R-:W-:Y:S05]  /*7ec0*/  WARPSYNC.ALL ;  /* 0x0000000000007948 */ /* 0x000fea0003800000 */
[----:B------:R-:W-:Y:S06]  /*7ed0*/  BAR.SYNC.DEFER_BLOCKING 0x1, 0x100 ;  /* 0x0044000000007b1d */ /* 0x000fec0000010000 */
[----:B------:R-:W-:Y:S01]  /*7ee0*/  BSSY B0, `(.L_x_169) ;  /* 0x0000019000007945 */ /* 0x000fe20003800000 */
        /* <DEDUP_REMOVED lines=18> */
[----:B------:R-:W-:Y:S02]  /*8010*/  UIADD3 UR4, UR50, 0x5100, URZ ;  /* 0x0000510032047890 */ /* 0x000fe4000fffe03f */
[----:B------:R-:W-:Y:S01]  /*8020*/  UIADD3.X UR9, URZ, UR43, URZ, UP0, !UPT ;  /* 0x0000002b3f097290 */ /* 0x000fe200087fe43f */
[----:B------:R-:W-:Y:S01]  /*8030*/  UMOV UR5, UR45 ;  /* 0x0000002d00057c82 */ /* 0x000fe20008000000 */
[----:B------:R-:W-:-:S07]  /*8040*/  UMOV UR7, UR47 ;  /* 0x0000002f00077c82 */ /* 0x000fce0008000000 */
[----:B------:R1:W-:Y:S02]  /*8050*/  UTMASTG.3D [UR4], [UR8] ;  /* 0x00000004080073b5 */ /* 0x0003e40008010000 */
[----:B-1----:R0:W-:Y:S02]  /*8060*/  UTMACMDFLUSH ;  /* 0x00000000000079b7 */ /* 0x0021e40000000000 */
.L_x_170:
[----:B------:R-:W-:Y:S05]  /*8070*/  BSYNC B0 ;  /* 0x0000000000007941 */ /* 0x000fea0003800000 */
.L_x_169:
[----:B------:R-:W-:Y:S04]  /*8080*/  BSSY B0, `(.L_x_171) ;  /* 0x000002e000007945 */ /* 0x000fe80003800000 */
[----:B------:R-:W-:Y:S05]  /*8090*/  @P0 BRA `(.L_x_172) ;  /* 0x0000000000b00947 */ /* 0x000fea0003800000 */
[----:B------:R-:W-:-:S13]  /*80a0*/  ISETP.NE.AND P3, PT, R101, 0x3, PT ;  /* 0x000000036500780c */ /* 0x000fda0003f65270 */
[----:B------:R-:W-:Y:S05]  /*80b0*/  @!P3 BRA `(.L_x_173) ;  /* 0x000000000004b947 */ /* 0x000fea0003800000 */
[----:B------:R-:W-:Y:S01]  /*80c0*/  BPT.TRAP 0x1 ;  /* 0x000000040000795c */ /* 0x000fe20000300000 */
.L_x_173:
[----:B------:R-:W-:Y:S01]  /*80d0*/  LEA R13, R109, UR50, 0x3 ;  /* 0x000000326d0d7c11 */ /* 0x000fe2000f8e18ff */
[----:B------:R-:W-:Y:S01]  /*80e0*/  BSSY B1, `(.L_x_174) ;  /* 0x0000004000017945 */ /* 0x000fe20003800000 */
[----:B------:R-:W-:-:S04]  /*80f0*/  SHF.L.U32 R0, R108, 0x1f, RZ ;  /* 0x0000001f6c007819 */ /* 0x000fc800000006ff */
[----:B------:R-:W1:Y:S02]  /*8100*/  SYNCS.PHASECHK.TRANS64.TRYWAIT P2, [R13+URZ+0xa0], R0 ;  /* 0x0000a0000d0075a7 */ /* 0x000e64000804017f */
[----:B-1----:R-:W-:Y:S05]  /*8110*/  @!P2 BRA `(.L_x_175) ;  /* 0x000000740024a947 */ /* 0x002fea0003800000 */
.L_x_372:
[----:B------:R-:W-:Y:S05]  /*8120*/  BSYNC B1 ;  /* 0x0000000000017941 */ /* 0x000fea0003800000 */
.L_x_174:
[----:B------:R-:W-:Y:S04]  /*8130*/  BSSY B1, `(.L_x_176) ;  /* 0x0000011000017945 */ /* 0x000fe80003800000 */
[----:B------:R-:W-:Y:S05]  /*8140*/  @P1 BRA `(.L_x_177) ;  /* 0x00000000003c1947 */ /* 0x000fea0003800000 */
[----:B------:R-:W-:-:S04]  /*8150*/  LEA R14, R109, R10, 0xc ;  /* 0x0000000a6d0e7211 */ /* 0x000fc800078e60ff */
[----:B------:R-:W-:Y:S01]  /*8160*/  IADD3 R3, R14, UR50, RZ ;  /* 0x000000320e037c10 */ /* 0x000fe2000fffe0ff */
[----:B------:R-:W-:Y:S03]  /*8170*/  LDS.U16 R9, [R14+UR50+0x200] ;  /* 0x000200320e097984 */ /* 0x000fe60008000400 */
[----:B------:R-:W-:Y:S01]  /*8180*/  IADD3 R15, R3, R12, RZ ;  /* 0x0000000c030f7210 */ /* 0x000fe20007ffe0ff */
[----:B-1----:R-:W1:Y:S04]  /*8190*/  LDS.U16 R0, [R14+UR50+0x100] ;  /* 0x000100320e007984 */ /* 0x002e680008000400 */
[----:B------:R-:W-:Y:S04]  /*81a0*/  LDS.U16 R8, [R14+UR50+0x208] ;  /* 0x000208320e087984 */ /* 0x000fe80008000400 */
[----:B------:R-:W2:Y:S04]  /*81b0*/  LDS.U16 R3, [R14+UR50+0x108] ;  /* 0x000108320e037984 */ /* 0x000ea80008000400 */
[----:B------:R-:W-:Y:S04]  /*81c0*/  LDS.U16 R7, [R15+0x200] ;  /* 0x000200000f077984 */ /* 0x000fe80000000400 */
[----:B------:R-:W3:Y:S04]  /*81d0*/  LDS.U16 R4, [R15+0x100] ;  /* 0x000100000f047984 */ /* 0x000ee80000000400 */
[----:B------:R-:W-:Y:S04]  /*81e0*/  LDS.U16 R6, [R15+0x208] ;  /* 0x000208000f067984 */ /* 0x000fe80000000400 */
[----:B------:R-:W4:Y:S01]  /*81f0*/  LDS.U16 R5, [R15+0x108] ;  /* 0x000108000f057984 */ /* 0x000f220000000400 */
[----:B-1----:R-:W-:-:S02]  /*8200*/  PRMT R9, R0, 0x5410, R9 ;  /* 0x0000541000097816 */ /* 0x002fc40000000009 */
[----:B--2---:R-:W-:Y:S02]  /*8210*/  PRMT R8, R3, 0x5410, R8 ;  /* 0x0000541003087816 */ /* 0x004fe40000000008 */
[----:B---3--:R-:W-:Y:S02]  /*8220*/  PRMT R7, R4, 0x5410, R7 ;  /* 0x0000541004077816 */ /* 0x008fe40000000007 */
[----:B----4-:R-:W-:-:S07]  /*8230*/  PRMT R6, R5, 0x5410, R6 ;  /* 0x0000541005067816 */ /* 0x010fce0000000006 */
.L_x_177:
[----:B------:R-:W-:Y:S05]  /*8240*/  BSYNC B1 ;  /* 0x0000000000017941 */ /* 0x000fea0003800000 */
.L_x_176:
        /* <DEDUP_REMOVED lines=8> */
.L_x_178:
[----:B------:R-:W3:Y:S01]  /*82d0*/  S2R R3, SR_CgaCtaId ;  /* 0x0000000000037919 */ /* 0x000ee20000008800 */
[----:B-1----:R-:W-:Y:S01]  /*82e0*/  VIADD R0, R13, 0xc0 ;  /* 0x000000c00d007836 */ /* 0x002fe20000000000 */
[----:B------:R-:W-:-:S04]  /*82f0*/  IADD3 R109, R109, 0x1, RZ ;  /* 0x000000016d6d7810 */ /* 0x000fc80007ffe0ff */
[----:B------:R-:W-:-:S04]  /*8300*/  ISETP.NE.AND P2, PT, R109, 0x4, PT ;  /* 0x000000046d00780c */ /* 0x000fc80003f45270 */
[----:B------:R-:W-:Y:S02]  /*8310*/  SEL R109, R109, RZ, P2 ;  /* 0x000000ff6d6d7207 */ /* 0x000fe40001000000 */
[----:B---3--:R-:W-:Y:S02]  /*8320*/  PRMT R0, R3, 0x654, R0 ;  /* 0x0000065403007816 */ /* 0x008fe40000000000 */
[----:B------:R-:W-:Y:S02]  /*8330*/  SEL R3, RZ, 0x1, P2 ;  /* 0x00000001ff037807 */ /* 0x000fe40001000000 */
[----:B--2---:R1:W-:Y:S02]  /*8340*/  SYNCS.ARRIVE.TRANS64.RED.A1T0 RZ, [R0+URZ], RZ ;  /* 0x000000ff00ff79a7 */ /* 0x0043e4000810043f */
[----:B------:R-:W-:-:S07]  /*8350*/  LOP3.LUT R108, R108, R3, RZ, 0x3c, !PT ;  /* 0x000000036c6c7212 */ /* 0x000fce00078e3cff */
.L_x_172:
[----:B------:R-:W-:Y:S05]  /*8360*/  BSYNC B0 ;  /* 0x0000000000007941 */ /* 0x000fea0003800000 */
.L_x_171:
        /* <DEDUP_REMOVED lines=19> */
[----:B------:R-:W-:Y:S01]  /*84a0*/  MOV R62, 0x3bbb989d ;  /* 0x3bbb989d003e7802 */ /* 0x000fe20000000f00 */
        /* <DEDUP_REMOVED lines=94> */
[-C--:B------:R-:W-:Y:S01]  /*8a90*/  FFMA.RM R58, R57, R64.reuse, 12582913 ;  /* 0x4b400001393a7423 */ /* 0x080fe20000004040 */
[----:B------:R-:W-:Y:S01]  /*8aa0*/  FFMA.RM R59, R59, R64, 12582913 ;  /* 0x4b4000013b3b7423 */ /* 0x000fe20000004040 */
        /* <DEDUP_REMOVED lines=8> */
[----:B------:R-:W-:Y:S01]  /*8b30*/  SHF.L.U32 R37, R37, 0x17, RZ ;  /* 0x0000001725257819 */ /* 0x000fe200000006ff */
        /* <DEDUP_REMOVED lines=14> */
[----:B------:R-:W-:Y:S01]  /*8c20*/  FADD R5, R59, -12583039 ;  /* 0xcb40007f3b057421 */ /* 0x000fe20000000000 */
        /* <DEDUP_REMOVED lines=11> */
[----:B------:R-:W-:Y:S01]  /*8ce0*/  FFMA R60, -R31, 1.925963033500011079e-08, R60 ;  /* 0x32a570601f3c7823 */ /* 0x000fe2000000013c */
[----:B------:R-:W-:Y:S01]  /*8cf0*/  IADD3 R36, R63, 0x1800000, RZ ;  /* 0x018000003f247810 */ /* 0x000fe20007ffe0ff */
[----:B------:R-:W-:-:S02]  /*8d00*/  IMAD.SHL.U32 R48, R48, 0x800000, RZ ;  /* 0x0080000030307824 */ /* 0x000fc400078e00ff */
        /* <DEDUP_REMOVED lines=13> */
[----:B------:R-:W-:Y:S01]  /*8de0*/  IMAD.SHL.U32 R62, R62, 0x800000, RZ ;  /* 0x008000003e3e7824 */ /* 0x000fe200078e00ff */
[----:B------:R-:W-:Y:S01]  /*8df0*/  SHF.L.U32 R44, R44, 0x17, RZ ;  /* 0x000000172c2c7819 */ /* 0x000fe200000006ff */
[----:B------:R-:W-:Y:S01]  /*8e00*/  FFMA R53, -R32, 1.925963033500011079e-08, R53 ;  /* 0x32a5706020357823 */ /* 0x000fe20000000135 */
[----:B------:R-:W-:Y:S01]  /*8e10*/  SHF.L.U32 R46, R46, 0x17, RZ ;  /* 0x000000172e2e7819 */ /* 0x000fe200000006ff */
[----:B-1----:R-:W-:Y:S01]  /*8e20*/  FFMA R54, R55, R50, 1 ;  /* 0x3f80000037367423 */ /* 0x002fe20000000032 */
[----:B------:R1:W3:Y:S01]  /*8e30*/  MUFU.EX2 R5, R60 ;  /* 0x0000003c00057308 */ /* 0x0002e20000000800 */
[----:B------:R-:W-:Y:S01]  /*8e40*/  SHF.L.U32 R51, R51, 0x17, RZ ;  /* 0x0000001733337819 */ /* 0x000fe200000006ff */
[----:B------:R-:W-:Y:S01]  /*8e50*/  BSSY B1, `(.L_x_179) ;  /* 0x000001a000017945 */ /* 0x000fe20003800000 */
[----:B------:R-:W-:Y:S01]  /*8e60*/  SHF.L.U32 R61, R61, 0x17, RZ ;  /* 0x000000173d3d7819 */ /* 0x000fe200000006ff */
[----:B------:R-:W-:Y:S01]  /*8e70*/  FFMA R64, R38, R39, 1 ;  /* 0x3f80000026407423 */ /* 0x000fe20000000027 */
[----:B------:R-:W-:Y:S01]  /*8e80*/  FFMA R65, R40, R41, 1 ;  /* 0x3f80000028417423 */ /* 0x000fe20000000029 */
        /* <DEDUP_REMOVED lines=16> */
[----:B------:R-:W-:Y:S01]  /*8f90*/  MOV R40, R0 ;  /* 0x0000000000287202 */ /* 0x000fe20000000f00 */
[----:B------:R-:W-:Y:S06]  /*8fa0*/  BRA `(.L_x_181) ;  /* 0x0000000000107947 */ /* 0x000fec0003800000 */
.L_x_180:
[----:B------:R-:W1:Y:S02]  /*8fb0*/  MUFU.RCP R40, R63 ;  /* 0x0000003f00287308 */ /* 0x000e640000001000 */
[----:B-1----:R-:W-:-:S04]  /*8fc0*/  FFMA R0, R63, R40, -1 ;  /* 0xbf8000003f007423 */ /* 0x002fc80000000028 */
[----:B------:R-:W-:-:S04]  /*8fd0*/  FADD.FTZ R3, -R0, -RZ ;  /* 0x800000ff00037221 */ /* 0x000fc80000010100 */
[----:B------:R-:W-:-:S07]  /*8fe0*/  FFMA R40, R40, R3, R40 ;  /* 0x0000000328287223 */ /* 0x000fce0000000028 */
.L_x_181:
[----:B------:R-:W-:Y:S05]  /*8ff0*/  BSYNC B1 ;  /* 0x0000000000017941 */ /* 0x000fea0003800000 */
.L_x_179:
        /* <DEDUP_REMOVED lines=10> */
.L_x_183:
[----:B------:R-:W1:Y:S02]  /*90a0*/  MUFU.RCP R43, R56 ;  /* 0x00000038002b7308 */ /* 0x000e640000001000 */
[----:B-1----:R-:W-:-:S04]  /*90b0*/  FFMA R0, R56, R43, -1 ;  /* 0xbf80000038007423 */ /* 0x002fc8000000002b */
[----:B------:R-:W-:-:S04]  /*90c0*/  FADD.FTZ R0, -R0, -RZ ;  /* 0x800000ff00007221 */ /* 0x000fc80000010100 */
[----:B------:R-:W-:-:S07]  /*90d0*/  FFMA R43, R43, R0, R43 ;  /* 0x000000002b2b7223 */ /* 0x000fce000000002b */
.L_x_184:
[----:B------:R-:W-:Y:S05]  /*90e0*/  BSYNC B1 ;  /* 0x0000000000017941 */ /* 0x000fea0003800000 */
.L_x_182:
        /* <DEDUP_REMOVED lines=10> */
.L_x_186:
[----:B------:R-:W1:Y:S02]  /*9190*/  MUFU.RCP R42, R57 ;  /* 0x00000039002a7308 */ /* 0x000e640000001000 */
[----:B-1----:R-:W-:-:S04]  /*91a0*/  FFMA R0, R57, R42, -1 ;  /* 0xbf80000039007423 */ /* 0x002fc8000000002a */
[----:B------:R-:W-:-:S04]  /*91b0*/  FADD.FTZ R3, -R0, -RZ ;  /* 0x800000ff00037221 */ /* 0x000fc80000010100 */
[----:B------:R-:W-:-:S07]  /*91c0*/  FFMA R42, R42, R3, R42 ;  /* 0x000000032a2a7223 */ /* 0x000fce000000002a */
.L_x_187:
[----:B------:R-:W-:Y:S05]  /*91d0*/  BSYNC B1 ;  /* 0x0000000000017941 */ /* 0x000fea0003800000 */
.L_x_185:
        /* <DEDUP_REMOVED lines=10> */
.L_x_189:
[----:B------:R-:W1:Y:S02]  /*9280*/  MUFU.RCP R45, R64 ;  /* 0x00000040002d7308 */ /* 0x000e640000001000 */
[----:B-1----:R-:W-:-:S04]  /*9290*/  FFMA R0, R64, R45, -1 ;  /* 0xbf80000040007423 */ /* 0x002fc8000000002d */
[----:B------:R-:W-:-:S04]  /*92a0*/  FADD.FTZ R0, -R0, -RZ ;  /* 0x800000ff00007221 */ /* 0x000fc80000010100 */
[----:B------:R-:W-:-:S07]  /*92b0*/  FFMA R45, R45, R0, R45 ;  /* 0x000000002d2d7223 */ /* 0x000fce000000002d */
.L_x_190:
[----:B------:R-:W-:Y:S05]  /*92c0*/  BSYNC B1 ;  /* 0x0000000000017941 */ /* 0x000fea0003800000 */
.L_x_188:
        /* <DEDUP_REMOVED lines=10> */
.L_x_192:
[----:B------:R-:W1:Y:S02]  /*9370*/  MUFU.RCP R44, R65 ;  /* 0x00000041002c7308 */ /* 0x000e640000001000 */
[----:B-1----:R-:W-:-:S04]  /*9380*/  FFMA R0, R65, R44, -1 ;  /* 0xbf80000041007423 */ /* 0x002fc8000000002c */
[----:B------:R-:W-:-:S04]  /*9390*/  FADD.FTZ R3, -R0, -RZ ;  /* 0x800000ff00037221 */ /* 0x000fc80000010100 */
[----:B------:R-:W-:-:S07]  /*93a0*/  FFMA R44, R44, R3, R44 ;  /* 0x000000032c2c7223 */ /* 0x000fce000000002c */
.L_x_193:
[----:B------:R-:W-:Y:S05]  /*93b0*/  BSYNC B1 ;  /* 0x0000000000017941 */ /* 0x000fea0003800000 */
.L_x_191:
        /* <DEDUP_REMOVED lines=10> */
.L_x_195:
[----:B------:R-:W1:Y:S02]  /*9460*/  MUFU.RCP R47, R60 ;  /* 0x0000003c002f7308 */ /* 0x000e640000001000 */
[----:B-1----:R-:W-:-:S04]  /*9470*/  FFMA R0, R60, R47, -1 ;  /* 0xbf8000003c007423 */ /* 0x002fc8000000002f */
[----:B------:R-:W-:-:S04]  /*9480*/  FADD.FTZ R0, -R0, -RZ ;  /* 0x800000ff00007221 */ /* 0x000fc80000010100 */
[----:B------:R-:W-:-:S07]  /*9490*/  FFMA R47, R47, R0, R47 ;  /* 0x000000002f2f7223 */ /* 0x000fce000000002f */
.L_x_196:
[----:B------:R-:W-:Y:S05]  /*94a0*/  BSYNC B1 ;  /* 0x0000000000017941 */ /* 0x000fea0003800000 */
.L_x_194:
        /* <DEDUP_REMOVED lines=10> */
.L_x_198:
[----:B------:R-:W1:Y:S02]  /*9550*/  MUFU.RCP R46, R67 ;  /* 0x00000043002e7308 */ /* 0x000e640000001000 */
[----:B-1----:R-:W-:-:S04]  /*9560*/  FFMA R0, R67, R46, -1 ;  /* 0xbf80000043007423 */ /* 0x002fc8000000002e */
[----:B------:R-:W-:-:S04]  /*9570*/  FADD.FTZ R3, -R0, -RZ ;  /* 0x800000ff00037221 */ /* 0x000fc80000010100 */
[----:B------:R-:W-:-:S07]  /*9580*/  FFMA R46, R46, R3, R46 ;  /* 0x000000032e2e7223 */ /* 0x000fce000000002e */
.L_x_199:
[----:B------:R-:W-:Y:S05]  /*9590*/  BSYNC B1 ;  /* 0x0000000000017941 */ /* 0x000fea0003800000 */
.L_x_197:
        /* <DEDUP_REMOVED lines=10> */
.L_x_201:
[----:B------:R-:W1:Y:S02]  /*9640*/  MUFU.RCP R49, R66 ;  /* 0x0000004200317308 */ /* 0x000e640000001000 */
[----:B-1----:R-:W-:-:S04]  /*9650*/  FFMA R0, R66, R49, -1 ;  /* 0xbf80000042007423 */ /* 0x002fc80000000031 */
[----:B------:R-:W-:-:S04]  /*9660*/  FADD.FTZ R0, -R0, -RZ ;  /* 0x800000ff00007221 */ /* 0x000fc80000010100 */
[----:B------:R-:W-:-:S07]  /*9670*/  FFMA R49, R49, R0, R49 ;  /* 0x0000000031317223 */ /* 0x000fce0000000031 */
.L_x_202:
[----:B------:R-:W-:Y:S05]  /*9680*/  BSYNC B1 ;  /* 0x0000000000017941 */ /* 0x000fea0003800000 */
.L_x_200:
        /* <DEDUP_REMOVED lines=10> */
.L_x_204:
[----:B------:R-:W1:Y:S02]  /*9730*/  MUFU.RCP R48, R53 ;  /* 0x0000003500307308 */ /* 0x000e640000001000 */
[----:B-1----:R-:W-:-:S04]  /*9740*/  FFMA R0, R53, R48, -1 ;  /* 0xbf80000035007423 */ /* 0x002fc80000000030 */
[----:B------:R-:W-:-:S04]  /*9750*/  FADD.FTZ R3, -R0, -RZ ;  /* 0x800000ff00037221 */ /* 0x000fc80000010100 */
[----:B------:R-:W-:-:S07]  /*9760*/  FFMA R48, R48, R3, R48 ;  /* 0x0000000330307223 */ /* 0x000fce0000000030 */
.L_x_205:
[----:B------:R-:W-:Y:S05]  /*9770*/  BSYNC B1 ;  /* 0x0000000000017941 */ /* 0x000fea0003800000 */
.L_x_203:
        /* <DEDUP_REMOVED lines=10> */
.L_x_207:
[----:B------:R-:W1:Y:S02]  /*9820*/  MUFU.RCP R51, R52 ;  /* 0x0000003400337308 */ /* 0x000e640000001000 */
[----:B-1----:R-:W-:-:S04]  /*9830*/  FFMA R0, R52, R51, -1 ;  /* 0xbf80000034007423 */ /* 0x002fc80000000033 */
[----:B------:R-:W-:-:S04]  /*9840*/  FADD.FTZ R0, -R0, -RZ ;  /* 0x800000ff00007221 */ /* 0x000fc80000010100 */
[----:B------:R-:W-:-:S07]  /*9850*/  FFMA R51, R51, R0, R51 ;  /* 0x0000000033337223 */ /* 0x000fce0000000033 */
.L_x_208:
[----:B------:R-:W-:Y:S05]  /*9860*/  BSYNC B1 ;  /* 0x0000000000017941 */ /* 0x000fea0003800000 */
.L_x_206:
        /* <DEDUP_REMOVED lines=10> */
.L_x_210:
[----:B------:R-:W1:Y:S02]  /*9910*/  MUFU.RCP R50, R69 ;  /* 0x0000004500327308 */ /* 0x000e640000001000 */
[----:B-1----:R-:W-:-:S04]  /*9920*/  FFMA R0, R69, R50, -1 ;  /* 0xbf80000045007423 */ /* 0x002fc80000000032 */
[----:B------:R-:W-:-:S04]  /*9930*/  FADD.FTZ R3, -R0, -RZ ;  /* 0x800000ff00037221 */ /* 0x000fc80000010100 */
[----:B------:R-:W-:-:S07]  /*9940*/  FFMA R50, R50, R3, R50 ;  /* 0x0000000332327223 */ /* 0x000fce0000000032 */
.L_x_211:
[----:B------:R-:W-:Y:S05]  /*9950*/  BSYNC B1 ;  /* 0x0000000000017941 */ /* 0x000fea0003800000 */
.L_x_209:
        /* <DEDUP_REMOVED lines=10> */
.L_x_213:
[----:B------:R-:W1:Y:S02]  /*9a00*/  MUFU.RCP R53, R54 ;  /* 0x0000003600357308 */ /* 0x000e640000001000 */
[----:B-1----:R-:W-:-:S04]  /*9a10*/  FFMA R0, R54, R53, -1 ;  /* 0xbf80000036007423 */ /* 0x002fc80000000035 */
[----:B------:R-:W-:-:S04]  /*9a20*/  FADD.FTZ R0, -R0, -RZ ;  /* 0x800000ff00007221 */ /* 0x000fc80000010100 */
[----:B------:R-:W-:-:S07]  /*9a30*/  FFMA R53, R53, R0, R53 ;  /* 0x0000000035357223 */ /* 0x000fce0000000035 */
.L_x_214:
[----:B------:R-:W-:Y:S05]  /*9a40*/  BSYNC B1 ;  /* 0x0000000000017941 */ /* 0x000fea0003800000 */
.L_x_212:
        /* <DEDUP_REMOVED lines=10> */
.L_x_216:
[----:B------:R-:W1:Y:S02]  /*9af0*/  MUFU.RCP R52, R55 ;  /* 0x0000003700347308 */ /* 0x000e640000001000 */
[----:B-1----:R-:W-:-:S04]  /*9b00*/  FFMA R0, R55, R52, -1 ;  /* 0xbf80000037007423 */ /* 0x002fc80000000034 */
[----:B------:R-:W-:-:S04]  /*9b10*/  FADD.FTZ R3, -R0, -RZ ;  /* 0x800000ff00037221 */ /* 0x000fc80000010100 */
[----:B------:R-:W-:-:S07]  /*9b20*/  FFMA R52, R52, R3, R52 ;  /* 0x0000000334347223 */ /* 0x000fce0000000034 */
.L_x_217:
[----:B------:R-:W-:Y:S05]  /*9b30*/  BSYNC B1 ;  /* 0x0000000000017941 */ /* 0x000fea0003800000 */
.L_x_215:
        /* <DEDUP_REMOVED lines=10> */
.L_x_219:
[----:B------:R-:W1:Y:S02]  /*9be0*/  MUFU.RCP R55, R58 ;  /* 0x0000003a00377308 */ /* 0x000e640000001000 */
[----:B-1----:R-:W-:-:S04]  /*9bf0*/  FFMA R0, R58, R55, -1 ;  /* 0xbf8000003a007423 */ /* 0x002fc80000000037 */
[----:B------:R-:W-:-:S04]  /*9c00*/  FADD.FTZ R0, -R0, -RZ ;  /* 0x800000ff00007221 */ /* 0x000fc80000010100 */
[----:B------:R-:W-:-:S07]  /*9c10*/  FFMA R55, R55, R0, R55 ;  /* 0x0000000037377223 */ /* 0x000fce0000000037 */
.L_x_220:
[----:B------:R-:W-:Y:S05]  /*9c20*/  BSYNC B1 ;  /* 0x0000000000017941 */ /* 0x000fea0003800000 */
.L_x_218:
        /* <DEDUP_REMOVED lines=10> */
.L_x_222:
[----:B------:R-:W1:Y:S02]  /*9cd0*/  MUFU.RCP R54, R61 ;  /* 0x0000003d00367308 */ /* 0x000e640000001000 */
[----:B-1----:R-:W-:-:S04]  /*9ce0*/  FFMA R0, R61, R54, -1 ;  /* 0xbf8000003d007423 */ /* 0x002fc80000000036 */
[----:B------:R-:W-:-:S04]  /*9cf0*/  FADD.FTZ R3, -R0, -RZ ;  /* 0x800000ff00037221 */ /* 0x000fc80000010100 */
[----:B------:R-:W-:-:S07]  /*9d00*/  FFMA R54, R54, R3, R54 ;  /* 0x0000000336367223 */ /* 0x000fce0000000036 */
.L_x_223:
[----:B------:R-:W-:Y:S05]  /*9d10*/  BSYNC B1 ;  /* 0x0000000000017941 */ /* 0x000fea0003800000 */
.L_x_221:
        /* <DEDUP_REMOVED lines=8> */
[----:B------:R-:W-:Y:S05]  /*9da0*/  BRA `(.L_x_226) ;  /* 0x0000000000107947 */ /* 0x000fea0003800000 */
.L_x_225:
[----:B------:R-:W1:Y:S02]  /*9db0*/  MUFU.RCP R0, R59 ;  /* 0x0000003b00007308 */ /* 0x000e640000001000 */
[----:B-1----:R-:W-:-:S04]  /*9dc0*/  FFMA R3, R59, R0, -1 ;  /* 0xbf8000003b037423 */ /* 0x002fc80000000000 */
[----:B------:R-:W-:-:S04]  /*9dd0*/  FADD.FTZ R3, -R3, -RZ ;  /* 0x800000ff03037221 */ /* 0x000fc80000010100 */
[----:B------:R-:W-:-:S07]  /*9de0*/  FFMA R0, R0, R3, R0 ;  /* 0x0000000300007223 */ /* 0x000fce0000000000 */
.L_x_226:
[----:B------:R-:W-:Y:S05]  /*9df0*/  BSYNC B1 ;  /* 0x0000000000017941 */ /* 0x000fea0003800000 */
.L_x_224:
        /* <DEDUP_REMOVED lines=26> */
.L_x_227:
        /* <DEDUP_REMOVED lines=27> */
.L_x_229:
[----:B------:R-:W-:Y:S05]  /*a150*/  BSYNC B0 ;  /* 0x0000000000007941 */ /* 0x000fea0003800000 */
.L_x_228:
[----:B------:R-:W-:Y:S04]  /*a160*/  BSSY B0, `(.L_x_230) ;  /* 0x000002f000007945 */ /* 0x000fe80003800000 */
[----:B------:R-:W-:Y:S05]  /*a170*/  @P0 BRA `(.L_x_231) ;  /* 0x0000000000b40947 */ /* 0x000fea0003800000 */
[----:B------:R-:W-:-:S13]  /*a180*/  ISETP.NE.AND P2, PT, R101, 0x3, PT ;  /* 0x000000036500780c */ /* 0x000fda0003f45270 */
[----:B------:R-:W-:Y:S05]  /*a190*/  @!P2 BRA `(.L_x_232) ;  /* 0x000000000004a947 */ /* 0x000fea0003800000 */
[----:B------:R-:W-:Y:S01]  /*a1a0*/  BPT.TRAP 0x1 ;  /* 0x000000040000795c */ /* 0x000fe20000300000 */
.L_x_232:
[----:B------:R-:W-:Y:S01]  /*a1b0*/  SHF.L.U32 R0, R108, 0x1f, RZ ;  /* 0x0000001f6c007819 */ /* 0x000fe200000006ff */
[----:B------:R-:W-:Y:S01]  /*a1c0*/  BSSY B1, `(.L_x_233) ;  /* 0x0000004000017945 */ /* 0x000fe20003800000 */
[----:B------:R-:W-:-:S04]  /*a1d0*/  LEA R3, R109, UR50, 0x3 ;  /* 0x000000326d037c11 */ /* 0x000fc8000f8e18ff */
[----:B------:R-:W1:Y:S02]  /*a1e0*/  SYNCS.PHASECHK.TRANS64.TRYWAIT P0, [R3+URZ+0xa0], R0 ;  /* 0x0000a000030075a7 */ /* 0x000e64000800017f */
[----:B-1----:R-:W-:Y:S05]  /*a1f0*/  @!P0 BRA `(.L_x_234) ;  /* 0x0000005400008947 */ /* 0x002fea0003800000 */
.L_x_373:
[----:B------:R-:W-:Y:S05]  /*a200*/  BSYNC B1 ;  /* 0x0000000000017941 */ /* 0x000fea0003800000 */
.L_x_233:
[----:B------:R-:W-:Y:S04]  /*a210*/  BSSY B1, `(.L_x_235) ;  /* 0x0000011000017945 */ /* 0x000fe80003800000 */
[----:B------:R-:W-:Y:S05]  /*a220*/  @P1 BRA `(.L_x_236) ;  /* 0x00000000003c1947 */ /* 0x000fea0003800000 */
[----:B-1----:R-:W-:-:S05]  /*a230*/  LEA R0, R109, R10, 0xc ;  /* 0x0000000a6d007211 */ /* 0x002fca00078e60ff */
[----:B------:R-:W-:Y:S01]  /*a240*/  VIADD R3, R0, UR50 ;  /* 0x0000003200037c36 */ /* 0x000fe20008000000 */
[----:B------:R-:W-:Y:S04]  /*a250*/  LDS.U16 R9, [R0+UR50+0x200] ;  /* 0x0002003200097984 */ /* 0x000fe80008000400 */
[----:B------:R-:W-:Y:S01]  /*a260*/  IADD3 R13, R12, R3, RZ ;  /* 0x000000030c0d7210 */ /* 0x000fe20007ffe0ff */
[----:B------:R-:W1:Y:S04]  /*a270*/  LDS.U16 R4, [R0+UR50+0x100] ;  /* 0x0001003200047984 */ /* 0x000e680008000400 */
[----:B------:R-:W-:Y:S04]  /*a280*/  LDS.U16 R7, [R13+0x200] ;  /* 0x000200000d077984 */ /* 0x000fe80000000400 */
[----:B------:R-:W2:Y:S04]  /*a290*/  LDS.U16 R6, [R13+0x100] ;  /* 0x000100000d067984 */ /* 0x000ea80000000400 */
[----:B------:R-:W-:Y:S04]  /*a2a0*/  LDS.U16 R8, [R0+UR50+0x208] ;  /* 0x0002083200087984 */ /* 0x000fe80008000400 */
[----:B------:R-:W3:Y:S04]  /*a2b0*/  LDS.U16 R3, [R0+UR50+0x108] ;  /* 0x0001083200037984 */ /* 0x000ee80008000400 */
[----:B------:R-:W-:Y:S04]  /*a2c0*/  LDS.U16 R5, [R13+0x208] ;  /* 0x000208000d057984 */ /* 0x000fe80000000400 */
[----:B------:R-:W4:Y:S01]  /*a2d0*/  LDS.U16 R12, [R13+0x108] ;  /* 0x000108000d0c7984 */ /* 0x000f220000000400 */
[----:B-1----:R-:W-:-:S02]  /*a2e0*/  PRMT R9, R4, 0x5410, R9 ;  /* 0x0000541004097816 */ /* 0x002fc40000000009 */
[----:B--2---:R-:W-:Y:S02]  /*a2f0*/  PRMT R7, R6, 0x5410, R7 ;  /* 0x0000541006077816 */ /* 0x004fe40000000007 */
[----:B---3--:R-:W-:Y:S02]  /*a300*/  PRMT R8, R3, 0x5410, R8 ;  /* 0x0000541003087816 */ /* 0x008fe40000000008 */
[----:B----4-:R-:W-:-:S07]  /*a310*/  PRMT R6, R12, 0x5410, R5 ;  /* 0x000054100c067816 */ /* 0x010fce0000000005 */
.L_x_236:
[----:B------:R-:W-:Y:S05]  /*a320*/  BSYNC B1 ;  /* 0x0000000000017941 */ /* 0x000fea0003800000 */
.L_x_235:
        /* <DEDUP_REMOVED lines=8> */
.L_x_237:
[----:B-1----:R-:W1:Y:S01]  /*a3b0*/  S2R R3, SR_CgaCtaId ;  /* 0x0000000000037919 */ /* 0x002e620000008800 */
[C---:B------:R-:W-:Y:S02]  /*a3c0*/  LEA R0, R109.reuse, UR50, 0x3 ;  /* 0x000000326d007c11 */ /* 0x040fe4000f8e18ff */
[----:B------:R-:W-:Y:S02]  /*a3d0*/  IADD3 R109, R109, 0x1, RZ ;  /* 0x000000016d6d7810 */ /* 0x000fe40007ffe0ff */
[----:B------:R-:W-:Y:S02]  /*a3e0*/  IADD3 R0, R0, 0xc0, RZ ;  /* 0x000000c000007810 */ /* 0x000fe40007ffe0ff */
[----:B------:R-:W-:-:S04]  /*a3f0*/  ISETP.NE.AND P0, PT, R109, 0x4, PT ;  /* 0x000000046d00780c */ /* 0x000fc80003f05270 */
[----:B------:R-:W-:Y:S02]  /*a400*/  SEL R109, R109, RZ, P0 ;  /* 0x000000ff6d6d7207 */ /* 0x000fe40000000000 */
[----:B-1----:R-:W-:Y:S02]  /*a410*/  PRMT R0, R3, 0x654, R0 ;  /* 0x0000065403007816 */ /* 0x002fe40000000000 */
[----:B------:R-:W-:Y:S02]  /*a420*/  SEL R3, RZ, 0x1, P0 ;  /* 0x00000001ff037807 */ /* 0x000fe40000000000 */
[----:B--2---:R1:W-:Y:S02]  /*a430*/  SYNCS.ARRIVE.TRANS64.RED.A1T0 RZ, [R0+URZ], RZ ;  /* 0x000000ff00ff79a7 */ /* 0x0043e4000810043f */
[----:B------:R-:W-:-:S07]  /*a440*/  LOP3.LUT R108, R108, R3, RZ, 0x3c, !PT ;  /* 0x000000036c6c7212 */ /* 0x000fce00078e3cff */
.L_x_231:
[----:B------:R-:W-:Y:S05]  /*a450*/  BSYNC B0 ;  /* 0x0000000000007941 */ /* 0x000fea0003800000 */
.L_x_230:
[----:B-1----:R-:W-:Y:S01]  /*a460*/  F2FP.F16.E4M3.UNPACK_B R0, R9 ;  /* 0x00000009ff00723e */ /* 0x002fe200020006ff */
[C---:B------:R-:W-:Y:S01]  /*a470*/  FMUL R107, R89.reuse, R107 ;  /* 0x0000006b596b7220 */ /* 0x040fe20000400000 */
[C---:B------:R-:W-:Y:S01]  /*a480*/  FMUL R12, R89.reuse, R106 ;  /* 0x0000006a590c7220 */ /* 0x040fe20000400000 */
[----:B------:R-:W-:Y:S01]  /*a490*/  F2FP.F16.E4M3.UNPACK_B R4, R8 ;  /* 0x00000008ff04723e */ /* 0x000fe200020006ff */
[C---:B------:R-:W-:Y:S01]  /*a4a0*/  FMUL R103, R89.reuse, R103 ;  /* 0x0000006759677220 */ /* 0x040fe20000400000 */
[--C-:B------:R-:W-:Y:S02]  /*a4b0*/  HADD2.F32 R3, -RZ, R0.reuse.H0_H0 ;  /* 0x20000000ff037230 */ /* 0x100fe40000004100 */
[----:B------:R-:W-:Y:S01]  /*a4c0*/  FMUL R14, R89, R105 ;  /* 0x00000069590e7220 */ /* 0x000fe20000400000 */
[----:B------:R-:W-:Y:S01]  /*a4d0*/  HADD2.F32 R5, -RZ, R0.H1_H1 ;  /* 0x30000000ff057230 */ /* 0x000fe20000004100 */
[----:B------:R-:W-:Y:S01]  /*a4e0*/  F2FP.F16.E4M3.UNPACK_B R0, R9.H1 ;  /* 0x00000009ff00723e */ /* 0x000fe200030006ff */
[----:B------:R-:W-:-:S02]  /*a4f0*/  IMAD.MOV.U32 R55, RZ, RZ, 0x3bbb989d ;  /* 0x3bbb989dff377424 */ /* 0x000fc400078e00ff */
[C---:B------:R-:W-:Y:S01]  /*a500*/  FFMA R9, R90.reuse, R3, R107 ;  /* 0x000000035a097223 */ /* 0x040fe2000000006b */
[----:B------:R-:W-:Y:S02]  /*a510*/  HADD2.F32 R15, -RZ, R4.H1_H1 ;  /* 0x30000004ff0f7230 */ /* 0x000fe40000004100 */
[C---:B------:R-:W-:Y:S01]  /*a520*/  FFMA R12, R90.reuse, R5, R12 ;  /* 0x000000055a0c7223 */ /* 0x040fe2000000000c */
[--C-:B------:R-:W-:Y:S01]  /*a530*/  HADD2.F32 R3, -RZ, R0.reuse.H0_H0 ;  /* 0x20000000ff037230 */ /* 0x100fe20000004100 */
[----:B------:R-:W-:Y:S01]  /*a540*/  MOV R58, 0x437c0000 ;  /* 0x437c0000003a7802 */ /* 0x000fe20000000f00 */
[----:B------:R-:W-:Y:S01]  /*a550*/  HADD2.F32 R13, -RZ, R0.H1_H1 ;  /* 0x30000000ff0d7230 */ /* 0x000fe20000004100 */
[----:B------:R-:W-:Y:S01]  /*a560*/  F2FP.F16.E4M3.UNPACK_B R0, R8.H1 ;  /* 0x00000008ff00723e */ /* 0x000fe200030006ff */
[----:B------:R-:W-:Y:S02]  /*a570*/  HADD2.F32 R5, -RZ, R4.H0_H0 ;  /* 0x20000004ff057230 */ /* 0x000fe40000004100 */
[----:B------:R-:W-:Y:S01]  /*a580*/  FFMA R8, R90, R3, R103 ;  /* 0x000000035a087223 */ /* 0x000fe20000000067 */
[----:B------:R-:W-:Y:S01]  /*a590*/  FFMA.SAT R4, -R9, R55, 0.5 ;  /* 0x3f00000009047423 */ /* 0x000fe20000002137 */
[----:B------:R-:W-:Y:S01]  /*a5a0*/  FMUL R91, R89, R91 ;  /* 0x0000005b595b7220 */ /* 0x000fe20000400000 */
[----:B------:R-:W-:-:S02]  /*a5b0*/  HADD2.F32 R3, -RZ, R0.H0_H0 ;  /* 0x20000000ff037230 */ /* 0x000fc40000004100 */
[----:B------:R-:W-:Y:S01]  /*a5c0*/  FFMA R14, R90, R5, R14 ;  /* 0x000000055a0e7223 */ /* 0x000fe2000000000e */
[----:B------:R-:W-:Y:S01]  /*a5d0*/  HADD2.F32 R21, -RZ, R0.H1_H1 ;  /* 0x30000000ff157230 */ /* 0x000fe20000004100 */
[----:B------:R-:W-:Y:S01]  /*a5e0*/  F2FP.F16.E4M3.UNPACK_B R0, R7 ;  /* 0x00000007ff00723e */ /* 0x000fe200020006ff */
[----:B------:R-:W-:Y:S01]  /*a5f0*/  FFMA.RM R4, R4, R58, 12582913 ;  /* 0x4b40000104047423 */ /* 0x000fe2000000403a */
[C---:B------:R-:W-:Y:S01]  /*a600*/  FMUL R24, R89.reuse, R94 ;  /* 0x0000005e59187220 */ /* 0x040fe20000400000 */
[----:B------:R-:W-:Y:S01]  /*a610*/  FFMA.SAT R25, -R12, R55, 0.5 ;  /* 0x3f0000000c197423 */ /* 0x000fe20000002137 */
[----:B------:R-:W-:Y:S01]  /*a620*/  FMUL R102, R89, R102 ;  /* 0x0000006659667220 */ /* 0x000fe20000400000 */
[--C-:B------:R-:W-:Y:S02]  /*a630*/  HADD2.F32 R5, -RZ, R0.reuse.H1_H1 ;  /* 0x30000000ff057230 */ /* 0x100fe40000004100 */
[----:B------:R-:W-:Y:S01]  /*a640*/  FFMA R20, R90, R3, R91 ;  /* 0x000000035a147223 */ /* 0x000fe2000000005b */
[----:B------:R-:W-:-:S02]  /*a650*/  HADD2.F32 R3, -RZ, R0.H0_H0 ;  /* 0x20000000ff037230 */ /* 0x000fc40000004100 */
[----:B------:R-:W-:Y:S01]  /*a660*/  FMUL R93, R89, R93 ;  /* 0x0000005d595d7220 */ /* 0x000fe20000400000 */
[----:B------:R-:W-:Y:S01]  /*a670*/  FADD R26, R4, -12583039 ;  /* 0xcb40007f041a7421 */ /* 0x000fe20000000000 */
[C---:B------:R-:W-:Y:S01]  /*a680*/  FFMA R24, R90.reuse, R5, R24 ;  /* 0x000000055a187223 */ /* 0x040fe20000000018 */
[-C--:B------:R-:W-:Y:S01]  /*a690*/  FFMA.RM R30, R25, R58.reuse, 12582913 ;  /* 0x4b400001191e7423 */ /* 0x080fe2000000403a */
[----:B------:R-:W-:Y:S01]  /*a6a0*/  FFMA R13, R90, R13, R102 ;  /* 0x0000000d5a0d7223 */ /* 0x000fe20000000066 */
[----:B------:R-:W-:Y:S01]  /*a6b0*/  FFMA.SAT R5, -R8, R55, 0.5 ;  /* 0x3f00000008057423 */ /* 0x000fe20000002137 */
[----:B------:R-:W-:Y:S01]  /*a6c0*/  F2FP.F16.E4M3.UNPACK_B R0, R7.H1 ;  /* 0x00000007ff00723e */ /* 0x000fe200030006ff */
[----:B------:R-:W-:Y:S01]  /*a6d0*/  FFMA R7, R90, R3, R93 ;  /* 0x000000035a077223 */ /* 0x000fe2000000005d */
[----:B------:R-:W-:Y:S01]  /*a6e0*/  FFMA R26, -R9, 1.4426950216293334961, -R26 ;  /* 0x3fb8aa3b091a7823 */ /* 0x000fe2000000091a */
[----:B------:R-:W-:Y:S01]  /*a6f0*/  FADD R3, R30, -12583039 ;  /* 0xcb40007f1e037421 */ /* 0x000fe20000000000 */
[-C--:B------:R-:W-:Y:S01]  /*a700*/  FFMA.RM R32, R5, R58.reuse, 12582913 ;  /* 0x4b40000105207423 */ /* 0x080fe2000000403a */
[-C--:B------:R-:W-:Y:S01]  /*a710*/  FFMA.SAT R28, -R13, R55.reuse, 0.5 ;  /* 0x3f0000000d1c7423 */ /* 0x080fe20000002137 */
[----:B------:R-:W-:Y:S01]  /*a720*/  FFMA R26, -R9, 1.925963033500011079e-08, R26 ;  /* 0x32a57060091a7823 */ /* 0x000fe2000000011a */
[----:B------:R-:W-:Y:S01]  /*a730*/  FFMA R3, -R12, 1.4426950216293334961, -R3 ;  /* 0x3fb8aa3b0c037823 */ /* 0x000fe20000000903 */
[----:B------:R-:W-:Y:S01]  /*a740*/  FADD R5, R32, -12583039 ;  /* 0xcb40007f20057421 */ /* 0x000fe20000000000 */
[----:B------:R-:W-:Y:S01]  /*a750*/  FFMA.RM R34, R28, R58, 12582913 ;  /* 0x4b4000011c227423 */ /* 0x000fe2000000403a */
[----:B------:R-:W-:Y:S01]  /*a760*/  FFMA.SAT R28, -R14, R55, 0.5 ;  /* 0x3f0000000e1c7423 */ /* 0x000fe20000002137 */
[----:B------:R1:W2:Y:S01]  /*a770*/  MUFU.EX2 R31, R26 ;  /* 0x0000001a001f7308 */ /* 0x0002a20000000800 */
[----:B------:R-:W-:Y:S01]  /*a780*/  FFMA R27, -R12, 1.925963033500011079e-08, R3 ;  /* 0x32a570600c1b7823 */ /* 0x000fe20000000103 */
[----:B------:R-:W-:-:S02]  /*a790*/  HADD2.F32 R3, -RZ, R0.H1_H1 ;  /* 0x30000000ff037230 */ /* 0x000fc40000004100 */
[----:B------:R-:W-:Y:S01]  /*a7a0*/  FFMA R29, -R8, 1.4426950216293334961, -R5 ;  /* 0x3fb8aa3b081d7823 */ /* 0x000fe20000000905 */
[C---:B------:R-:W-:Y:S01]  /*a7b0*/  FMUL R5, R89.reuse, R96 ;  /* 0x0000006059057220 */ /* 0x040fe20000400000 */
[----:B------:R-:W-:Y:S01]  /*a7c0*/  FFMA.RM R36, R28, R58, 12582913 ;  /* 0x4b4000011c247423 */ /* 0x000fe2000000403a */
[C---:B------:R-:W-:Y:S01]  /*a7d0*/  FMUL R104, R89.reuse, R104 ;  /* 0x0000006859687220 */ /* 0x040fe20000400000 */
[----:B------:R-:W-:Y:S01]  /*a7e0*/  FMUL R92, R89, R92 ;  /* 0x0000005c595c7220 */ /* 0x000fe20000400000 */
[----:B------:R-:W-:Y:S02]  /*a7f0*/  HADD2.F32 R25, -RZ, R0.H0_H0 ;  /* 0x20000000ff197230 */ /* 0x000fe40000004100 */
[----:B-1----:R-:W-:Y:S01]  /*a800*/  FADD R26, R34, -12583039 ;  /* 0xcb40007f221a7421 */ /* 0x002fe20000000000 */
[----:B------:R-:W-:Y:S01]  /*a810*/  FFMA R15, R90, R15, R104 ;  /* 0x0000000f5a0f7223 */ /* 0x000fe20000000068 */
[----:B------:R-:W-:Y:S01]  /*a820*/  FFMA R29, -R8, 1.925963033500011079e-08, R29 ;  /* 0x32a57060081d7823 */ /* 0x000fe2000000011d */
[----:B------:R-:W-:Y:S01]  /*a830*/  F2FP.F16.E4M3.UNPACK_B R0, R6 ;  /* 0x00000006ff00723e */ /* 0x000fe200020006ff */
[----:B------:R-:W-:Y:S01]  /*a840*/  FFMA R28, -R13, 1.4426950216293334961, -R26 ;  /* 0x3fb8aa3b0d1c7823 */ /* 0x000fe2000000091a */
[----:B------:R-:W-:Y:S01]  /*a850*/  FFMA R26, R90, R3, R5 ;  /* 0x000000035a1a7223 */ /* 0x000fe20000000005 */
[----:B------:R-:W-:Y:S01]  /*a860*/  FADD R3, R36, -12583039 ;  /* 0xcb40007f24037421 */ /* 0x000fe20000000000 */
[----:B------:R-:W-:Y:S01]  /*a870*/  FFMA R21, R90, R21, R92 ;  /* 0x000000155a157223 */ /* 0x000fe2000000005c */
[----:B------:R1:W-:Y:S01]  /*a880*/  MUFU.EX2 R35, R29 ;  /* 0x0000001d00237308 */ /* 0x0003e20000000800 */
[----:B------:R-:W-:Y:S01]  /*a890*/  FFMA.SAT R5, -R15, R55, 0.5 ;  /* 0x3f0000000f057423 */ /* 0x000fe20000002137 */
[----:B------:R-:W-:Y:S01]  /*a8a0*/  FFMA R3, -R14, 1.4426950216293334961, -R3 ;  /* 0x3fb8aa3b0e037823 */ /* 0x000fe20000000903 */
[----:B------:R-:W-:Y:S01]  /*a8b0*/  FFMA R28, -R13, 1.925963033500011079e-08, R28 ;  /* 0x32a570600d1c7823 */ /* 0x000fe2000000011c */
[----:B------:R-:W-:Y:S01]  /*a8c0*/  FMUL R95, R89, R95 ;  /* 0x0000005f595f7220 */ /* 0x000fe20000400000 */
[----:B------:R-:W-:Y:S01]  /*a8d0*/  FFMA.RM R38, R5, R58, 12582913 ;  /* 0x4b40000105267423 */ /* 0x000fe2000000403a */
[----:B------:R-:W-:Y:S01]  /*a8e0*/  FFMA.SAT R5, -R20, R55, 0.5 ;  /* 0x3f00000014057423 */ /* 0x000fe20000002137 */
[----:B------:R-:W-:Y:S01]  /*a8f0*/  FMUL R99, R89, R99 ;  /* 0x0000006359637220 */ /* 0x000fe20000400000 */
[----:B------:R3:W4:Y:S01]  /*a900*/  MUFU.EX2 R33, R27 ;  /* 0x0000001b00217308 */ /* 0x0007220000000800 */
[----:B-1----:R-:W-:Y:S01]  /*a910*/  FFMA R29, -R14, 1.925963033500011079e-08, R3 ;  /* 0x32a570600e1d7823 */ /* 0x002fe20000000103 */
[----:B------:R-:W-:-:S02]  /*a920*/  HADD2.F32 R3, -RZ, R0.H1_H1 ;  /* 0x30000000ff037230 */ /* 0x000fc40000004100 */
[----:B------:R-:W-:Y:S01]  /*a930*/  FFMA.RM R42, R5, R58, 12582913 ;  /* 0x4b400001052a7423 */ /* 0x000fe2000000403a */
[C---:B------:R-:W-:Y:S01]  /*a940*/  FMUL R5, R89.reuse, R98 ;  /* 0x0000006259057220 */ /* 0x040fe20000400000 */
[----:B------:R-:W-:Y:S01]  /*a950*/  FFMA R25, R90, R25, R95 ;  /* 0x000000195a197223 */ /* 0x000fe2000000005f */
[----:B------:R-:W-:Y:S01]  /*a960*/  FMUL R97, R89, R97 ;  /* 0x0000006159617220 */ /* 0x000fe20000400000 */
[-C--:B------:R-:W-:Y:S01]  /*a970*/  FFMA.SAT R49, -R26, R55.reuse, 0.5 ;  /* 0x3f0000001a317423 */ /* 0x080fe20000002137 */
[----:B------:R1:W-:Y:S01]  /*a980*/  MUFU.EX2 R37, R28 ;  /* 0x0000001c00257308 */ /* 0x0003e20000000800 */
[----:B---3--:R-:W-:Y:S02]  /*a990*/  HADD2.F32 R27, -RZ, R0.H0_H0 ;  /* 0x20000000ff1b7230 */ /* 0x008fe40000004100 */
[-C--:B------:R-:W-:Y:S01]  /*a9a0*/  FFMA.SAT R0, -R21, R55.reuse, 0.5 ;  /* 0x3f00000015007423 */ /* 0x080fe20000002137 */
[----:B------:R-:W-:Y:S01]  /*a9b0*/  FFMA.SAT R47, -R25, R55, 0.5 ;  /* 0x3f000000192f7423 */ /* 0x000fe20000002137 */
[----:B------:R-:W-:Y:S01]  /*a9c0*/  FADD R40, R38, -12583039 ;  /* 0xcb40007f26287421 */ /* 0x000fe20000000000 */
[-C--:B------:R-:W-:Y:S01]  /*a9d0*/  FFMA.RM R49, R49, R58.reuse, 12582913 ;  /* 0x4b40000131317423 */ /* 0x080fe2000000403a */
[----:B------:R-:W-:Y:S01]  /*a9e0*/  FFMA.RM R44, R0, R58, 12582913 ;  /* 0x4b400001002c7423 */ /* 0x000fe2000000403a */
[----:B------:R-:W-:Y:S01]  /*a9f0*/  F2FP.F16.E4M3.UNPACK_B R0, R6.H1 ;  /* 0x00000006ff00723e */ /* 0x000fe200030006ff */
[----:B------:R3:W-:Y:S01]  /*aa00*/  MUFU.EX2 R39, R29 ;  /* 0x0000001d00277308 */ /* 0x0007e20000000800 */
[----:B------:R-:W-:Y:S01]  /*aa10*/  FFMA R6, R90, R3, R5 ;  /* 0x000000035a067223 */ /* 0x000fe20000000005 */
[----:B-1----:R-:W-:Y:S01]  /*aa20*/  FADD R28, R44, -12583039 ;  /* 0xcb40007f2c1c7421 */ /* 0x002fe20000000000 */
[----:B------:R-:W-:Y:S01]  /*aa30*/  FFMA R27, R90, R27, R97 ;  /* 0x0000001b5a1b7223 */ /* 0x000fe20000000061 */
[----:B------:R-:W-:-:S02]  /*aa40*/  HADD2.F32 R3, -RZ, R0.H0_H0 ;  /* 0x20000000ff037230 */ /* 0x000fc40000004100 */
[----:B------:R-:W-:Y:S01]  /*aa50*/  FFMA R40, -R15, 1.4426950216293334961, -R40 ;  /* 0x3fb8aa3b0f287823 */ /* 0x000fe20000000928 */
[----:B------:R-:W-:Y:S01]  /*aa60*/  FFMA R28, -R21, 1.4426950216293334961, -R28 ;  /* 0x3fb8aa3b151c7823 */ /* 0x000fe2000000091c */
[-C--:B------:R-:W-:Y:S01]  /*aa70*/  FFMA.SAT R45, -R7, R55.reuse, 0.5 ;  /* 0x3f000000072d7423 */ /* 0x080fe20000002137 */
[-C--:B------:R-:W-:Y:S01]  /*aa80*/  FFMA.SAT R50, -R27, R55.reuse, 0.5 ;  /* 0x3f0000001b327423 */ /* 0x080fe20000002137 */
[----:B---3--:R-:W-:Y:S01]  /*aa90*/  FFMA.SAT R29, -R24, R55, 0.5 ;  /* 0x3f000000181d7423 */ /* 0x008fe20000002137 */
[----:B------:R-:W-:Y:S01]  /*aaa0*/  FFMA R5, -R21, 1.925963033500011079e-08, R28 ;  /* 0x32a5706015057823 */ /* 0x000fe2000000011c */
[----:B------:R-:W-:Y:S01]  /*aab0*/  FFMA R28, R90, R3, R99 ;  /* 0x000000035a1c7223 */ /* 0x000fe20000000063 */
[-C--:B------:R-:W-:Y:S01]  /*aac0*/  FFMA.SAT R53, -R6, R55.reuse, 0.5 ;  /* 0x3f00000006357423 */ /* 0x080fe20000002137 */
[-C--:B------:R-:W-:Y:S01]  /*aad0*/  FFMA.RM R46, R29, R58.reuse, 12582913 ;  /* 0x4b4000011d2e7423 */ /* 0x080fe2000000403a */
[----:B------:R-:W-:Y:S02]  /*aae0*/  HADD2.F32 R29, -RZ, R0.H1_H1 ;  /* 0x30000000ff1d7230 */ /* 0x000fe40000004100 */
[----:B------:R-:W-:Y:S01]  /*aaf0*/  FFMA.RM R0, R47, R58, 12582913 ;  /* 0x4b4000012f007423 */ /* 0x000fe2000000403a */
[----:B------:R-:W-:Y:S01]  /*ab00*/  FFMA.SAT R54, -R28, R55, 0.5 ;  /* 0x3f0000001c367423 */ /* 0x000fe20000002137 */
[----:B------:R-:W-:Y:S01]  /*ab10*/  FADD R3, R46, -12583039 ;  /* 0xcb40007f2e037421 */ /* 0x000fe20000000000 */
[----:B------:R-:W-:Y:S01]  /*ab20*/  FADD R41, R42, -12583039 ;  /* 0xcb40007f2a297421 */ /* 0x000fe20000000000 */
[----:B------:R-:W-:Y:S01]  /*ab30*/  FADD R48, R0, -12583039 ;  /* 0xcb40007f00307421 */ /* 0x000fe20000000000 */
[----:B------:R-:W-:Y:S01]  /*ab40*/  SHF.L.U32 R30, R30, 0x17, RZ ;  /* 0x000000171e1e7819 */ /* 0x000fe200000006ff */
[----:B------:R-:W-:Y:S01]  /*ab50*/  FFMA R47, -R24, 1.4426950216293334961, -R3 ;  /* 0x3fb8aa3b182f7823 */ /* 0x000fe20000000903 */
[----:B------:R-:W-:Y:S01]  /*ab60*/  FMUL R3, R89, R100 ;  /* 0x0000006459037220 */ /* 0x000fe20000400000 */
[----:B------:R-:W-:Y:S01]  /*ab70*/  FFMA R48, -R25, 1.4426950216293334961, -R48 ;  /* 0x3fb8aa3b19307823 */ /* 0x000fe20000000930 */
[----:B------:R-:W-:Y:S01]  /*ab80*/  FFMA R40, -R15, 1.925963033500011079e-08, R40 ;  /* 0x32a570600f287823 */ /* 0x000fe20000000128 */
[-C--:B------:R-:W-:Y:S01]  /*ab90*/  FFMA.RM R45, R45, R58.reuse, 12582913 ;  /* 0x4b4000012d2d7423 */ /* 0x080fe2000000403a */
[----:B------:R-:W-:Y:S01]  /*aba0*/  FFMA R29, R90, R29, R3 ;  /* 0x0000001d5a1d7223 */ /* 0x000fe20000000003 */
[----:B------:R-:W-:Y:S01]  /*abb0*/  FADD R3, R49, -12583039 ;  /* 0xcb40007f31037421 */ /* 0x000fe20000000000 */
[----:B------:R-:W-:Y:S01]  /*abc0*/  FFMA R48, -R25, 1.925963033500011079e-08, R48 ;  /* 0x32a5706019307823 */ /* 0x000fe20000000130 */
[----:B------:R-:W-:Y:S01]  /*abd0*/  SHF.L.U32 R4, R4, 0x17, RZ ;  /* 0x0000001704047819 */ /* 0x000fe200000006ff */
[----:B------:R-:W-:Y:S01]  /*abe0*/  FFMA.SAT R55, -R29, R55, 0.5 ;  /* 0x3f0000001d377423 */ /* 0x000fe20000002137 */
[-C--:B------:R-:W-:Y:S01]  /*abf0*/  FFMA.RM R56, R54, R58.reuse, 12582913 ;  /* 0x4b40000136387423 */ /* 0x080fe2000000403a */
[-C--:B------:R-:W-:Y:S01]  /*ac00*/  FFMA.RM R52, R50, R58.reuse, 12582913 ;  /* 0x4b40000132347423 */ /* 0x080fe2000000403a */
[----:B------:R-:W-:Y:S01]  /*ac10*/  FFMA R51, -R26, 1.4426950216293334961, -R3 ;  /* 0x3fb8aa3b1a337823 */ /* 0x000fe20000000903 */
[-C--:B------:R-:W-:Y:S01]  /*ac20*/  FFMA.RM R57, R55, R58.reuse, 12582913 ;  /* 0x4b40000137397423 */ /* 0x080fe2000000403a */
[----:B------:R-:W-:Y:S01]  /*ac30*/  FFMA R43, -R20, 1.4426950216293334961, -R41 ;  /* 0x3fb8aa3b142b7823 */ /* 0x000fe20000000929 */
[----:B------:R4:W-:Y:S01]  /*ac40*/  MUFU.EX2 R3, R48 ;  /* 0x0000003000037308 */ /* 0x0009e20000000800 */
[----:B------:R-:W-:Y:S01]  /*ac50*/  FFMA.RM R53, R53, R58, 12582913 ;  /* 0x4b40000135357423 */ /* 0x000fe2000000403a */
[----:B------:R-:W-:Y:S01]  /*ac60*/  FADD R50, R52, -12583039 ;  /* 0xcb40007f34327421 */ /* 0x000fe20000000000 */
[----:B--2---:R-:W-:Y:S01]  /*ac70*/  FFMA R59, R4, R31, 1 ;  /* 0x3f800000043b7423 */ /* 0x004fe2000000001f */
[----:B------:R-:W-:-:S02]  /*ac80*/  IMAD.SHL.U32 R32, R32, 0x800000, RZ ;  /* 0x0080000020207824 */ /* 0x000fc400078e00ff */
[----:B------:R-:W-:Y:S01]  /*ac90*/  FADD R31, R53, -12583039 ;  /* 0xcb40007f351f7421 */ /* 0x000fe20000000000 */
[----:B------:R-:W-:Y:S01]  /*aca0*/  FFMA R54, -R27, 1.4426950216293334961, -R50 ;  /* 0x3fb8aa3b1b367823 */ /* 0x000fe20000000932 */
[----:B------:R-:W-:Y:S01]  /*acb0*/  FFMA R43, -R20, 1.925963033500011079e-08, R43 ;  /* 0x32a57060142b7823 */ /* 0x000fe2000000012b */
[----:B------:R1:W2:Y:S01]  /*acc0*/  MUFU.EX2 R41, R40 ;  /* 0x0000002800297308 */ /* 0x0002a20000000800 */
[----:B----4-:R-:W-:Y:S01]  /*acd0*/  FFMA R48, R30, R33, 1 ;  /* 0x3f8000001e307423 */ /* 0x010fe20000000021 */
[----:B------:R-:W-:Y:S01]  /*ace0*/  FADD R33, R56, -12583039 ;  /* 0xcb40007f38217421 */ /* 0x000fe20000000000 */
[----:B------:R-:W-:Y:S01]  /*acf0*/  FADD R30, R57, -12583039 ;  /* 0xcb40007f391e7421 */ /* 0x000fe20000000000 */
[----:B------:R-:W-:Y:S01]  /*ad00*/  FFMA R55, -R6, 1.4426950216293334961, -R31 ;  /* 0x3fb8aa3b06377823 */ /* 0x000fe2000000091f */
[----:B------:R-:W-:Y:S01]  /*ad10*/  FFMA R58, R32, R35, 1 ;  /* 0x3f800000203a7423 */ /* 0x000fe20000000023 */
[----:B------:R-:W-:Y:S01]  /*ad20*/  FFMA R33, -R28, 1.4426950216293334961, -R33 ;  /* 0x3fb8aa3b1c217823 */ /* 0x000fe20000000921 */
[----:B------:R-:W-:Y:S01]  /*ad30*/  FFMA R30, -R29, 1.4426950216293334961, -R30 ;  /* 0x3fb8aa3b1d1e7823 */ /* 0x000fe2000000091e */
[----:B------:R-:W-:-:S02]  /*ad40*/  VIADD R32, R59, 0x1800000 ;  /* 0x018000003b207836 */ /* 0x000fc40000000000 */
[----:B-1----:R-:W-:Y:S01]  /*ad50*/  FADD R40, R45, -12583039 ;  /* 0xcb40007f2d287421 */ /* 0x002fe20000000000 */
[----:B------:R-:W-:Y:S01]  /*ad60*/  FFMA R47, -R24, 1.925963033500011079e-08, R47 ;  /* 0x32a57060182f7823 */ /* 0x000fe2000000012f */
[----:B------:R-:W-:Y:S01]  /*ad70*/  FFMA R33, -R28, 1.925963033500011079e-08, R33 ;  /* 0x32a570601c217823 */ /* 0x000fe20000000121 */
[----:B------:R-:W-:Y:S01]  /*ad80*/  FFMA R30, -R29, 1.925963033500011079e-08, R30 ;  /* 0x32a570601d1e7823 */ /* 0x000fe2000000011e */
[----:B------:R-:W-:Y:S01]  /*ad90*/  FFMA R40, -R7, 1.4426950216293334961, -R40 ;  /* 0x3fb8aa3b07287823 */ /* 0x000fe20000000928 */
[----:B------:R-:W-:Y:S01]  /*ada0*/  FFMA R54, -R27, 1.925963033500011079e-08, R54 ;  /* 0x32a570601b367823 */ /* 0x000fe20000000136 */
[----:B------:R-:W-:Y:S01]  /*adb0*/  FFMA R51, -R26, 1.925963033500011079e-08, R51 ;  /* 0x32a570601a337823 */ /* 0x000fe20000000133 */
[----:B------:R-:W-:Y:S01]  /*adc0*/  FFMA R55, -R6, 1.925963033500011079e-08, R55 ;  /* 0x32a5706006377823 */ /* 0x000fe20000000137 */
[----:B------:R-:W-:Y:S01]  /*add0*/  FFMA R40, -R7, 1.925963033500011079e-08, R40 ;  /* 0x32a5706007287823 */ /* 0x000fe20000000128 */
[----:B------:R-:W-:Y:S01]  /*ade0*/  LOP3.LUT R32, R32, 0x7f800000, RZ, 0xc0, !PT ;  /* 0x7f80000020207812 */ /* 0x000fe200078ec0ff */
[----:B------:R-:W1:Y:S01]  /*adf0*/  MUFU.EX2 R31, R54 ;  /* 0x00000036001f7308 */ /* 0x000e620000000800 */
[----:B------:R-:W-:Y:S01]  /*ae00*/  SHF.L.U32 R34, R34, 0x17, RZ ;  /* 0x0000001722227819 */ /* 0x000fe200000006ff */
[----:B------:R-:W-:Y:S01]  /*ae10*/  IMAD.SHL.U32 R42, R42, 0x800000, RZ ;  /* 0x008000002a2a7824 */ /* 0x000fe200078e00ff */
[----:B------:R-:W-:Y:S01]  /*ae20*/  ISETP.GT.U32.AND P0, PT, R32, 0x1ffffff, PT ;  /* 0x01ffffff2000780c */ /* 0x000fe20003f04070 */
[----:B------:R-:W-:Y:S01]  /*ae30*/  IMAD.SHL.U32 R53, R53, 0x800000, RZ ;  /* 0x0080000035357824 */ /* 0x000fe200078e00ff */
[----:B------:R-:W-:Y:S01]  /*ae40*/  SHF.L.U32 R52, R52, 0x17, RZ ;  /* 0x0000001734347819 */ /* 0x000fe200000006ff */
[----:B------:R-:W-:Y:S01]  /*ae50*/  BSSY B1, `(.L_x_238) ;  /* 0x0000029000017945 */ /* 0x000fe20003800000 */
[----:B------:R-:W-:Y:S01]  /*ae60*/  SHF.L.U32 R36, R36, 0x17, RZ ;  /* 0x0000001724247819 */ /* 0x000fe200000006ff */
[----:B------:R-:W3:Y:S01]  /*ae70*/  MUFU.EX2 R43, R43 ;  /* 0x0000002b002b7308 */ /* 0x000ee20000000800 */
[----:B------:R-:W-:-:S02]  /*ae80*/  SHF.L.U32 R38, R38, 0x17, RZ ;  /* 0x0000001726267819 */ /* 0x000fc400000006ff */
[----:B------:R-:W-:Y:S02]  /*ae90*/  SHF.L.U32 R44, R44, 0x17, RZ ;  /* 0x000000172c2c7819 */ /* 0x000fe400000006ff */
[----:B------:R-:W-:Y:S01]  /*aea0*/  SHF.L.U32 R45, R45, 0x17, RZ ;  /* 0x000000172d2d7819 */ /* 0x000fe200000006ff */
[----:B--2---:R-:W-:Y:S01]  /*aeb0*/  FFMA R61, R38, R41, 1 ;  /* 0x3f800000263d7423 */ /* 0x004fe20000000029 */
[----:B------:R-:W-:Y:S01]  /*aec0*/  SHF.L.U32 R46, R46, 0x17, RZ ;  /* 0x000000172e2e7819 */ /* 0x000fe200000006ff */
[----:B------:R-:W-:Y:S01]  /*aed0*/  MUFU.EX2 R5, R5 ;  /* 0x0000000500057308 */ /* 0x000fe20000000800 */
[----:B------:R-:W-:Y:S01]  /*aee0*/  SHF.L.U32 R0, R0, 0x17, RZ ;  /* 0x0000001700007819 */ /* 0x000fe200000006ff */
[----:B-1----:R-:W-:Y:S01]  /*aef0*/  FFMA R67, R52, R31, 1 ;  /* 0x3f80000034437423 */ /* 0x002fe2000000001f */
[----:B------:R-:W-:Y:S02]  /*af00*/  SHF.L.U32 R49, R49, 0x17, RZ ;  /* 0x0000001731317819 */ /* 0x000fe400000006ff */
[----:B------:R-:W-:Y:S01]  /*af10*/  SHF.L.U32 R56, R56, 0x17, RZ ;  /* 0x0000001738387819 */ /* 0x000fe200000006ff */
[----:B------:R-:W-:Y:S01]  /*af20*/  FFMA R65, R0, R3, 1 ;  /* 0x3f80000000417423 */ /* 0x000fe20000000003 */
[----:B------:R-:W-:Y:S01]  /*af30*/  SHF.L.U32 R57, R57, 0x17, RZ ;  /* 0x0000001739397819 */ /* 0x000fe200000006ff */
[----:B------:R-:W1:Y:S01]  /*af40*/  MUFU.EX2 R40, R40 ;  /* 0x0000002800287308 */ /* 0x000e620000000800 */
[----:B---3--:R-:W-:-:S07]  /*af50*/  FFMA R42, R42, R43, 1 ;  /* 0x3f8000002a2a7423 */ /* 0x008fce000000002b */
[----:B------:R-:W2:Y:S08]  /*af60*/  MUFU.EX2 R47, R47 ;  /* 0x0000002f002f7308 */ /* 0x000eb00000000800 */
[----:B------:R3:W4:Y:S01]  /*af70*/  MUFU.EX2 R50, R51 ;  /* 0x0000003300327308 */ /* 0x0007220000000800 */
[----:B-1----:R-:W-:-:S07]  /*af80*/  FFMA R63, R45, R40, 1 ;  /* 0x3f8000002d3f7423 */ /* 0x002fce0000000028 */
[----:B------:R1:W5:Y:S01]  /*af90*/  MUFU.EX2 R4, R55 ;  /* 0x0000003700047308 */ /* 0x0003620000000800 */
[----:B---3--:R-:W-:Y:S01]  /*afa0*/  FFMA R51, R34, R37, 1 ;  /* 0x3f80000022337423 */ /* 0x008fe20000000025 */
[----:B------:R-:W-:Y:S01]  /*afb0*/  FFMA R34, R36, R39, 1 ;  /* 0x3f80000024227423 */ /* 0x000fe20000000027 */
[----:B--2---:R-:W-:-:S05]  /*afc0*/  FFMA R46, R46, R47, 1 ;  /* 0x3f8000002e2e7423 */ /* 0x004fca000000002f */
[----:B------:R-:W2:Y:S01]  /*afd0*/  MUFU.EX2 R33, R33 ;  /* 0x0000002100217308 */ /* 0x000ea20000000800 */
[----:B-1----:R-:W-:Y:S01]  /*afe0*/  FFMA R55, R44, R5, 1 ;  /* 0x3f8000002c377423 */ /* 0x002fe20000000005 */
[----:B----4-:R-:W-:-:S06]  /*aff0*/  FFMA R50, R49, R50, 1 ;  /* 0x3f80000031327423 */ /* 0x010fcc0000000032 */
[----:B------:R-:W1:Y:S01]  /*b000*/  MUFU.EX2 R30, R30 ;  /* 0x0000001e001e7308 */ /* 0x000e620000000800 */
[----:B-----5:R-:W-:Y:S01]  /*b010*/  FFMA R52, R53, R4, 1 ;  /* 0x3f80000035347423 */ /* 0x020fe20000000004 */
[----:B--2---:R-:W-:Y:S01]  /*b020*/  FFMA R56, R56, R33, 1 ;  /* 0x3f80000038387423 */ /* 0x004fe20000000021 */
[----:B-1----:R-:W-:Y:S01]  /*b030*/  FFMA R57, R57, R30, 1 ;  /* 0x3f80000039397423 */ /* 0x002fe2000000001e */
[----:B------:R-:W-:Y:S06]  /*b040*/  @P0 BRA `(.L_x_239) ;  /* 0x0000000000140947 */ /* 0x000fec0003800000 */
[----:B------:R-:W-:Y:S02]  /*b050*/  MOV R0, R59 ;  /* 0x0000003b00007202 */ /* 0x000fe40000000f00 */
[----:B------:R-:W-:-:S07]  /*b060*/  MOV R4, 0xb080 ;  /* 0x0000b08000047802 */ /* 0x000fce0000000f00 */
[----:B------:R-:W-:Y:S05]  /*b070*/  CALL.REL.NOINC `($__internal_0_$__cuda_sm20_rcp_rn_f32_slowpath) ;  /* 0x0000004c00307944 */ /* 0x000fea0003c00000 */
[----:B------:R-:W-:Y:S01]  /*b080*/  IMAD.MOV.U32 R30, RZ, RZ, R0 ;  /* 0x000000ffff1e7224 */ /* 0x000fe200078e0000 */
[----:B------:R-:W-:Y:S06]  /*b090*/  BRA `(.L_x_240) ;  /* 0x0000000000107947 */ /* 0x000fec0003800000 */
.L_x_239:
[----:B------:R-:W1:Y:S02]  /*b0a0*/  MUFU.RCP R30, R59 ;  /* 0x0000003b001e7308 */ /* 0x000e640000001000 */
[----:B-1----:R-:W-:-:S04]  /*b0b0*/  FFMA R0, R59, R30, -1 ;  /* 0xbf8000003b007423 */ /* 0x002fc8000000001e */
[----:B------:R-:W-:-:S04]  /*b0c0*/  FADD.FTZ R3, -R0, -RZ ;  /* 0x800000ff00037221 */ /* 0x000fc80000010100 */
[----:B------:R-:W-:-:S07]  /*b0d0*/  FFMA R30, R30, R3, R30 ;  /* 0x000000031e1e7223 */ /* 0x000fce000000001e */
.L_x_240:
[----:B------:R-:W-:Y:S05]  /*b0e0*/  BSYNC B1 ;  /* 0x0000000000017941 */ /* 0x000fea0003800000 */
.L_x_238:
        /* <DEDUP_REMOVED lines=10> */
.L_x_242:
[----:B------:R-:W1:Y:S02]  /*b190*/  MUFU.RCP R31, R48 ;  /* 0x00000030001f7308 */ /* 0x000e640000001000 */
[----:B-1----:R-:W-:-:S04]  /*b1a0*/  FFMA R0, R48, R31, -1 ;  /* 0xbf80000030007423 */ /* 0x002fc8000000001f */
[----:B------:R-:W-:-:S04]  /*b1b0*/  FADD.FTZ R0, -R0, -RZ ;  /* 0x800000ff00007221 */ /* 0x000fc80000010100 */
[----:B------:R-:W-:-:S07]  /*b1c0*/  FFMA R31, R31, R0, R31 ;  /* 0x000000001f1f7223 */ /* 0x000fce000000001f */
.L_x_243:
[----:B------:R-:W-:Y:S05]  /*b1d0*/  BSYNC B1 ;  /* 0x0000000000017941 */ /* 0x000fea0003800000 */
.L_x_241:
        /* <DEDUP_REMOVED lines=10> */
.L_x_245:
[----:B------:R-:W1:Y:S02]  /*b280*/  MUFU.RCP R33, R58 ;  /* 0x0000003a00217308 */ /* 0x000e640000001000 */
[----:B-1----:R-:W-:-:S04]  /*b290*/  FFMA R0, R58, R33, -1 ;  /* 0xbf8000003a007423 */ /* 0x002fc80000000021 */
[----:B------:R-:W-:-:S04]  /*b2a0*/  FADD.FTZ R0, -R0, -RZ ;  /* 0x800000ff00007221 */ /* 0x000fc80000010100 */
[----:B------:R-:W-:-:S07]  /*b2b0*/  FFMA R33, R33, R0, R33 ;  /* 0x0000000021217223 */ /* 0x000fce0000000021 */
.L_x_246:
[----:B------:R-:W-:Y:S05]  /*b2c0*/  BSYNC B1 ;  /* 0x0000000000017941 */ /* 0x000fea0003800000 */
.L_x_244:
        /* <DEDUP_REMOVED lines=10> */
.L_x_248:
[----:B------:R-:W1:Y:S02]  /*b370*/  MUFU.RCP R32, R51 ;  /* 0x0000003300207308 */ /* 0x000e640000001000 */
[----:B-1----:R-:W-:-:S04]  /*b380*/  FFMA R0, R51, R32, -1 ;  /* 0xbf80000033007423 */ /* 0x002fc80000000020 */
[----:B------:R-:W-:-:S04]  /*b390*/  FADD.FTZ R3, -R0, -RZ ;  /* 0x800000ff00037221 */ /* 0x000fc80000010100 */
[----:B------:R-:W-:-:S07]  /*b3a0*/  FFMA R32, R32, R3, R32 ;  /* 0x0000000320207223 */ /* 0x000fce0000000020 */
.L_x_249:
[----:B------:R-:W-:Y:S05]  /*b3b0*/  BSYNC B1 ;  /* 0x0000000000017941 */ /* 0x000fea0003800000 */
.L_x_247:
        /* <DEDUP_REMOVED lines=10> */
.L_x_251:
[----:B------:R-:W1:Y:S02]  /*b460*/  MUFU.RCP R43, R34 ;  /* 0x00000022002b7308 */ /* 0x000e640000001000 */
[----:B-1----:R-:W-:-:S04]  /*b470*/  FFMA R0, R34, R43, -1 ;  /* 0xbf80000022007423 */ /* 0x002fc8000000002b */
[----:B------:R-:W-:-:S04]  /*b480*/  FADD.FTZ R0, -R0, -RZ ;  /* 0x800000ff00007221 */ /* 0x000fc80000010100 */
[----:B------:R-:W-:-:S07]  /*b490*/  FFMA R43, R43, R0, R43 ;  /* 0x000000002b2b7223 */ /* 0x000fce000000002b */
.L_x_252:
[----:B------:R-:W-:Y:S05]  /*b4a0*/  BSYNC B1 ;  /* 0x0000000000017941 */ /* 0x000fea0003800000 */
.L_x_250:
        /* <DEDUP_REMOVED lines=10> */
.L_x_254:
[----:B------:R-:W1:Y:S02]  /*b550*/  MUFU.RCP R34, R61 ;  /* 0x0000003d00227308 */ /* 0x000e640000001000 */
[----:B-1----:R-:W-:-:S04]  /*b560*/  FFMA R0, R61, R34, -1 ;  /* 0xbf8000003d007423 */ /* 0x002fc80000000022 */
[----:B------:R-:W-:-:S04]  /*b570*/  FADD.FTZ R3, -R0, -RZ ;  /* 0x800000ff00037221 */ /* 0x000fc80000010100 */
[----:B------:R-:W-:-:S07]  /*b580*/  FFMA R34, R34, R3, R34 ;  /* 0x0000000322227223 */ /* 0x000fce0000000022 */
.L_x_255:
[----:B------:R-:W-:Y:S05]  /*b590*/  BSYNC B1 ;  /* 0x0000000000017941 */ /* 0x000fea0003800000 */
.L_x_253:
        /* <DEDUP_REMOVED lines=10> */
.L_x_257:
[----:B------:R-:W1:Y:S02]  /*b640*/  MUFU.RCP R45, R42 ;  /* 0x0000002a002d7308 */ /* 0x000e640000001000 */
[----:B-1----:R-:W-:-:S04]  /*b650*/  FFMA R0, R42, R45, -1 ;  /* 0xbf8000002a007423 */ /* 0x002fc8000000002d */
[----:B------:R-:W-:-:S04]  /*b660*/  FADD.FTZ R0, -R0, -RZ ;  /* 0x800000ff00007221 */ /* 0x000fc80000010100 */
[----:B------:R-:W-:-:S07]  /*b670*/  FFMA R45, R45, R0, R45 ;  /* 0x000000002d2d7223 */ /* 0x000fce000000002d */
.L_x_258:
[----:B------:R-:W-:Y:S05]  /*b680*/  BSYNC B1 ;  /* 0x0000000000017941 */ /* 0x000fea0003800000 */
.L_x_256:
        /* <DEDUP_REMOVED lines=10> */
.L_x_260:
[----:B------:R-:W1:Y:S02]  /*b730*/  MUFU.RCP R40, R55 ;  /* 0x0000003700287308 */ /* 0x000e640000001000 */
[----:B-1----:R-:W-:-:S04]  /*b740*/  FFMA R0, R55, R40, -1 ;  /* 0xbf80000037007423 */ /* 0x002fc80000000028 */
[----:B------:R-:W-:-:S04]  /*b750*/  FADD.FTZ R3, -R0, -RZ ;  /* 0x800000ff00037221 */ /* 0x000fc80000010100 */
[----:B------:R-:W-:-:S07]  /*b760*/  FFMA R40, R40, R3, R40 ;  /* 0x0000000328287223 */ /* 0x000fce0000000028 */
.L_x_261:
[----:B------:R-:W-:Y:S05]  /*b770*/  BSYNC B1 ;  /* 0x0000000000017941 */ /* 0x000fea0003800000 */
.L_x_259:
        /* <DEDUP_REMOVED lines=10> */
.L_x_263:
[----:B------:R-:W1:Y:S02]  /*b820*/  MUFU.RCP R42, R63 ;  /* 0x0000003f002a7308 */ /* 0x000e640000001000 */
[----:B-1----:R-:W-:-:S04]  /*b830*/  FFMA R0, R63, R42, -1 ;  /* 0xbf8000003f007423 */ /* 0x002fc8000000002a */
[----:B------:R-:W-:-:S04]  /*b840*/  FADD.FTZ R3, -R0, -RZ ;  /* 0x800000ff00037221 */ /* 0x000fc80000010100 */
[----:B------:R-:W-:-:S07]  /*b850*/  FFMA R42, R42, R3, R42 ;  /* 0x000000032a2a7223 */ /* 0x000fce000000002a */
.L_x_264:
[----:B------:R-:W-:Y:S05]  /*b860*/  BSYNC B1 ;  /* 0x0000000000017941 */ /* 0x000fea0003800000 */
.L_x_262:
        /* <DEDUP_REMOVED lines=10> */
.L_x_266:
[----:B------:R-:W1:Y:S02]  /*b910*/  MUFU.RCP R47, R46 ;  /* 0x0000002e002f7308 */ /* 0x000e640000001000 */
[----:B-1----:R-:W-:-:S04]  /*b920*/  FFMA R0, R46, R47, -1 ;  /* 0xbf8000002e007423 */ /* 0x002fc8000000002f */
[----:B------:R-:W-:-:S04]  /*b930*/  FADD.FTZ R0, -R0, -RZ ;  /* 0x800000ff00007221 */ /* 0x000fc80000010100 */
[----:B------:R-:W-:-:S07]  /*b940*/  FFMA R47, R47, R0, R47 ;  /* 0x000000002f2f7223 */ /* 0x000fce000000002f */
.L_x_267:
[----:B------:R-:W-:Y:S05]  /*b950*/  BSYNC B1 ;  /* 0x0000000000017941 */ /* 0x000fea0003800000 */
.L_x_265:
        /* <DEDUP_REMOVED lines=10> */
.L_x_269:
[----:B------:R-:W1:Y:S02]  /*ba00*/  MUFU.RCP R44, R65 ;  /* 0x00000041002c7308 */ /* 0x000e640000001000 */
[----:B-1----:R-:W-:-:S04]  /*ba10*/  FFMA R0, R65, R44, -1 ;  /* 0xbf80000041007423 */ /* 0x002fc8000000002c */
[----:B------:R-:W-:-:S04]  /*ba20*/  FADD.FTZ R3, -R0, -RZ ;  /* 0x800000ff00037221 */ /* 0x000fc80000010100 */
[----:B------:R-:W-:-:S07]  /*ba30*/  FFMA R44, R44, R3, R44 ;  /* 0x000000032c2c7223 */ /* 0x000fce000000002c */
.L_x_270:
[----:B------:R-:W-:Y:S05]  /*ba40*/  BSYNC B1 ;  /* 0x0000000000017941 */ /* 0x000fea0003800000 */
.L_x_268:
        /* <DEDUP_REMOVED lines=10> */
.L_x_272:
[----:B------:R-:W1:Y:S02]  /*baf0*/  MUFU.RCP R49, R50 ;  /* 0x0000003200317308 */ /* 0x000e640000001000 */
[----:B-1----:R-:W-:-:S04]  /*bb00*/  FFMA R0, R50, R49, -1 ;  /* 0xbf80000032007423 */ /* 0x002fc80000000031 */
[----:B------:R-:W-:-:S04]  /*bb10*/  FADD.FTZ R0, -R0, -RZ ;  /* 0x800000ff00007221 */ /* 0x000fc80000010100 */
[----:B------:R-:W-:-:S07]  /*bb20*/  FFMA R49, R49, R0, R49 ;  /* 0x0000000031317223 */ /* 0x000fce0000000031 */
.L_x_273:
[----:B------:R-:W-:Y:S05]  /*bb30*/  BSYNC B1 ;  /* 0x0000000000017941 */ /* 0x000fea0003800000 */
.L_x_271:
        /* <DEDUP_REMOVED lines=10> */
.L_x_275:
[----:B------:R-:W1:Y:S02]  /*bbe0*/  MUFU.RCP R46, R67 ;  /* 0x00000043002e7308 */ /* 0x000e640000001000 */
[----:B-1----:R-:W-:-:S04]  /*bbf0*/  FFMA R0, R67, R46, -1 ;  /* 0xbf80000043007423 */ /* 0x002fc8000000002e */
[----:B------:R-:W-:-:S04]  /*bc00*/  FADD.FTZ R3, -R0, -RZ ;  /* 0x800000ff00037221 */ /* 0x000fc80000010100 */
[----:B------:R-:W-:-:S07]  /*bc10*/  FFMA R46, R46, R3, R46 ;  /* 0x000000032e2e7223 */ /* 0x000fce000000002e */
.L_x_276:
[----:B------:R-:W-:Y:S05]  /*bc20*/  BSYNC B1 ;  /* 0x0000000000017941 */ /* 0x000fea0003800000 */
.L_x_274:
        /* <DEDUP_REMOVED lines=10> */
.L_x_278:
[----:B------:R-:W1:Y:S02]  /*bcd0*/  MUFU.RCP R51, R52 ;  /* 0x0000003400337308 */ /* 0x000e640000001000 */
[----:B-1----:R-:W-:-:S04]  /*bce0*/  FFMA R0, R52, R51, -1 ;  /* 0xbf80000034007423 */ /* 0x002fc80000000033 */
[----:B------:R-:W-:-:S04]  /*bcf0*/  FADD.FTZ R0, -R0, -RZ ;  /* 0x800000ff00007221 */ /* 0x000fc80000010100 */
[----:B------:R-:W-:-:S07]  /*bd00*/  FFMA R51, R51, R0, R51 ;  /* 0x0000000033337223 */ /* 0x000fce0000000033 */
.L_x_279:
[----:B------:R-:W-:Y:S05]  /*bd10*/  BSYNC B1 ;  /* 0x0000000000017941 */ /* 0x000fea0003800000 */
.L_x_277:
        /* <DEDUP_REMOVED lines=10> */
.L_x_281:
[----:B------:R-:W1:Y:S02]  /*bdc0*/  MUFU.RCP R53, R56 ;  /* 0x0000003800357308 */ /* 0x000e640000001000 */
[----:B-1----:R-:W-:-:S04]  /*bdd0*/  FFMA R0, R56, R53, -1 ;  /* 0xbf80000038007423 */ /* 0x002fc80000000035 */
[----:B------:R-:W-:-:S04]  /*bde0*/  FADD.FTZ R0, -R0, -RZ ;  /* 0x800000ff00007221 */ /* 0x000fc80000010100 */
[----:B------:R-:W-:-:S07]  /*bdf0*/  FFMA R53, R53, R0, R53 ;  /* 0x0000000035357223 */ /* 0x000fce0000000035 */
.L_x_282:
[----:B------:R-:W-:Y:S05]  /*be00*/  BSYNC B1 ;  /* 0x0000000000017941 */ /* 0x000fea0003800000 */
.L_x_280:
        /* <DEDUP_REMOVED lines=9> */
.L_x_284:
[----:B------:R-:W1:Y:S02]  /*bea0*/  MUFU.RCP R0, R57 ;  /* 0x0000003900007308 */ /* 0x000e640000001000 */
[----:B-1----:R-:W-:-:S04]  /*beb0*/  FFMA R3, R57, R0, -1 ;  /* 0xbf80000039037423 */ /* 0x002fc80000000000 */
[----:B------:R-:W-:-:S04]  /*bec0*/  FADD.FTZ R3, -R3, -RZ ;  /* 0x800000ff03037221 */ /* 0x000fc80000010100 */
[----:B------:R-:W-:-:S07]  /*bed0*/  FFMA R0, R0, R3, R0 ;  /* 0x0000000300007223 */ /* 0x000fce0000000000 */
.L_x_285:
[----:B------:R-:W-:Y:S05]  /*bee0*/  BSYNC B1 ;  /* 0x0000000000017941 */ /* 0x000fea0003800000 */
.L_x_283:
        /* <DEDUP_REMOVED lines=26> */
.L_x_286:
[----:B------:R-:W-:Y:S05]  /*c090*/  WARPSYNC.ALL ;  /* 0x0000000000007948 */ /* 0x000fea0003800000 */
[----:B------:R-:W-:Y:S01]  /*c0a0*/  BAR.SYNC.DEFER_BLOCKING 0x1, 0x100 ;  /* 0x0044000000007b1d */ /* 0x000fe20000010000 */
[----:B------:R-:W-:-:S05]  /*c0b0*/  IADD3 R16, P0, R16, UR38, RZ ;  /* 0x0000002610107c10 */ /* 0x000fca000ff1e0ff */
        /* <DEDUP_REMOVED lines=20> */
[----:B------:R-:W-:Y:S02]  /*c200*/  UIADD3 UR4, UR50, 0x5100, URZ ;  /* 0x0000510032047890 */ /* 0x000fe4000fffe03f */
[----:B------:R-:W-:Y:S01]  /*c210*/  UIADD3.X UR9, URZ, UR43, URZ, UP0, !UPT ;  /* 0x0000002b3f097290 */ /* 0x000fe200087fe43f */
[----:B------:R-:W-:-:S08]  /*c220*/  UMOV UR7, UR47 ;  /* 0x0000002f00077c82 */ /* 0x000fd00008000000 */
[----:B------:R1:W-:Y:S02]  /*c230*/  UTMASTG.3D [UR4], [UR8] ;  /* 0x00000004080073b5 */ /* 0x0003e40008010000 */
[----:B-1----:R0:W-:Y:S02]  /*c240*/  UTMACMDFLUSH ;  /* 0x00000000000079b7 */ /* 0x0021e40000000000 */
.L_x_288:
[----:B------:R-:W-:Y:S05]  /*c250*/  BSYNC B0 ;  /* 0x0000000000007941 */ /* 0x000fea0003800000 */
.L_x_287:
[----:B------:R-:W-:Y:S01]  /*c260*/  ULDC.64 UR4, c[0x0][0x8f8] ;  /* 0x00023e0000047ab9 */ /* 0x000fe20000000a00 */
[----:B------:R-:W-:Y:S01]  /*c270*/  IADD3.X R17, R17, UR37, RZ, P0, !PT ;  /* 0x0000002511117c10 */ /* 0x000fe200087fe4ff */
[----:B------:R-:W-:Y:S01]  /*c280*/  UMOV UR47, 0xffffffff ;  /* 0xffffffff002f7882 */ /* 0x000fe20000000000 */
[----:B------:R-:W-:Y:S02]  /*c290*/  ISETP.GE.U32.AND P0, PT, R16, UR4, PT ;  /* 0x0000000410007c0c */ /* 0x000fe4000bf06070 */
[----:B------:R-:W-:Y:S02]  /*c2a0*/  PRMT R0, RZ, 0x7610, R0 ;  /* 0x00007610ff007816 */ /* 0x000fe40000000000 */
[----:B------:R-:W-:Y:S02]  /*c2b0*/  ISETP.GE.U32.AND.EX P0, PT, R17, UR5, PT, P0 ;  /* 0x0000000511007c0c */ /* 0x000fe4000bf06100 */
[----:B------:R-:W-:Y:S02]  /*c2c0*/  MOV R3, 0xffffffff ;  /* 0xffffffff00037802 */ /* 0x000fe40000000f00 */
[----:B------:R-:W-:-:S09]  /*c2d0*/  MOV R7, 0xffffffff ;  /* 0xffffffff00077802 */ /* 0x000fd20000000f00 */
[----:B------:R-:W-:Y:S05]  /*c2e0*/  @P0 BRA `(.L_x_289) ;  /* 0x0000000400680947 */ /* 0x000fea0003800000 */
[----:B------:R-:W1:Y:S01]  /*c2f0*/  S2R R12, SR_CTAID.X ;  /* 0x00000000000c7919 */ /* 0x000e620000002500 */
[----:B------:R-:W2:Y:S01]  /*c300*/  LDC.64 R10, c[0x0][0x8d0] ;  /* 0x00023400ff0a7b82 */ /* 0x000ea20000000a00 */
[----:B------:R-:W-:Y:S01]  /*c310*/  ULDC UR4, c[0x0][0x150] ;  /* 0x0000540000047ab9 */ /* 0x000fe20000000800 */
[----:B------:R-:W-:Y:S01]  /*c320*/  MOV R8, R16 ;  /* 0x0000001000087202 */ /* 0x000fe20000000f00 */
[----:B------:R-:W3:Y:S01]  /*c330*/  S2R R26, SR_CTAID.Y ;  /* 0x00000000001a7919 */ /* 0x000ee20000002600 */
[----:B------:R-:W-:-:S04]  /*c340*/  IMAD.MOV.U32 R9, RZ, RZ, R17 ;  /* 0x000000ffff097224 */ /* 0x000fc800078e0011 */
[----:B------:R-:W4:Y:S08]  /*c350*/  LDC R25, c[0x0][0x144] ;  /* 0x00005100ff197b82 */ /* 0x000f300000000800 */
[----:B------:R-:W3:Y:S08]  /*c360*/  LDC R0, c[0x0][0x8d8] ;  /* 0x00023600ff007b82 */ /* 0x000ef00000000800 */
[----:B------:R-:W3:Y:S01]  /*c370*/  LDC.64 R20, c[0x0][0x8c8] ;  /* 0x00023200ff147b82 */ /* 0x000ee20000000a00 */
[----:B--2---:R-:W-:-:S04]  /*c380*/  ISETP.NE.U32.AND P0, PT, R10, RZ, PT ;  /* 0x000000ff0a00720c */ /* 0x004fc80003f05070 */
[----:B------:R-:W-:Y:S02]  /*c390*/  ISETP.NE.AND.EX P0, PT, R11, RZ, PT, P0 ;  /* 0x000000ff0b00720c */ /* 0x000fe40003f05300 */
[----:B-1----:R-:W-:-:S05]  /*c3a0*/  I2FP.F32.U32 R3, R12 ;  /* 0x0000000c00037245 */ /* 0x002fca0000201000 */
[----:B------:R-:W-:-:S04]  /*c3b0*/  FMUL R3, R3, UR4 ;  /* 0x0000000403037c20 */ /* 0x000fc80008400000 */
[----:B------:R1:W2:Y:S02]  /*c3c0*/  F2I.U32.TRUNC.NTZ R24, R3 ;  /* 0x0000000300187305 */ /* 0x0002a4000020f000 */
[----:B----4-:R-:W-:Y:S05]  /*c3d0*/  @!P0 BRA `(.L_x_290) ;  /* 0x0000000000288947 */ /* 0x010fea0003800000 */
[----:B-1----:R-:W1:Y:S02]  /*c3e0*/  LDC R3, c[0x0][0x8dc] ;  /* 0x00023700ff037b82 */ /* 0x002e640000000800 */
[----:B-1----:R-:W-:-:S04]  /*c3f0*/  IADD3 R3, P0, R16, R3, RZ ;  /* 0x0000000310037210 */ /* 0x002fc80007f1e0ff */
[----:B------:R-:W-:-:S05]  /*c400*/  IADD3.X R13, RZ, R17, RZ, P0, !PT ;  /* 0x00000011ff0d7210 */ /* 0x000fca00007fe4ff */
[----:B------:R-:W-:-:S04]  /*c410*/  IMAD.WIDE.U32 R4, R13, R10, RZ ;  /* 0x0000000a0d047225 */ /* 0x000fc800078e00ff */
[----:B------:R-:W-:-:S04]  /*c420*/  IMAD.WIDE.U32 R6, P0, R3, R11, R4 ;  /* 0x0000000b03067225 */ /* 0x000fc80007800004 */
[----:B------:R-:W-:Y:S01]  /*c430*/  IMAD.WIDE.U32 R4, R3, R10, RZ ;  /* 0x0000000a03047225 */ /* 0x000fe200078e00ff */
[----:B------:R-:W-:Y:S02]  /*c440*/  IADD3.X R9, RZ, RZ, RZ, P0, !PT ;  /* 0x000000ffff097210 */ /* 0x000fe400007fe4ff */
[----:B------:R-:W-:Y:S02]  /*c450*/  MOV R8, R7 ;  /* 0x0000000700087202 */ /* 0x000fe40000000f00 */
[----:B------:R-:W-:-:S05]  /*c460*/  IADD3 RZ, P0, R5, R6, RZ ;  /* 0x0000000605ff7210 */ /* 0x000fca0007f1e0ff */
[----:B------:R-:W-:-:S08]  /*c470*/  IMAD.WIDE.U32.X R8, R13, R11, R8, P0 ;  /* 0x0000000b0d087225 */ /* 0x000fd000000e0408 */
.L_x_290:
[----:B------:R-:W4:Y:S01]  /*c480*/  LDC.64 R14, c[0x0][0x8e8] ;  /* 0x00023a00ff0e7b82 */ /* 0x000f220000000a00 */
[-CC-:B---3--:R-:W-:Y:S01]  /*c490*/  SHF.R.U64 R32, R8, R0.reuse, R9.reuse ;  /* 0x0000000008207219 */ /* 0x188fe20000001209 */
[----:B------:R-:W-:Y:S01]  /*c4a0*/  ULDC UR4, c[0x0][0x154] ;  /* 0x0000550000047ab9 */ /* 0x000fe20000000800 */
[----:B------:R-:W-:Y:S01]  /*c4b0*/  SHF.R.U32.HI R0, RZ, R0, R9 ;  /* 0x00000000ff007219 */ /* 0x000fe20000011609 */
[----:B------:R-:W-:Y:S01]  /*c4c0*/  IMAD.MOV.U32 R7, RZ, RZ, 0x1 ;  /* 0x00000001ff077424 */ /* 0x000fe200078e00ff */
[----:B-1----:R-:W-:Y:S02]  /*c4d0*/  IADD3 R3, P0, RZ, -R32, RZ ;  /* 0x80000020ff037210 */ /* 0x002fe40007f1e0ff */
[----:B--2---:R-:W-:Y:S01]  /*c4e0*/  IADD3 R24, -R24, RZ, RZ ;  /* 0x000000ff18187210 */ /* 0x004fe20007ffe1ff */
[----:B------:R-:W1:Y:S02]  /*c4f0*/  LDC R6, c[0x0][0x8c0] ;  /* 0x00023000ff067b82 */ /* 0x000e640000000800 */
[----:B------:R-:W-:-:S02]  /*c500*/  IMAD.X R5, RZ, RZ, ~R0, P0 ;  /* 0x000000ffff057224 */ /* 0x000fc400000e0e00 */
[----:B------:R-:W-:Y:S02]  /*c510*/  IMAD R28, R25, R24, R12 ;  /* 0x00000018191c7224 */ /* 0x000fe400078e020c */
[-C--:B------:R-:W-:Y:S02]  /*c520*/  IMAD R0, R5, R20.reuse, RZ ;  /* 0x0000001405007224 */ /* 0x080fe400078e02ff */
[----:B------:R-:W2:Y:S01]  /*c530*/  LDC R8, c[0x0][0x8b0] ;  /* 0x00022c00ff087b82 */ /* 0x000ea20000000800 */
[----:B------:R-:W-:-:S04]  /*c540*/  IMAD.WIDE.U32 R4, R3, R20, R16 ;  /* 0x0000001403047225 */ /* 0x000fc800078e0010 */
[----:B------:R-:W-:Y:S01]  /*c550*/  IMAD R3, R3, R21, R0 ;  /* 0x0000001503037224 */ /* 0x000fe200078e0200 */
[----:B------:R-:W-:Y:S02]  /*c560*/  I2FP.F32.U32 R0, R26 ;  /* 0x0000001a00007245 */ /* 0x000fe40000201000 */
[----:B------:R-:W3:Y:S01]  /*c570*/  LDC R30, c[0x0][0x900] ;  /* 0x00024000ff1e7b82 */ /* 0x000ee20000000800 */
[----:B----4-:R-:W-:Y:S02]  /*c580*/  ISETP.NE.U32.AND P0, PT, R14, RZ, PT ;  /* 0x000000ff0e00720c */ /* 0x010fe40003f05070 */
[----:B------:R-:W-:Y:S01]  /*c590*/  IADD3 R3, R5, R3, RZ ;  /* 0x0000000305037210 */ /* 0x000fe20007ffe0ff */
[----:B------:R-:W-:Y:S01]  /*c5a0*/  FMUL R0, R0, UR4 ;  /* 0x0000000400007c20 */ /* 0x000fe20008400000 */
[----:B------:R-:W-:Y:S02]  /*c5b0*/  ISETP.NE.AND.EX P0, PT, R15, RZ, PT, P0 ;  /* 0x000000ff0f00720c */ /* 0x000fe40003f05300 */
[----:B------:R-:W-:Y:S01]  /*c5c0*/  MOV R5, 0xffffffff ;  /* 0xffffffff00057802 */ /* 0x000fe20000000f00 */
[----:B------:R-:W4:Y:S01]  /*c5d0*/  LDC R21, c[0x0][0x148] ;  /* 0x00005200ff157b82 */ /* 0x000f220000000800 */
[-CC-:B-1----:R-:W-:Y:S01]  /*c5e0*/  SHF.R.U64 R12, R4, R6.reuse, R3.reuse ;  /* 0x00000006040c7219 */ /* 0x182fe20000001203 */
[----:B------:R1:W1:Y:S01]  /*c5f0*/  F2I.U32.TRUNC.NTZ R20, R0 ;  /* 0x0000000000147305 */ /* 0x000262000020f000 */
[----:B------:R-:W-:-:S05]  /*c600*/  SHF.R.U32.HI R3, RZ, R6, R3 ;  /* 0x00000006ff037219 */ /* 0x000fca0000011603 */
[----:B------:R-:W1:Y:S01]  /*c610*/  LDC R24, c[0x0][0x8a8] ;  /* 0x00022a00ff187b82 */ /* 0x000e620000000800 */
[-CC-:B--2---:R-:W-:Y:S02]  /*c620*/  SHF.R.U64 R10, R12, R8.reuse, R3.reuse ;  /* 0x000000080c0a7219 */ /* 0x184fe40000001203 */
[----:B------:R-:W-:-:S05]  /*c630*/  SHF.R.U32.HI R3, RZ, R8, R3 ;  /* 0x00000008ff037219 */ /* 0x000fca0000011603 */
[----:B------:R-:W2:Y:S01]  /*c640*/  LDC R27, c[0x0][0x8f0] ;  /* 0x00023c00ff1b7b82 */ /* 0x000ea20000000800 */
[-C--:B---3--:R-:W-:Y:S02]  /*c650*/  SHF.L.U32 R4, R5, R30.reuse, RZ ;  /* 0x0000001e05047219 */ /* 0x088fe400000006ff */
[-CC-:B------:R-:W-:Y:S02]  /*c660*/  SHF.R.U64 R13, R10, R30.reuse, R3.reuse ;  /* 0x0000001e0a0d7219 */ /* 0x180fe40000001203 */
[----:B------:R-:W-:Y:S02]  /*c670*/  SHF.R.U32.HI R5, RZ, R30, R3 ;  /* 0x0000001eff057219 */ /* 0x000fe40000011603 */
[----:B------:R-:W-:Y:S01]  /*c680*/  LOP3.LUT R25, RZ, R4, RZ, 0x33, !PT ;  /* 0x00000004ff197212 */ /* 0x000fe200078e33ff */
[----:B------:R-:W3:Y:S01]  /*c690*/  LDC R29, c[0x0][0x8e0] ;  /* 0x00023800ff1d7b82 */ /* 0x000ee20000000800 */
[----:B------:R-:W-:Y:S02]  /*c6a0*/  SHF.L.U32 R30, R7, R30, RZ ;  /* 0x0000001e071e7219 */ /* 0x000fe400000006ff */
[----:B------:R-:W-:-:S05]  /*c6b0*/  MOV R4, R13 ;  /* 0x0000000d00047202 */ /* 0x000fca0000000f00 */
[----:B------:R-:W1:Y:S01]  /*c6c0*/  LDC R31, c[0x0][0x8b8] ;  /* 0x00022e00ff1f7b82 */ /* 0x000e620000000800 */
[----:B------:R-:W-:Y:S05]  /*c6d0*/  @!P0 BRA `(.L_x_291) ;  /* 0x0000000000288947 */ /* 0x000fea0003800000 */
[----:B-1----:R-:W1:Y:S02]  /*c6e0*/  LDC R0, c[0x0][0x8f4] ;  /* 0x00023d00ff007b82 */ /* 0x002e640000000800 */
[----:B-1----:R-:W-:-:S04]  /*c6f0*/  IADD3 R3, P0, R13, R0, RZ ;  /* 0x000000000d037210 */ /* 0x002fc80007f1e0ff */
[----:B------:R-:W-:-:S05]  /*c700*/  IADD3.X R11, RZ, R5, RZ, P0, !PT ;  /* 0x00000005ff0b7210 */ /* 0x000fca00007fe4ff */
[----:B------:R-:W-:-:S04]  /*c710*/  IMAD.WIDE.U32 R4, R11, R14, RZ ;  /* 0x0000000e0b047225 */ /* 0x000fc800078e00ff */
[----:B------:R-:W-:-:S04]  /*c720*/  IMAD.WIDE.U32 R6, P0, R3, R15, R4 ;  /* 0x0000000f03067225 */ /* 0x000fc80007800004 */
[----:B------:R-:W-:Y:S01]  /*c730*/  IMAD.WIDE.U32 R4, R3, R14, RZ ;  /* 0x0000000e03047225 */ /* 0x000fe200078e00ff */
[----:B------:R-:W-:-:S03]  /*c740*/  IADD3.X R9, RZ, RZ, RZ, P0, !PT ;  /* 0x000000ffff097210 */ /* 0x000fc600007fe4ff */
[----:B------:R-:W-:Y:S01]  /*c750*/  IMAD.MOV.U32 R8, RZ, RZ, R7 ;  /* 0x000000ffff087224 */ /* 0x000fe200078e0007 */
[----:B------:R-:W-:-:S05]  /*c760*/  IADD3 RZ, P0, R5, R6, RZ ;  /* 0x0000000605ff7210 */ /* 0x000fca0007f1e0ff */
[----:B------:R-:W-:-:S08]  /*c770*/  IMAD.WIDE.U32.X R4, R11, R15, R8, P0 ;  /* 0x0000000f0b047225 */ /* 0x000fd000000e0408 */
.L_x_291:
[----:B------:R-:W-:Y:S02]  /*c780*/  ISETP.NE.AND P0, PT, R2, 0x1, PT ;  /* 0x000000010200780c */ /* 0x000fe40003f05270 */
[----:B-12---:R-:W-:Y:S02]  /*c790*/  SHF.R.U64 R0, R4, R27, R5 ;  /* 0x0000001b04007219 */ /* 0x006fe40000001205 */
[----:B------:R-:W-:Y:S02]  /*c7a0*/  LOP3.LUT R3, R10, R25, RZ, 0xc0, !PT ;  /* 0x000000190a037212 */ /* 0x000fe400078ec0ff */
[----:B------:R-:W-:Y:S02]  /*c7b0*/  IADD3 R20, -R20, RZ, RZ ;  /* 0x000000ff14147210 */ /* 0x000fe40007ffe1ff */
[----:B------:R-:W-:Y:S01]  /*c7c0*/  IADD3 R5, R24, -0x1, RZ ;  /* 0xffffffff18057810 */ /* 0x000fe20007ffe0ff */
[----:B------:R-:W-:Y:S01]  /*c7d0*/  IMAD R3, R30, R0, R3 ;  /* 0x000000001e037224 */ /* 0x000fe200078e0203 */
[----:B------:R-:W-:-:S02]  /*c7e0*/  IADD3 R4, -R0, RZ, RZ ;  /* 0x000000ff00047210 */ /* 0x000fc40007ffe1ff */
[----:B------:R-:W-:Y:S01]  /*c7f0*/  LOP3.LUT R5, R12, R5, RZ, 0xc0, !PT ;  /* 0x000000050c057212 */ /* 0x000fe200078ec0ff */
[----:B----4-:R-:W-:Y:S01]  /*c800*/  @P0 IMAD R28, R21, R20, R26 ;  /* 0x00000014151c0224 */ /* 0x010fe200078e021a */
[----:B------:R-:W-:Y:S01]  /*c810*/  R2UR UR47, R32 ;  /* 0x00000000202f72ca */ /* 0x000fe200000e0000 */
[----:B---3--:R-:W-:Y:S02]  /*c820*/  IMAD R0, R4, R29, R13 ;  /* 0x0000001d04007224 */ /* 0x008fe400078e020d */
[----:B------:R-:W-:Y:S02]  /*c830*/  IMAD R3, R3, R31, R28 ;  /* 0x0000001f03037224 */ /* 0x000fe400078e021c */
[----:B------:R-:W-:Y:S02]  /*c840*/  IMAD R0, R0, R24, R5 ;  /* 0x0000001800007224 */ /* 0x000fe400078e0205 */
[----:B------:R-:W-:-:S03]  /*c850*/  IMAD.MOV.U32 R4, RZ, RZ, 0x1 ;  /* 0x00000001ff047424 */ /* 0x000fc600078e00ff */
[----:B------:R-:W-:Y:S02]  /*c860*/  SEL R7, R0, R3, !P0 ;  /* 0x0000000300077207 */ /* 0x000fe40004000000 */
[----:B------:R-:W-:Y:S02]  /*c870*/  SEL R3, R3, R0, !P0 ;  /* 0x0000000003037207 */ /* 0x000fe40004000000 */
[----:B------:R-:W-:-:S07]  /*c880*/  PRMT R0, R4, 0x7610, R0 ;  /* 0x0000761004007816 */ /* 0x000fce0000000000 */
.L_x_289:
[----:B------:R-:W-:Y:S01]  /*c890*/  LOP3.LUT P0, RZ, R0, 0xff, RZ, 0xc0, !PT ;  /* 0x000000ff00ff7812 */ /* 0x000fe2000780c0ff */
[----:B------:R-:W-:-:S04]  /*c8a0*/  UIMAD.WIDE.U32 UR4, UR51, -0x33333333, URZ ;  /* 0xcccccccd330478a5 */ /* 0x000fc8000f8e003f */
[----:B------:R-:W-:-:S04]  /*c8b0*/  USHF.R.U32.HI UR4, URZ, 0x3, UR5 ;  /* 0x000000033f047899 */ /* 0x000fc80008011605 */
[----:B------:R-:W-:-:S04]  /*c8c0*/  UIMAD UR4, UR4, -0xa, UR51 ;  /* 0xfffffff6040478a4 */ /* 0x000fc8000f8e0233 */
[----:B------:R-:W-:Y:S08]  /*c8d0*/  @P0 BRA `(.L_x_292) ;  /* 0xffffff4c00a00947 */ /* 0x000ff0000383ffff */
[----:B------:R-:W-:-:S04]  /*c8e0*/  DEPBAR.LE SB0, 0x0 ;  /* 0x000080000000791a */ /* 0x000fc80000000000 */
[----:B------:R-:W-:Y:S05]  /*c8f0*/  EXIT ;  /* 0x000000000000794d */ /* 0x000fea0003800000 */
.L_x_13:
[----:B------:R-:W-:Y:S01]  /*c900*/  ULDC.64 UR4, c[0x0][0x8f8] ;  /* 0x00023e0000047ab9 */ /* 0x000fe20000000a00 */
[----:B------:R-:W-:Y:S02]  /*c910*/  PRMT R12, RZ, 0x7610, R12 ;  /* 0x00007610ff0c7816 */ /* 0x000fe4000000000c */
[----:B------:R-:W-:Y:S02]  /*c920*/  ISETP.GE.U32.AND P1, PT, R16, UR4, PT ;  /* 0x0000000410007c0c */ /* 0x000fe4000bf26070 */
[----:B------:R-:W-:Y:S02]  /*c930*/  MOV R20, 0xffffffff ;  /* 0xffffffff00147802 */ /* 0x000fe40000000f00 */
[----:B------:R-:W-:Y:S02]  /*c940*/  ISETP.GE.U32.AND.EX P1, PT, R17, UR5, PT, P1 ;  /* 0x0000000511007c0c */ /* 0x000fe4000bf26110 */
[----:B------:R-:W-:Y:S02]  /*c950*/  MOV R7, 0xffffffff ;  /* 0xffffffff00077802 */ /* 0x000fe40000000f00 */
[----:B------:R-:W-:-:S09]  /*c960*/  MOV R6, 0xffffffff ;  /* 0xffffffff00067802 */ /* 0x000fd20000000f00 */
[----:B------:R-:W-:Y:S05]  /*c970*/  @P1 BRA `(.L_x_293) ;  /* 0x0000000400281947 */ /* 0x000fea0003800000 */
[----:B------:R-:W2:Y:S01]  /*c980*/  LDC.64 R20, c[0x0][0x8d0] ;  /* 0x00023400ff147b82 */ /* 0x000ea20000000a00 */
[----:B------:R-:W-:Y:S01]  /*c990*/  IMAD.MOV.U32 R14, RZ, RZ, R16 ;  /* 0x000000ffff0e7224 */ /* 0x000fe200078e0010 */
[----:B------:R-:W-:-:S06]  /*c9a0*/  MOV R15, R17 ;  /* 0x00000011000f7202 */ /* 0x000fcc0000000f00 */
[----:B------:R-:W3:Y:S08]  /*c9b0*/  LDC R26, c[0x0][0x8d8] ;  /* 0x00023600ff1a7b82 */ /* 0x000ef00000000800 */
[----:B------:R-:W4:Y:S01]  /*c9c0*/  LDC.64 R28, c[0x0][0x8c8] ;  /* 0x00023200ff1c7b82 */ /* 0x000f220000000a00 */
[----:B--2---:R-:W-:-:S04]  /*c9d0*/  ISETP.NE.U32.AND P1, PT, R20, RZ, PT ;  /* 0x000000ff1400720c */ /* 0x004fc80003f25070 */
[----:B------:R-:W-:-:S13]  /*c9e0*/  ISETP.NE.AND.EX P1, PT, R21, RZ, PT, P1 ;  /* 0x000000ff1500720c */ /* 0x000fda0003f25310 */
[----:B---34-:R-:W-:Y:S05]  /*c9f0*/  @!P1 BRA `(.L_x_294) ;  /* 0x0000000000289947 */ /* 0x018fea0003800000 */
[----:B------:R-:W2:Y:S02]  /*ca00*/  LDC R7, c[0x0][0x8dc] ;  /* 0x00023700ff077b82 */ /* 0x000ea40000000800 */
[----:B--2---:R-:W-:-:S04]  /*ca10*/  IADD3 R15, P1, R16, R7, RZ ;  /* 0x00000007100f7210 */ /* 0x004fc80007f3e0ff */
        /* <DEDUP_REMOVED lines=8> */
.L_x_294:
[----:B------:R-:W2:Y:S01]  /*caa0*/  LDC.64 R30, c[0x0][0x8e8] ;  /* 0x00023a00ff1e7b82 */ /* 0x000ea20000000a00 */
[-CC-:B------:R-:W-:Y:S01]  /*cab0*/  SHF.R.U64 R22, R14, R26.reuse, R15.reuse ;  /* 0x0000001a0e167219 */ /* 0x180fe2000000120f */
[----:B------:R-:W-:Y:S01]  /*cac0*/  IMAD.MOV.U32 R32, RZ, RZ, 0x1 ;  /* 0x00000001ff207424 */ /* 0x000fe200078e00ff */
[----:B------:R-:W-:Y:S02]  /*cad0*/  SHF.R.U32.HI R6, RZ, R26, R15 ;  /* 0x0000001aff067219 */ /* 0x000fe4000001160f */
[----:B------:R-:W-:-:S03]  /*cae0*/  IADD3 R13, P1, RZ, -R22, RZ ;  /* 0x80000016ff0d7210 */ /* 0x000fc60007f3e0ff */
[----:B------:R-:W3:Y:S01]  /*caf0*/  LDC R14, c[0x0][0x8c0] ;  /* 0x00023000ff0e7b82 */ /* 0x000ee20000000800 */
[----:B------:R-:W-:-:S05]  /*cb00*/  IADD3.X R7, RZ, ~R6, RZ, P1, !PT ;  /* 0x80000006ff077210 */ /* 0x000fca0000ffe4ff */
[-C--:B------:R-:W-:Y:S02]  /*cb10*/  IMAD R12, R7, R28.reuse, RZ ;  /* 0x0000001c070c7224 */ /* 0x080fe400078e02ff */
[----:B------:R-:W4:Y:S01]  /*cb20*/  LDC R26, c[0x0][0x8b0] ;  /* 0x00022c00ff1a7b82 */ /* 0x000f220000000800 */
[----:B------:R-:W-:-:S04]  /*cb30*/  IMAD.WIDE.U32 R6, R13, R28, R16 ;  /* 0x0000001c0d067225 */ /* 0x000fc800078e0010 */
[----:B------:R-:W-:Y:S01]  /*cb40*/  IMAD R13, R13, R29, R12 ;  /* 0x0000001d0d0d7224 */ /* 0x000fe200078e020c */
[----:B------:R-:W-:Y:S02]  /*cb50*/  MOV R12, 0xffffffff ;  /* 0xffffffff000c7802 */ /* 0x000fe40000000f00 */
[----:B------:R-:W5:Y:S01]  /*cb60*/  LDC R27, c[0x0][0x900] ;  /* 0x00024000ff1b7b82 */ /* 0x000f620000000800 */
[----:B--2---:R-:W-:Y:S02]  /*cb70*/  ISETP.NE.U32.AND P1, PT, R30, RZ, PT ;  /* 0x000000ff1e00720c */ /* 0x004fe40003f25070 */
[----:B------:R-:W-:Y:S02]  /*cb80*/  IADD3 R7, R7, R13, RZ ;  /* 0x0000000d07077210 */ /* 0x000fe40007ffe0ff */
[----:B------:R-:W-:-:S03]  /*cb90*/  ISETP.NE.AND.EX P1, PT, R31, RZ, PT, P1 ;  /* 0x000000ff1f00720c */ /* 0x000fc60003f25310 */
[----:B------:R-:W2:Y:S01]  /*cba0*/  LDC R25, c[0x0][0x8a8] ;  /* 0x00022a00ff197b82 */ /* 0x000ea20000000800 */
[-CC-:B---3--:R-:W-:Y:S02]  /*cbb0*/  SHF.R.U64 R20, R6, R14.reuse, R7.reuse ;  /* 0x0000000e06147219 */ /* 0x188fe40000001207 */
[----:B------:R-:W-:-:S05]  /*cbc0*/  SHF.R.U32.HI R7, RZ, R14, R7 ;  /* 0x0000000eff077219 */ /* 0x000fca0000011607 */
[----:B------:R-:W3:Y:S01]  /*cbd0*/  LDC R28, c[0x0][0x8f0] ;  /* 0x00023c00ff1c7b82 */ /* 0x000ee20000000800 */
[-CC-:B----4-:R-:W-:Y:S02]  /*cbe0*/  SHF.R.U64 R23, R20, R26.reuse, R7.reuse ;  /* 0x0000001a14177219 */ /* 0x190fe40000001207 */
[----:B------:R-:W-:-:S05]  /*cbf0*/  SHF.R.U32.HI R6, RZ, R26, R7 ;  /* 0x0000001aff067219 */ /* 0x000fca0000011607 */
[----:B------:R-:W4:Y:S01]  /*cc00*/  LDC R29, c[0x0][0x8e0] ;  /* 0x00023800ff1d7b82 */ /* 0x000f220000000800 */
[-C--:B-----5:R-:W-:Y:S02]  /*cc10*/  SHF.L.U32 R12, R12, R27.reuse, RZ ;  /* 0x0000001b0c0c7219 */ /* 0x0a0fe400000006ff */
[-CC-:B------:R-:W-:Y:S02]  /*cc20*/  SHF.R.U64 R26, R23, R27.reuse, R6.reuse ;  /* 0x0000001b171a7219 */ /* 0x180fe40000001206 */
[----:B------:R-:W-:Y:S02]  /*cc30*/  SHF.R.U32.HI R7, RZ, R27, R6 ;  /* 0x0000001bff077219 */ /* 0x000fe40000011606 */
[----:B------:R-:W-:Y:S01]  /*cc40*/  LOP3.LUT R34, RZ, R12, RZ, 0x33, !PT ;  /* 0x0000000cff227212 */ /* 0x000fe200078e33ff */
[----:B------:R-:W1:Y:S01]  /*cc50*/  LDC R33, c[0x0][0x8b8] ;  /* 0x00022e00ff217b82 */ /* 0x000e620000000800 */
[----:B------:R-:W-:Y:S01]  /*cc60*/  MOV R6, R26 ;  /* 0x0000001a00067202 */ /* 0x000fe20000000f00 */
[----:B------:R-:W-:Y:S06]  /*cc70*/  @!P1 BRA `(.L_x_295) ;  /* 0x0000000000289947 */ /* 0x000fec0003800000 */
[----:B------:R-:W5:Y:S02]  /*cc80*/  LDC R15, c[0x0][0x8f4] ;  /* 0x00023d00ff0f7b82 */ /* 0x000f640000000800 */
[----:B-----5:R-:W-:-:S04]  /*cc90*/  IADD3 R15, P1, R26, R15, RZ ;  /* 0x0000000f1a0f7210 */ /* 0x020fc80007f3e0ff */
        /* <DEDUP_REMOVED lines=8> */
.L_x_295:
[----:B------:R-:W-:Y:S02]  /*cd20*/  ISETP.NE.AND P1, PT, R2, 0x1, PT ;  /* 0x000000010200780c */ /* 0x000fe40003f25270 */
[----:B---3--:R-:W-:Y:S02]  /*cd30*/  SHF.R.U64 R6, R6, R28, R7 ;  /* 0x0000001c06067219 */ /* 0x008fe40000001207 */
[----:B------:R-:W-:Y:S02]  /*cd40*/  SHF.L.U32 R32, R32, R27, RZ ;  /* 0x0000001b20207219 */ /* 0x000fe400000006ff */
[----:B------:R-:W-:Y:S02]  /*cd50*/  LOP3.LUT R5, R23, R34, RZ, 0xc0, !PT ;  /* 0x0000002217057212 */ /* 0x000fe400078ec0ff */
[----:B--2---:R-:W-:Y:S02]  /*cd60*/  IADD3 R13, R25, -0x1, RZ ;  /* 0xffffffff190d7810 */ /* 0x004fe40007ffe0ff */
[----:B------:R-:W-:Y:S01]  /*cd70*/  IADD3 R7, -R6, RZ, RZ ;  /* 0x000000ff06077210 */ /* 0x000fe20007ffe1ff */
[----:B------:R-:W-:Y:S01]  /*cd80*/  IMAD R5, R32, R6, R5 ;  /* 0x0000000620057224 */ /* 0x000fe200078e0205 */
[----:B------:R-:W-:Y:S01]  /*cd90*/  MOV R12, 0x1 ;  /* 0x00000001000c7802 */ /* 0x000fe20000000f00 */
[----:B------:R-:W-:Y:S01]  /*cda0*/  @P1 IMAD R10, R11, R24, R4 ;  /* 0x000000180b0a1224 */ /* 0x000fe200078e0204 */
[----:B------:R-:W-:Y:S01]  /*cdb0*/  LOP3.LUT R11, R20, R13, RZ, 0xc0, !PT ;  /* 0x0000000d140b7212 */ /* 0x000fe200078ec0ff */
[----:B----4-:R-:W-:-:S02]  /*cdc0*/  IMAD R4, R7, R29, R26 ;  /* 0x0000001d07047224 */ /* 0x010fc400078e021a */
[----:B-1----:R-:W-:Y:S02]  /*cdd0*/  IMAD R10, R5, R33, R10 ;  /* 0x00000021050a7224 */ /* 0x002fe400078e020a */
[----:B------:R-:W-:Y:S02]  /*cde0*/  IMAD R5, R4, R25, R11 ;  /* 0x0000001904057224 */ /* 0x000fe400078e020b */
[----:B------:R-:W-:-:S03]  /*cdf0*/  IMAD.MOV.U32 R6, RZ, RZ, R22 ;  /* 0x000000ffff067224 */ /* 0x000fc600078e0016 */
[----:B------:R-:W-:Y:S02]  /*ce00*/  SEL R7, R5, R10, !P1 ;  /* 0x0000000a05077207 */ /* 0x000fe40004800000 */
[----:B------:R-:W-:-:S07]  /*ce10*/  SEL R20, R10, R5, !P1 ;  /* 0x000000050a147207 */ /* 0x000fce0004800000 */
.L_x_293:
[----:B------:R-:W-:-:S08]  /*ce20*/  NOP ;  /* 0x0000000000007918 */ /* 0x000fd00000000000 */
[----:B------:R-:W2:-:S00]  /*ce30*/  USETMAXREG.DEALLOC.CTAPOOL 0x28 ;  /* 0x00000028000079c8 */ /* 0x000e8000080e0500 */
[----:B--2---:R-:W-:-:S13]  /*ce40*/  ISETP.NE.AND P1, PT, R3, 0x1, PT ;  /* 0x000000010300780c */ /* 0x004fda0003f25270 */
[----:B-1----:R-:W-:Y:S05]  /*ce50*/  @!P1 EXIT ;  /* 0x000000000000994d */ /* 0x002fea0003800000 */
[----:B------:R-:W-:Y:S05]  /*ce60*/  @!P4 BRA `(.L_x_296) ;  /* 0x0000001000b0c947 */ /* 0x000fea0003800000 */
[----:B------:R-:W-:-:S13]  /*ce70*/  ISETP.NE.OR P0, PT, R3, 0x2, P0 ;  /* 0x000000020300780c */ /* 0x000fda0000705670 */
[----:B------:R-:W-:Y:S05]  /*ce80*/  @P0 EXIT ;  /* 0x000000000000094d */ /* 0x000fea0003800000 */
[----:B------:R-:W-:-:S13]  /*ce90*/  LOP3.LUT P1, RZ, R12, 0xff, RZ, 0xc0, !PT ;  /* 0x000000ff0cff7812 */ /* 0x000fda000782c0ff */
[----:B------:R-:W-:Y:S05]  /*cea0*/  @!P1 BRA `(.L_x_297) ;  /* 0x0000000000189947 */ /* 0x000fea0003800000 */
[----:B------:R-:W-:Y:S01]  /*ceb0*/  UMOV UR4, 0x400 ;  /* 0x0000040000047882 */ /* 0x000fe20000000000 */
[----:B------:R-:W-:Y:S01]  /*cec0*/  MOV R3, RZ ;  /* 0x000000ff00037202 */ /* 0x000fe20000000f00 */
[----:B------:R-:W-:-:S03]  /*ced0*/  ULEA UR4, UR36, UR4, 0x18 ;  /* 0x0000000424047291 */ /* 0x000fc6000f8ec03f */
[----:B------:R-:W-:-:S06]  /*cee0*/  SHF.L.U32 R3, R3, 0x1f, RZ ;  /* 0x0000001f03037819 */ /* 0x000fcc00000006ff */
[----:B------:R-:W1:Y:S02]  /*cef0*/  SYNCS.PHASECHK.TRANS64.TRYWAIT P0, [UR4+0xe8], R3 ;  /* 0x0000e803ff0075a7 */ /* 0x000e640008000144 */
[----:B-1----:R-:W-:Y:S05]  /*cf00*/  @!P0 BRA `(.L_x_298) ;  /* 0x0000002400d08947 */ /* 0x002fea0003800000 */
.L_x_297:
[----:B-1----:R-:W-:Y:S01]  /*cf10*/  PRMT R3, RZ, 0x7610, R3 ;  /* 0x00007610ff037816 */ /* 0x002fe20000000003 */
[----:B------:R-:W-:Y:S06]  /*cf20*/  @P3 BRA `(.L_x_299) ;  /* 0x0000000000243947 */ /* 0x000fec0003800000 */
[----:B------:R-:W-:Y:S02]  /*cf30*/  ULDC.64 UR4, c[0x0][0x588] ;  /* 0x0001620000047ab9 */ /* 0x000fe40000000a00 */
[----:B------:R-:W-:-:S04]  /*cf40*/  ISETP.NE.U32.AND P0, PT, RZ, UR4, PT ;  /* 0x00000004ff007c0c */ /* 0x000fc8000bf05070 */
[----:B------:R-:W-:-:S13]  /*cf50*/  ISETP.NE.AND.EX P0, PT, RZ, UR5, PT, P0 ;  /* 0x00000005ff007c0c */ /* 0x000fda000bf05300 */
[----:B------:R-:W-:Y:S05]  /*cf60*/  @!P0 BRA `(.L_x_300) ;  /* 0x00000000000c8947 */ /* 0x000fea0003800000 */
[----:B------:R2:W5:Y:S01]  /*cf70*/  LDG.E R8, desc[UR40][R8.64] ;  /* 0x0000002808087981 */ /* 0x000562000c1e1900 */
[----:B------:R-:W-:Y:S01]  /*cf80*/  MOV R3, 0x1 ;  /* 0x0000000100037802 */ /* 0x000fe20000000f00 */
[----:B------:R-:W-:Y:S06]  /*cf90*/  BRA `(.L_x_299) ;  /* 0x0000000000087947 */ /* 0x000fec0003800000 */
.L_x_300:
[----:B------:R-:W1:Y:S01]  /*cfa0*/  LDC R8, c[0x0][0x580] ;  /* 0x00016000ff087b82 */ /* 0x000e620000000800 */
[----:B------:R-:W-:-:S07]  /*cfb0*/  MOV R3, 0x1 ;  /* 0x0000000100037802 */ /* 0x000fce0000000f00 */
.L_x_299:
[----:B--2---:R-:W-:Y:S01]  /*cfc0*/  IMAD.MOV.U32 R9, RZ, RZ, 0x1 ;  /* 0x00000001ff097424 */ /* 0x004fe200078e00ff */
[----:B------:R-:W-:Y:S06]  /*cfd0*/  @!P1 BRA `(.L_x_301) ;  /* 0x0000000c00dc9947 */ /* 0x000fec0003800000 */
[----:B------:R-:W2:Y:S01]  /*cfe0*/  LDC R10, c[0x0][0x900] ;  /* 0x00024000ff0a7b82 */ /* 0x000ea20000000800 */
[----:B------:R-:W-:Y:S01]  /*cff0*/  MOV R5, 0xffffffff ;  /* 0xffffffff00057802 */ /* 0x000fe20000000f00 */
[----:B------:R-:W-:Y:S01]  /*d000*/  ULDC.64 UR6, c[0x0][0x198] ;  /* 0x0000660000067ab9 */ /* 0x000fe20000000a00 */
[----:B------:R-:W-:Y:S01]  /*d010*/  MOV R9, 0x1 ;  /* 0x0000000100097802 */ /* 0x000fe20000000f00 */
[----:B------:R-:W-:Y:S01]  /*d020*/  ULDC.64 UR14, c[0x0][0x588] ;  /* 0x00016200000e7ab9 */ /* 0x000fe20000000a00 */
[----:B------:R-:W-:Y:S01]  /*d030*/  LOP3.LUT R11, R0, 0x2, RZ, 0xfc, !PT ;  /* 0x00000002000b7812 */ /* 0x000fe200078efcff */
[----:B------:R-:W-:Y:S01]  /*d040*/  ULDC.64 UR22, c[0x0][0x8f8] ;  /* 0x00023e0000167ab9 */ /* 0x000fe20000000a00 */
[----:B------:R-:W-:Y:S01]  /*d050*/  ULDC.64 UR24, c[0x0][0x590] ;  /* 0x0001640000187ab9 */ /* 0x000fe20000000a00 */
[----:B------:R-:W3:Y:S01]  /*d060*/  LDC R12, c[0x0][0x8a8] ;  /* 0x00022a00ff0c7b82 */ /* 0x000ee20000000800 */
[-C--:B--2---:R-:W-:Y:S02]  /*d070*/  SHF.L.U32 R5, R5, R10.reuse, RZ ;  /* 0x0000000a05057219 */ /* 0x084fe400000006ff */
[----:B------:R-:W-:-:S02]  /*d080*/  SHF.L.U32 R10, R9, R10, RZ ;  /* 0x0000000a090a7219 */ /* 0x000fc400000006ff */
[----:B------:R-:W-:Y:S02]  /*d090*/  MOV R9, 0x1 ;  /* 0x0000000100097802 */ /* 0x000fe40000000f00 */
[----:B------:R-:W-:Y:S01]  /*d0a0*/  LOP3.LUT R13, RZ, R5, RZ, 0x33, !PT ;  /* 0x00000005ff0d7212 */ /* 0x000fe200078e33ff */
[----:B---3--:R-:W-:-:S07]  /*d0b0*/  VIADD R12, R12, 0xffffffff ;  /* 0xffffffff0c0c7836 */ /* 0x008fce0000000000 */
.L_x_333:
[----:B------:R-:W-:Y:S02]  /*d0c0*/  ISETP.NE.U32.AND P0, PT, RZ, UR24, PT ;  /* 0x00000018ff007c0c */ /* 0x000fe4000bf05070 */
[----:B------:R-:W-:Y:S02]  /*d0d0*/  R2UR UR11, R20 ;  /* 0x00000000140b72ca */ /* 0x000fe400000e0000 */
[----:B------:R-:W-:Y:S02]  /*d0e0*/  R2UR UR10, R7 ;  /* 0x00000000070a72ca */ /* 0x000fe400000e0000 */
[----:B------:R-:W-:-:S09]  /*d0f0*/  ISETP.NE.AND.EX P0, PT, RZ, UR25, PT, P0 ;  /* 0x00000019ff007c0c */ /* 0x000fd2000bf05300 */
[----:B------:R-:W-:Y:S02]  /*d100*/  USHF.L.U32 UR11, UR11, 0x8, URZ ;  /* 0x000000080b0b7899 */ /* 0x000fe4000800063f */
[----:B------:R-:W-:Y:S02]  /*d110*/  USHF.L.U32 UR10, UR10, 0x6, URZ ;  /* 0x000000060a0a7899 */ /* 0x000fe4000800063f */
[----:B--234-:R-:W-:Y:S10]  /*d120*/  @!P0 BRA `(.L_x_302) ;  /* 0x00000000002c8947 */ /* 0x01cff40003800000 */
[----:B------:R-:W-:-:S04]  /*d130*/  ISETP.NE.U32.AND P1, PT, RZ, UR14, PT ;  /* 0x0000000eff007c0c */ /* 0x000fc8000bf25070 */
[----:B------:R-:W-:-:S13]  /*d140*/  ISETP.NE.AND.EX P1, PT, RZ, UR15, PT, P1 ;  /* 0x0000000fff007c0c */ /* 0x000fda000bf25310 */
[----:B------:R-:W-:Y:S05]  /*d150*/  @!P1 BRA `(.L_x_303) ;  /* 0x0000000000189947 */ /* 0x000fea0003800000 */
[----:B------:R-:W2:Y:S01]  /*d160*/  LDC.64 R4, c[0x0][0x588] ;  /* 0x00016200ff047b82 */ /* 0x000ea20000000a00 */
[----:B------:R-:W-:-:S04]  /*d170*/  IMAD R3, R6, UR24, RZ ;  /* 0x0000001806037c24 */ /* 0x000fc8000f8e02ff */
[----:B--2---:R-:W-:-:S05]  /*d180*/  IMAD.WIDE R4, R3, 0x4, R4 ;  /* 0x0000000403047825 */ /* 0x004fca00078e0204 */
[----:B-1---5:R3:W5:Y:S01]  /*d190*/  LDG.E R8, desc[UR40][R4.64] ;  /* 0x0000002804087981 */ /* 0x022762000c1e1900 */
[----:B------:R-:W-:Y:S01]  /*d1a0*/  MOV R3, 0x1 ;  /* 0x0000000100037802 */ /* 0x000fe20000000f00 */
[----:B------:R-:W-:Y:S06]  /*d1b0*/  BRA `(.L_x_302) ;  /* 0x0000000000087947 */ /* 0x000fec0003800000 */
.L_x_303:
[----:B-1---5:R-:W2:Y:S01]  /*d1c0*/  LDC R8, c[0x0][0x580] ;  /* 0x00016000ff087b82 */ /* 0x022ea20000000800 */
[----:B------:R-:W-:-:S07]  /*d1d0*/  MOV R3, 0x1 ;  /* 0x0000000100037802 */ /* 0x000fce0000000f00 */
.L_x_302:
[----:B------:R-:W-:Y:S05]  /*d1e0*/  @!P0 BRA `(.L_x_304) ;  /* 0x00000000001c8947 */ /* 0x000fea0003800000 */
[----:B------:R-:W-:-:S13]  /*d1f0*/  LOP3.LUT P2, RZ, R3, 0xff, RZ, 0xc0, !PT ;  /* 0x000000ff03ff7812 */ /* 0x000fda000784c0ff */
[----:B---3--:R-:W3:Y:S02]  /*d200*/  @!P2 LDC.64 R4, c[0x0][0x588] ;  /* 0x00016200ff04ab82 */ /* 0x008ee40000000a00 */
[----:B---3--:R-:W-:-:S04]  /*d210*/  @!P2 ISETP.NE.U32.AND P0, PT, R4, RZ, PT ;  /* 0x000000ff0400a20c */ /* 0x008fc80003f05070 */
[----:B------:R-:W-:Y:S02]  /*d220*/  @!P2 ISETP.NE.AND.EX P1, PT, R5, RZ, PT, P0 ;  /* 0x000000ff0500a20c */ /* 0x000fe40003f25300 */
[----:B-12--5:R-:W-:Y:S02]  /*d230*/  @P2 FSETP.EQ.AND P0, PT, R8, RZ, PT ;  /* 0x000000ff0800220b */ /* 0x026fe40003f02000 */
[----:B------:R-:W-:Y:S01]  /*d240*/  @!P2 PLOP3.LUT P0, PT, P1, PT, PT, 0x8, 0x0 ;  /* 0x000000000000a81c */ /* 0x000fe20000f0e170 */
[----:B------:R-:W-:-:S12]  /*d250*/  BRA `(.L_x_305) ;  /* 0x0000000000047947 */ /* 0x000fd80003800000 */
.L_x_304:
[----:B-12--5:R-:W-:-:S13]  /*d260*/  FSETP.EQ.AND P0, PT, R8, RZ, PT ;  /* 0x000000ff0800720b */ /* 0x026fda0003f02000 */
.L_x_305:
[----:B------:R-:W-:Y:S02]  /*d270*/  ISETP.NE.AND P2, PT, R11, 0x3, PT ;  /* 0x000000030b00780c */ /* 0x000fe40003f45270 */
[----:B------:R-:W-:-:S04]  /*d280*/  ELECT P1, URZ, PT ;  /* 0x00000000003f782f */ /* 0x000fc80003820000 */
[----:B------:R-:W-:-:S07]  /*d290*/  PLOP3.LUT P0, PT, P1, P0, PT, 0x20, 0x0 ;  /* 0x000000000000781c */ /* 0x000fce0000f00470 */
[----:B------:R-:W-:Y:S06]  /*d2a0*/  @!P2 BRA `(.L_x_306) ;  /* 0x000000000004a947 */ /* 0x000fec0003800000 */
[----:B------:R-:W-:Y:S01]  /*d2b0*/  BPT.TRAP 0x1 ;  /* 0x000000040000795c */ /* 0x000fe20000300000 */
.L_x_306:
[----:B------:R-:W1:Y:S01]  /*d2c0*/  S2UR UR36, SR_CgaCtaId ;  /* 0x00000000002479c3 */ /* 0x000e620000008800 */
[----:B------:R-:W-:Y:S01]  /*d2d0*/  UMOV UR4, 0x400 ;  /* 0x0000040000047882 */ /* 0x000fe20000000000 */
[----:B---3--:R-:W-:Y:S01]  /*d2e0*/  SHF.L.U32 R4, R9, 0x1f, RZ ;  /* 0x0000001f09047819 */ /* 0x008fe200000006ff */
[----:B-1----:R-:W-:-:S09]  /*d2f0*/  ULEA UR5, UR36, UR4, 0x18 ;  /* 0x0000000424057291 */ /* 0x002fd2000f8ec03f */
[----:B------:R-:W1:Y:S02]  /*d300*/  SYNCS.PHASECHK.TRANS64.TRYWAIT P1, [UR5+0xc0], R4 ;  /* 0x0000c004ff0075a7 */ /* 0x000e640008020145 */
[----:B-1----:R-:W-:Y:S05]  /*d310*/  @!P1 BRA `(.L_x_307) ;  /* 0x0000002000e49947 */ /* 0x002fea0003800000 */
.L_x_374:
[----:B------:R-:W-:Y:S04]  /*d320*/  BSSY B0, `(.L_x_308) ;  /* 0x000000e000007945 */ /* 0x000fe80003800000 */
[----:B------:R-:W-:Y:S05]  /*d330*/  @!P0 BRA `(.L_x_309) ;  /* 0x0000000000308947 */ /* 0x000fea0003800000 */
[----:B------:R-:W-:Y:S01]  /*d340*/  R2UR UR12, R6 ;  /* 0x00000000060c72ca */ /* 0x000fe200000e0000 */
[----:B------:R-:W-:Y:S02]  /*d350*/  UIADD3 UR16, UP0, UR6, 0x3f0, URZ ;  /* 0x000003f006107890 */ /* 0x000fe4000ff1e03f */
[----:B------:R-:W-:Y:S02]  /*d360*/  UIADD3 UR8, UR5, 0x100, URZ ;  /* 0x0000010005087890 */ /* 0x000fe4000fffe03f */
[----:B------:R-:W-:Y:S02]  /*d370*/  UIADD3 UR9, UR5, 0xa0, URZ ;  /* 0x000000a005097890 */ /* 0x000fe4000fffe03f */
[----:B------:R-:W-:Y:S01]  /*d380*/  UIADD3.X UR17, URZ, UR7, URZ, UP0, !UPT ;  /* 0x000000073f117290 */ /* 0x000fe200087fe43f */
[----:B------:R-:W-:Y:S01]  /*d390*/  UMOV UR18, 0x0 ;  /* 0x0000000000127882 */ /* 0x000fe20000000000 */
[----:B------:R-:W-:-:S07]  /*d3a0*/  UMOV UR19, 0x10000000 ;  /* 0x1000000000137882 */ /* 0x000fce0000000000 */
[----:B------:R2:W-:Y:S02]  /*d3b0*/  UTMALDG.3D [UR8], [UR16], desc[UR18] ;  /* 0x00001208100075b4 */ /* 0x0005e40008011000 */
[----:B--2---:R-:W-:Y:S05]  /*d3c0*/  @!P2 BRA `(.L_x_310) ;  /* 0x000000000004a947 */ /* 0x004fea0003800000 */
[----:B------:R-:W-:Y:S01]  /*d3d0*/  BPT.TRAP 0x1 ;  /* 0x000000040000795c */ /* 0x000fe20000300000 */
.L_x_310:
[----:B-1----:R-:W1:Y:S02]  /*d3e0*/  LDC R5, c[0x0][0x800] ;  /* 0x00020000ff057b82 */ /* 0x002e640000000800 */
[----:B-1----:R2:W-:Y:S02]  /*d3f0*/  SYNCS.ARRIVE.TRANS64.RED.A0TR RZ, [UR5+0xa0], R5 ;  /* 0x0000a005ffff79a7 */ /* 0x0025e40008300405 */
.L_x_309:
[----:B------:R-:W-:Y:S05]  /*d400*/  BSYNC B0 ;  /* 0x0000000000007941 */ /* 0x000fea0003800000 */
.L_x_308:
[----:B------:R-:W-:Y:S05]  /*d410*/  @!P2 BRA `(.L_x_311) ;  /* 0x000000000004a947 */ /* 0x000fea0003800000 */
[----:B------:R-:W-:Y:S01]  /*d420*/  BPT.TRAP 0x1 ;  /* 0x000000040000795c */ /* 0x000fe20000300000 */
.L_x_311:
[----:B------:R-:W-:-:S04]  /*d430*/  UIADD3 UR4, UR5, 0xa0, URZ ;  /* 0x000000a005047890 */ /* 0x000fc8000fffe03f */
[----:B------:R-:W-:-:S09]  /*d440*/  UPRMT UR4, UR36, 0x654, UR4 ;  /* 0x0000065424047896 */ /* 0x000fd20008000004 */
[----:B------:R-:W-:Y:S01]  /*d450*/  SYNCS.ARRIVE.TRANS64.RED.A1T0 RZ, [UR4], RZ ;  /* 0x000000ffffff79a7 */ /* 0x000fe20008100404 */
[----:B------:R-:W-:Y:S05]  /*d460*/  @!P2 BRA `(.L_x_312) ;  /* 0x000000000004a947 */ /* 0x000fea0003800000 */
[----:B------:R-:W-:Y:S01]  /*d470*/  BPT.TRAP 0x1 ;  /* 0x000000040000795c */ /* 0x000fe20000300000 */
.L_x_312:
[----:B------:R-:W3:Y:S02]  /*d480*/  SYNCS.PHASECHK.TRANS64.TRYWAIT P1, [UR5+0xc8], R4 ;  /* 0x0000c804ff0075a7 */ /* 0x000ee40008020145 */
[----:B---3--:R-:W-:Y:S05]  /*d490*/  @!P1 BRA `(.L_x_313) ;  /* 0x00000020009c9947 */ /* 0x008fea0003800000 */
.L_x_375:
[----:B------:R-:W-:Y:S04]  /*d4a0*/  BSSY B0, `(.L_x_314) ;  /* 0x0000010000007945 */ /* 0x000fe80003800000 */
[----:B------:R-:W-:Y:S05]  /*d4b0*/  @!P0 BRA `(.L_x_315) ;  /* 0x0000000000388947 */ /* 0x000fea0003800000 */
[----:B------:R-:W-:Y:S01]  /*d4c0*/  UIADD3 UR8, UP0, UR6, 0x3f0, URZ ;  /* 0x000003f006087890 */ /* 0x000fe2000ff1e03f */
[----:B------:R-:W-:Y:S01]  /*d4d0*/  R2UR UR20, R6 ;  /* 0x00000000061472ca */ /* 0x000fe200000e0000 */
[----:B------:R-:W-:Y:S02]  /*d4e0*/  UIADD3 UR19, UR11, 0x80, URZ ;  /* 0x000000800b137890 */ /* 0x000fe4000fffe03f */
[----:B------:R-:W-:Y:S02]  /*d4f0*/  UIADD3 UR16, UR5, 0x1100, URZ ;  /* 0x0000110005107890 */ /* 0x000fe4000fffe03f */
[----:B------:R-:W-:Y:S02]  /*d500*/  UIADD3 UR17, UR5, 0xa8, URZ ;  /* 0x000000a805117890 */ /* 0x000fe4000fffe03f */
[----:B------:R-:W-:Y:S01]  /*d510*/  UIADD3.X UR9, URZ, UR7, URZ, UP0, !UPT ;  /* 0x000000073f097290 */ /* 0x000fe200087fe43f */
[----:B------:R-:W-:Y:S01]  /*d520*/  UMOV UR12, 0x0 ;  /* 0x00000000000c7882 */ /* 0x000fe20000000000 */
[----:B------:R-:W-:Y:S01]  /*d530*/  UMOV UR13, 0x10000000 ;  /* 0x10000000000d7882 */ /* 0x000fe20000000000 */
[----:B------:R-:W-:-:S06]  /*d540*/  UMOV UR18, UR10 ;  /* 0x0000000a00127c82 */ /* 0x000fcc0008000000 */
[----:B------:R3:W-:Y:S02]  /*d550*/  UTMALDG.3D [UR16], [UR8], desc[UR12] ;  /* 0x00000c10080075b4 */ /* 0x0007e40008011000 */
[----:B---3--:R-:W-:Y:S05]  /*d560*/  @!P2 BRA `(.L_x_316) ;  /* 0x000000000004a947 */ /* 0x008fea0003800000 */
[----:B------:R-:W-:Y:S01]  /*d570*/  BPT.TRAP 0x1 ;  /* 0x000000040000795c */ /* 0x000fe20000300000 */
.L_x_316:
[----:B-12---:R-:W1:Y:S02]  /*d580*/  LDC R5, c[0x0][0x800] ;  /* 0x00020000ff057b82 */ /* 0x006e640000000800 */
[----:B-1----:R3:W-:Y:S02]  /*d590*/  SYNCS.ARRIVE.TRANS64.RED.A0TR RZ, [UR5+0xa8], R5 ;  /* 0x0000a805ffff79a7 */ /* 0x0027e40008300405 */
.L_x_315:
[----:B------:R-:W-:Y:S05]  /*d5a0*/  BSYNC B0 ;  /* 0x0000000000007941 */ /* 0x000fea0003800000 */
.L_x_314:
[----:B------:R-:W-:Y:S05]  /*d5b0*/  @!P2 BRA `(.L_x_317) ;  /* 0x000000000004a947 */ /* 0x000fea0003800000 */
[----:B------:R-:W-:Y:S01]  /*d5c0*/  BPT.TRAP 0x1 ;  /* 0x000000040000795c */ /* 0x000fe20000300000 */
.L_x_317:
[----:B------:R-:W-:Y:S02]  /*d5d0*/  UIADD3 UR4, UR5, 0xa8, URZ ;  /* 0x000000a805047890 */ /* 0x000fe4000fffe03f */
[----:B------:R-:W-:Y:S02]  /*d5e0*/  UIADD3 UR10, UR10, 0x20, URZ ;  /* 0x000000200a0a7890 */ /* 0x000fe4000fffe03f */
[----:B------:R-:W-:-:S09]  /*d5f0*/  UPRMT UR4, UR36, 0x654, UR4 ;  /* 0x0000065424047896 */ /* 0x000fd20008000004 */
[----:B------:R-:W-:Y:S01]  /*d600*/  SYNCS.ARRIVE.TRANS64.RED.A1T0 RZ, [UR4], RZ ;  /* 0x000000ffffff79a7 */ /* 0x000fe20008100404 */
[----:B------:R-:W-:Y:S05]  /*d610*/  @!P2 BRA `(.L_x_318) ;  /* 0x000000000004a947 */ /* 0x000fea0003800000 */
[----:B------:R-:W-:Y:S01]  /*d620*/  BPT.TRAP 0x1 ;  /* 0x000000040000795c */ /* 0x000fe20000300000 */
.L_x_318:
[----:B------:R-:W4:Y:S02]  /*d630*/  SYNCS.PHASECHK.TRANS64.TRYWAIT P1, [UR5+0xd0], R4 ;  /* 0x0000d004ff0075a7 */ /* 0x000f240008020145 */
[----:B----4-:R-:W-:Y:S05]  /*d640*/  @!P1 BRA `(.L_x_319) ;  /* 0x0000002000489947 */ /* 0x010fea0003800000 */
.L_x_376:
        /* <DEDUP_REMOVED lines=10> */
[----:B----4-:R-:W-:Y:S05]  /*d6f0*/  @!P2 BRA `(.L_x_322) ;  /* 0x000000000004a947 */ /* 0x010fea0003800000 */
[----:B------:R-:W-:Y:S01]  /*d700*/  BPT.TRAP 0x1 ;  /* 0x000000040000795c */ /* 0x000fe20000300000 */
.L_x_322:
[----:B-123--:R-:W1:Y:S02]  /*d710*/  LDC R5, c[0x0][0x800] ;  /* 0x00020000ff057b82 */ /* 0x00ee640000000800 */
[----:B-1----:R4:W-:Y:S02]  /*d720*/  SYNCS.ARRIVE.TRANS64.RED.A0TR RZ, [UR5+0xb0], R5 ;  /* 0x0000b005ffff79a7 */ /* 0x0029e40008300405 */
.L_x_321:
[----:B------:R-:W-:Y:S05]  /*d730*/  BSYNC B0 ;  /* 0x0000000000007941 */ /* 0x000fea0003800000 */
.L_x_320:
[----:B------:R-:W-:Y:S05]  /*d740*/  @!P2 BRA `(.L_x_323) ;  /* 0x000000000004a947 */ /* 0x000fea0003800000 */
[----:B------:R-:W-:Y:S01]  /*d750*/  BPT.TRAP 0x1 ;  /* 0x000000040000795c */ /* 0x000fe20000300000 */
.L_x_323:
[----:B------:R-:W-:-:S04]  /*d760*/  UIADD3 UR4, UR5, 0xb0, URZ ;  /* 0x000000b005047890 */ /* 0x000fc8000fffe03f */
[----:B------:R-:W-:-:S09]  /*d770*/  UPRMT UR4, UR36, 0x654, UR4 ;  /* 0x0000065424047896 */ /* 0x000fd20008000004 */
[----:B------:R-:W-:Y:S01]  /*d780*/  SYNCS.ARRIVE.TRANS64.RED.A1T0 RZ, [UR4], RZ ;  /* 0x000000ffffff79a7 */ /* 0x000fe20008100404 */
[----:B------:R-:W-:Y:S05]  /*d790*/  @!P2 BRA `(.L_x_324) ;  /* 0x000000000004a947 */ /* 0x000fea0003800000 */
[----:B------:R-:W-:Y:S01]  /*d7a0*/  BPT.TRAP 0x1 ;  /* 0x000000040000795c */ /* 0x000fe20000300000 */
.L_x_324:
[----:B------:R-:W5:Y:S02]  /*d7b0*/  SYNCS.PHASECHK.TRANS64.TRYWAIT P1, [UR5+0xd8], R4 ;  /* 0x0000d804ff0075a7 */ /* 0x000f640008020145 */
[----:B-----5:R-:W-:Y:S05]  /*d7c0*/  @!P1 BRA `(.L_x_325) ;  /* 0x0000002000009947 */ /* 0x020fea0003800000 */
.L_x_377:
[----:B------:R-:W-:Y:S04]  /*d7d0*/  BSSY B0, `(.L_x_326) ;  /* 0x0000010000007945 */ /* 0x000fe80003800000 */
[----:B------:R-:W-:Y:S05]  /*d7e0*/  @!P0 BRA `(.L_x_327) ;  /* 0x0000000000388947 */ /* 0x000fea0003800000 */
[----:B------:R-:W-:Y:S01]  /*d7f0*/  R2UR UR20, R6 ;  /* 0x00000000061472ca */ /* 0x000fe200000e0000 */
[----:B------:R-:W-:Y:S02]  /*d800*/  UIADD3 UR8, UP0, UR6, 0x3f0, URZ ;  /* 0x000003f006087890 */ /* 0x000fe4000ff1e03f */
        /* <DEDUP_REMOVED lines=8> */
[----:B-1----:R-:W-:Y:S05]  /*d890*/  @!P2 BRA `(.L_x_328) ;  /* 0x000000000004a947 */ /* 0x002fea0003800000 */
[----:B------:R-:W-:Y:S01]  /*d8a0*/  BPT.TRAP 0x1 ;  /* 0x000000040000795c */ /* 0x000fe20000300000 */
.L_x_328:
[----:B------:R-:W1:Y:S02]  /*d8b0*/  LDC R4, c[0x0][0x800] ;  /* 0x00020000ff047b82 */ /* 0x000e640000000800 */
[----:B-1----:R1:W-:Y:S02]  /*d8c0*/  SYNCS.ARRIVE.TRANS64.RED.A0TR RZ, [UR5+0xb8], R4 ;  /* 0x0000b804ffff79a7 */ /* 0x0023e40008300405 */
.L_x_327:
[----:B------:R-:W-:Y:S05]  /*d8d0*/  BSYNC B0 ;  /* 0x0000000000007941 */ /* 0x000fea0003800000 */
.L_x_326:
[----:B------:R-:W-:Y:S05]  /*d8e0*/  @!P2 BRA `(.L_x_329) ;  /* 0x000000000004a947 */ /* 0x000fea0003800000 */
[----:B------:R-:W-:Y:S01]  /*d8f0*/  BPT.TRAP 0x1 ;  /* 0x000000040000795c */ /* 0x000fe20000300000 */
.L_x_329:
[----:B------:R-:W-:Y:S01]  /*d900*/  IADD3 R16, P0, R16, UR38, RZ ;  /* 0x0000002610107c10 */ /* 0x000fe2000ff1e0ff */
[----:B------:R-:W-:Y:S01]  /*d910*/  UIADD3 UR4, UR5, 0xb8, URZ ;  /* 0x000000b805047890 */ /* 0x000fe2000fffe03f */
[----:B------:R-:W-:Y:S01]  /*d920*/  LOP3.LUT R9, R9, 0x1, RZ, 0x3c, !PT ;  /* 0x0000000109097812 */ /* 0x000fe200078e3cff */
[----:B------:R-:W-:Y:S01]  /*d930*/  IMAD.MOV.U32 R7, RZ, RZ, -0x1 ;  /* 0xffffffffff077424 */ /* 0x000fe200078e00ff */
[----:B------:R-:W-:Y:S01]  /*d940*/  IADD3.X R17, R17, UR37, RZ, P0, !PT ;  /* 0x0000002511117c10 */ /* 0x000fe200087fe4ff */
[----:B------:R-:W-:Y:S01]  /*d950*/  UPRMT UR4, UR36, 0x654, UR4 ;  /* 0x0000065424047896 */ /* 0x000fe20008000004 */
[----:B------:R-:W-:Y:S02]  /*d960*/  ISETP.GE.U32.AND P0, PT, R16, UR22, PT ;  /* 0x0000001610007c0c */ /* 0x000fe4000bf06070 */
[----:B-1----:R-:W-:Y:S02]  /*d970*/  PRMT R4, RZ, 0x7610, R4 ;  /* 0x00007610ff047816 */ /* 0x002fe40000000004 */
[----:B------:R-:W-:-:S02]  /*d980*/  ISETP.GE.U32.AND.EX P0, PT, R17, UR23, PT, P0 ;  /* 0x0000001711007c0c */ /* 0x000fc4000bf06100 */
[----:B------:R-:W-:Y:S02]  /*d990*/  MOV R20, 0xffffffff ;  /* 0xffffffff00147802 */ /* 0x000fe40000000f00 */
[----:B------:R-:W-:Y:S01]  /*d9a0*/  SYNCS.ARRIVE.TRANS64.RED.A1T0 RZ, [UR4], RZ ;  /* 0x000000ffffff79a7 */ /* 0x000fe20008100404 */
[----:B------:R-:W-:-:S08]  /*d9b0*/  MOV R6, 0xffffffff ;  /* 0xffffffff00067802 */ /* 0x000fd00000000f00 */
[----:B------:R-:W-:Y:S05]  /*d9c0*/  @P0 BRA `(.L_x_330) ;  /* 0x0000000400580947 */ /* 0x000fea0003800000 */
[----:B------:R-:W1:Y:S01]  /*d9d0*/  S2R R18, SR_CTAID.X ;  /* 0x0000000000127919 */ /* 0x000e620000002500 */
[----:B------:R-:W5:Y:S01]  /*d9e0*/  LDC.64 R14, c[0x0][0x8d0] ;  /* 0x00023400ff0e7b82 */ /* 0x000f620000000a00 */
[----:B------:R-:W-:Y:S01]  /*d9f0*/  ULDC UR4, c[0x0][0x150] ;  /* 0x0000540000047ab9 */ /* 0x000fe20000000800 */
[----:B------:R-:W-:Y:S01]  /*da00*/  IMAD.MOV.U32 R22, RZ, RZ, R17 ;  /* 0x000000ffff167224 */ /* 0x000fe200078e0011 */
[----:B------:R-:W1:Y:S05]  /*da10*/  S2R R20, SR_CTAID.Y ;  /* 0x0000000000147919 */ /* 0x000e6a0000002600 */
[----:B--234-:R-:W2:Y:S08]  /*da20*/  LDC R5, c[0x0][0x144] ;  /* 0x00005100ff057b82 */ /* 0x01ceb00000000800 */
[----:B------:R-:W3:Y:S01]  /*da30*/  LDC R21, c[0x0][0x8d8] ;  /* 0x00023600ff157b82 */ /* 0x000ee20000000800 */
[----:B-----5:R-:W-:-:S04]  /*da40*/  ISETP.NE.U32.AND P0, PT, R14, RZ, PT ;  /* 0x000000ff0e00720c */ /* 0x020fc80003f05070 */
[----:B------:R-:W-:Y:S02]  /*da50*/  ISETP.NE.AND.EX P0, PT, R15, RZ, PT, P0 ;  /* 0x000000ff0f00720c */ /* 0x000fe40003f05300 */
[----:B-1----:R-:W-:Y:S02]  /*da60*/  I2FP.F32.U32 R4, R18 ;  /* 0x0000001200047245 */ /* 0x002fe40000201000 */
[----:B------:R-:W-:-:S03]  /*da70*/  I2FP.F32.U32 R23, R20 ;  /* 0x0000001400177245 */ /* 0x000fc60000201000 */
[----:B------:R-:W-:-:S06]  /*da80*/  FMUL R4, R4, UR4 ;  /* 0x0000000404047c20 */ /* 0x000fcc0008400000 */
[----:B------:R-:W1:Y:S02]  /*da90*/  F2I.U32.TRUNC.NTZ R4, R4 ;  /* 0x0000000400047305 */ /* 0x000e64000020f000 */
[----:B-1----:R-:W-:-:S05]  /*daa0*/  IADD3 R6, -R4, RZ, RZ ;  /* 0x000000ff04067210 */ /* 0x002fca0007ffe1ff */
[----:B--2---:R-:W-:Y:S01]  /*dab0*/  IMAD R18, R5, R6, R18 ;  /* 0x0000000605127224 */ /* 0x004fe200078e0212 */
[----:B------:R-:W-:Y:S01]  /*dac0*/  MOV R6, R16 ;  /* 0x0000001000067202 */ /* 0x000fe20000000f00 */
[----:B---3--:R-:W-:Y:S06]  /*dad0*/  @!P0 BRA `(.L_x_331) ;  /* 0x0000000000308947 */ /* 0x008fec0003800000 */
[----:B------:R-:W1:Y:S02]  /*dae0*/  LDC R5, c[0x0][0x8dc] ;  /* 0x00023700ff057b82 */ /* 0x000e640000000800 */
[----:B-1----:R-:W-:-:S04]  /*daf0*/  IADD3 R5, P0, R16, R5, RZ ;  /* 0x0000000510057210 */ /* 0x002fc80007f1e0ff */
[----:B------:R-:W-:-:S05]  /*db00*/  IADD3.X R19, RZ, R17, RZ, P0, !PT ;  /* 0x00000011ff137210 */ /* 0x000fca00007fe4ff */
[----:B------:R-:W-:-:S04]  /*db10*/  IMAD.WIDE.U32 R6, R19, R14, RZ ;  /* 0x0000000e13067225 */ /* 0x000fc800078e00ff */
[----:B------:R-:W-:-:S04]  /*db20*/  IMAD.WIDE.U32 R6, P0, R5, R15, R6 ;  /* 0x0000000f05067225 */ /* 0x000fc80007800006 */
[----:B------:R-:W-:Y:S01]  /*db30*/  IMAD.WIDE.U32 R4, R5, R14, RZ ;  /* 0x0000000e05047225 */ /* 0x000fe200078e00ff */
[----:B------:R-:W-:-:S04]  /*db40*/  MOV R4, R7 ;  /* 0x0000000700047202 */ /* 0x000fc80000000f00 */
[----:B------:R-:W-:Y:S02]  /*db50*/  IADD3 RZ, P1, R5, R6, RZ ;  /* 0x0000000605ff7210 */ /* 0x000fe40007f3e0ff */
[----:B------:R-:W-:-:S03]  /*db60*/  IADD3.X R5, RZ, RZ, RZ, P0, !PT ;  /* 0x000000ffff057210 */ /* 0x000fc600007fe4ff */
[----:B------:R-:W-:-:S04]  /*db70*/  IMAD.WIDE.U32.X R4, R19, R15, R4, P1 ;  /* 0x0000000f13047225 */ /* 0x000fc800008e0404 */
[----:B------:R-:W-:Y:S01]  /*db80*/  IMAD.MOV.U32 R6, RZ, RZ, R4 ;  /* 0x000000ffff067224 */ /* 0x000fe200078e0004 */
[----:B------:R-:W-:-:S07]  /*db90*/  MOV R22, R5 ;  /* 0x0000000500167202 */ /* 0x000fce0000000f00 */
.L_x_331:
[----:B------:R-:W-:Y:S01]  /*dba0*/  ULDC UR4, c[0x0][0x154] ;  /* 0x0000550000047ab9 */ /* 0x000fe20000000800 */
[----:B------:R-:W1:Y:S01]  /*dbb0*/  LDC R7, c[0x0][0x148] ;  /* 0x00005200ff077b82 */ /* 0x000e620000000800 */
[----:B------:R-:W-:Y:S01]  /*dbc0*/  FMUL R14, R23, UR4 ;  /* 0x00000004170e7c20 */ /* 0x000fe20008400000 */
[----:B------:R-:W-:Y:S02]  /*dbd0*/  ISETP.NE.AND P2, PT, R2, 0x1, PT ;  /* 0x000000010200780c */ /* 0x000fe40003f45270 */
[-CC-:B------:R-:W-:Y:S02]  /*dbe0*/  SHF.R.U64 R19, R6, R21.reuse, R22.reuse ;  /* 0x0000001506137219 */ /* 0x180fe40000001216 */
[----:B------:R-:W-:Y:S01]  /*dbf0*/  SHF.R.U32.HI R21, RZ, R21, R22 ;  /* 0x00000015ff157219 */ /* 0x000fe20000011616 */
[----:B------:R-:W2:Y:S01]  /*dc00*/  F2I.U32.TRUNC.NTZ R14, R14 ;  /* 0x0000000e000e7305 */ /* 0x000ea2000020f000 */
[----:B------:R-:W3:Y:S01]  /*dc10*/  LDC.64 R4, c[0x0][0x8c8] ;  /* 0x00023200ff047b82 */ /* 0x000ee20000000a00 */
[----:B------:R-:W-:-:S04]  /*dc20*/  IADD3 R23, P0, RZ, -R19, RZ ;  /* 0x80000013ff177210 */ /* 0x000fc80007f1e0ff */
[----:B------:R-:W-:-:S03]  /*dc30*/  IADD3.X R21, RZ, ~R21, RZ, P0, !PT ;  /* 0x80000015ff157210 */ /* 0x000fc600007fe4ff */
[----:B------:R-:W4:Y:S01]  /*dc40*/  LDC R22, c[0x0][0x8c0] ;  /* 0x00023000ff167b82 */ /* 0x000f220000000800 */
[----:B--2---:R-:W-:-:S07]  /*dc50*/  IADD3 R15, -R14, RZ, RZ ;  /* 0x000000ff0e0f7210 */ /* 0x004fce0007ffe1ff */
[----:B------:R-:W2:Y:S01]  /*dc60*/  LDC R26, c[0x0][0x8f0] ;  /* 0x00023c00ff1a7b82 */ /* 0x000ea20000000800 */
[----:B-1----:R-:W-:-:S07]  /*dc70*/  @P2 IMAD R18, R7, R15, R20 ;  /* 0x0000000f07122224 */ /* 0x002fce00078e0214 */
[----:B------:R-:W1:Y:S01]  /*dc80*/  LDC.64 R14, c[0x0][0x8e8] ;  /* 0x00023a00ff0e7b82 */ /* 0x000e620000000a00 */
[----:B---3--:R-:W-:-:S04]  /*dc90*/  IMAD R6, R21, R4, RZ ;  /* 0x0000000415067224 */ /* 0x008fc800078e02ff */
[C---:B------:R-:W-:Y:S02]  /*dca0*/  IMAD R7, R23.reuse, R5, R6 ;  /* 0x0000000517077224 */ /* 0x040fe400078e0206 */
[----:B------:R-:W-:Y:S01]  /*dcb0*/  IMAD.WIDE.U32 R4, R23, R4, R16 ;  /* 0x0000000417047225 */ /* 0x000fe200078e0010 */
[----:B------:R-:W3:Y:S03]  /*dcc0*/  LDC R21, c[0x0][0x8b0] ;  /* 0x00022c00ff157b82 */ /* 0x000ee60000000800 */
[----:B------:R-:W-:-:S05]  /*dcd0*/  IMAD.IADD R5, R5, 0x1, R7 ;  /* 0x0000000105057824 */ /* 0x000fca00078e0207 */
[----:B------:R-:W5:Y:S01]  /*dce0*/  LDC R6, c[0x0][0x900] ;  /* 0x00024000ff067b82 */ /* 0x000f620000000800 */
[-CC-:B----4-:R-:W-:Y:S02]  /*dcf0*/  SHF.R.U64 R25, R4, R22.reuse, R5.reuse ;  /* 0x0000001604197219 */ /* 0x190fe40000001205 */
[----:B------:R-:W-:-:S05]  /*dd00*/  SHF.R.U32.HI R4, RZ, R22, R5 ;  /* 0x00000016ff047219 */ /* 0x000fca0000011605 */
[----:B------:R-:W4:Y:S01]  /*dd10*/  LDC R22, c[0x0][0x8e0] ;  /* 0x00023800ff167b82 */ /* 0x000f220000000800 */
[----:B-1----:R-:W-:-:S04]  /*dd20*/  ISETP.NE.U32.AND P0, PT, R14, RZ, PT ;  /* 0x000000ff0e00720c */ /* 0x002fc80003f05070 */
[----:B------:R-:W-:-:S03]  /*dd30*/  ISETP.NE.AND.EX P0, PT, R15, RZ, PT, P0 ;  /* 0x000000ff0f00720c */ /* 0x000fc60003f05300 */
[----:B------:R-:W1:Y:S01]  /*dd40*/  LDC R23, c[0x0][0x8b8] ;  /* 0x00022e00ff177b82 */ /* 0x000e620000000800 */
[-CC-:B---3--:R-:W-:Y:S02]  /*dd50*/  SHF.R.U64 R24, R25, R21.reuse, R4.reuse ;  /* 0x0000001519187219 */ /* 0x188fe40000001204 */
[----:B------:R-:W-:-:S05]  /*dd60*/  SHF.R.U32.HI R5, RZ, R21, R4 ;  /* 0x00000015ff057219 */ /* 0x000fca0000011604 */
[----:B------:R-:W3:Y:S01]  /*dd70*/  LDC R20, c[0x0][0x8a8] ;  /* 0x00022a00ff147b82 */ /* 0x000ee20000000800 */
[-CC-:B-----5:R-:W-:Y:S02]  /*dd80*/  SHF.R.U64 R21, R24, R6.reuse, R5.reuse ;  /* 0x0000000618157219 */ /* 0x1a0fe40000001205 */
[----:B------:R-:W-:Y:S02]  /*dd90*/  SHF.R.U32.HI R27, RZ, R6, R5 ;  /* 0x00000006ff1b7219 */ /* 0x000fe40000011605 */
[----:B------:R-:W-:Y:S02]  /*dda0*/  MOV R4, R21 ;  /* 0x0000001500047202 */ /* 0x000fe40000000f00 */
[----:B------:R-:W-:Y:S01]  /*ddb0*/  MOV R5, R27 ;  /* 0x0000001b00057202 */ /* 0x000fe20000000f00 */
[----:B--2---:R-:W-:Y:S06]  /*ddc0*/  @!P0 BRA `(.L_x_332) ;  /* 0x0000000000288947 */ /* 0x004fec0003800000 */
[----:B------:R-:W2:Y:S02]  /*ddd0*/  LDC R4, c[0x0][0x8f4] ;  /* 0x00023d00ff047b82 */ /* 0x000ea40000000800 */
[----:B--2---:R-:W-:-:S04]  /*dde0*/  IADD3 R5, P0, R21, R4, RZ ;  /* 0x0000000415057210 */ /* 0x004fc80007f1e0ff */
[----:B------:R-:W-:-:S05]  /*ddf0*/  IADD3.X R27, RZ, R27, RZ, P0, !PT ;  /* 0x0000001bff1b7210 */ /* 0x000fca00007fe4ff */
[----:B------:R-:W-:-:S04]  /*de00*/  IMAD.WIDE.U32 R6, R27, R14, RZ ;  /* 0x0000000e1b067225 */ /* 0x000fc800078e00ff */
[----:B------:R-:W-:-:S04]  /*de10*/  IMAD.WIDE.U32 R6, P0, R5, R15, R6 ;  /* 0x0000000f05067225 */ /* 0x000fc80007800006 */
[----:B------:R-:W-:Y:S01]  /*de20*/  IMAD.WIDE.U32 R4, R5, R14, RZ ;  /* 0x0000000e05047225 */ /* 0x000fe200078e00ff */
[----:B------:R-:W-:-:S04]  /*de30*/  MOV R4, R7 ;  /* 0x0000000700047202 */ /* 0x000fc80000000f00 */
[----:B------:R-:W-:Y:S01]  /*de40*/  IADD3 RZ, P1, R5, R6, RZ ;  /* 0x0000000605ff7210 */ /* 0x000fe20007f3e0ff */
[----:B------:R-:W-:-:S04]  /*de50*/  IMAD.X R5, RZ, RZ, RZ, P0 ;  /* 0x000000ffff057224 */ /* 0x000fc800000e06ff */
[----:B------:R-:W-:-:S08]  /*de60*/  IMAD.WIDE.U32.X R4, R27, R15, R4, P1 ;  /* 0x0000000f1b047225 */ /* 0x000fd000008e0404 */
.L_x_332:
[----:B------:R-:W-:Y:S01]  /*de70*/  SHF.R.U64 R26, R4, R26, R5 ;  /* 0x0000001a041a7219 */ /* 0x000fe20000001205 */
[----:B------:R-:W-:Y:S01]  /*de80*/  IMAD.MOV.U32 R6, RZ, RZ, R19 ;  /* 0x000000ffff067224 */ /* 0x000fe200078e0013 */
[----:B------:R-:W-:Y:S02]  /*de90*/  LOP3.LUT R5, R24, R13, RZ, 0xc0, !PT ;  /* 0x0000000d18057212 */ /* 0x000fe400078ec0ff */
[----:B------:R-:W-:Y:S02]  /*dea0*/  IADD3 R4, -R26, RZ, RZ ;  /* 0x000000ff1a047210 */ /* 0x000fe40007ffe1ff */
[----:B------:R-:W-:Y:S01]  /*deb0*/  LOP3.LUT R25, R25, R12, RZ, 0xc0, !PT ;  /* 0x0000000c19197212 */ /* 0x000fe200078ec0ff */
[----:B------:R-:W-:Y:S02]  /*dec0*/  IMAD R5, R10, R26, R5 ;  /* 0x0000001a0a057224 */ /* 0x000fe400078e0205 */
[----:B----4-:R-:W-:Y:S01]  /*ded0*/  IMAD R21, R4, R22, R21 ;  /* 0x0000001604157224 */ /* 0x010fe200078e0215 */
[----:B------:R-:W-:Y:S01]  /*dee0*/  MOV R4, 0x1 ;  /* 0x0000000100047802 */ /* 0x000fe20000000f00 */
[----:B-1----:R-:W-:-:S02]  /*def0*/  IMAD R18, R5, R23, R18 ;  /* 0x0000001705127224 */ /* 0x002fc400078e0212 */
[----:B---3--:R-:W-:-:S05]  /*df00*/  IMAD R21, R21, R20, R25 ;  /* 0x0000001415157224 */ /* 0x008fca00078e0219 */
[----:B------:R-:W-:Y:S02]  /*df10*/  SEL R7, R21, R18, !P2 ;  /* 0x0000001215077207 */ /* 0x000fe40005000000 */
[----:B------:R-:W-:-:S07]  /*df20*/  SEL R20, R18, R21, !P2 ;  /* 0x0000001512147207 */ /* 0x000fce0005000000 */
.L_x_330:
[----:B------:R-:W-:-:S13]  /*df30*/  LOP3.LUT P0, RZ, R4, 0xff, RZ, 0xc0, !PT ;  /* 0x000000ff04ff7812 */ /* 0x000fda000780c0ff */
[----:B------:R-:W-:Y:S05]  /*df40*/  @P0 BRA `(.L_x_333) ;  /* 0xfffffff0005c0947 */ /* 0x000fea000383ffff */
.L_x_301:
[----:B------:R-:W-:Y:S01]  /*df50*/  ELECT P0, URZ, PT ;  /* 0x00000000003f782f */ /* 0x000fe20003800000 */
[----:B------:R-:W-:-:S12]  /*df60*/  BSSY B0, `(.L_x_334) ;  /* 0x000001b000007945 */ /* 0x000fd80003800000 */
[----:B------:R-:W-:Y:S05]  /*df70*/  @!P0 BRA `(.L_x_335) ;  /* 0x0000000000648947 */ /* 0x000fea0003800000 */
[----:B------:R-:W-:-:S04]  /*df80*/  LOP3.LUT R0, R0, 0x2, RZ, 0xfc, !PT ;  /* 0x0000000200007812 */ /* 0x000fc800078efcff */
[----:B------:R-:W-:-:S13]  /*df90*/  ISETP.NE.AND P1, PT, R0, 0x3, PT ;  /* 0x000000030000780c */ /* 0x000fda0003f25270 */
[----:B------:R-:W-:Y:S05]  /*dfa0*/  @!P1 BRA `(.L_x_336) ;  /* 0x0000000000049947 */ /* 0x000fea0003800000 */
[----:B------:R-:W-:Y:S01]  /*dfb0*/  BPT.TRAP 0x1 ;  /* 0x000000040000795c */ /* 0x000fe20000300000 */
.L_x_336:
[----:B------:R-:W-:Y:S02]  /*dfc0*/  MOV R2, 0x400 ;  /* 0x0000040000027802 */ /* 0x000fe40000000f00 */
[----:B------:R-:W-:Y:S02]  /*dfd0*/  MOV R3, UR36 ;  /* 0x0000002400037c02 */ /* 0x000fe40008000f00 */
[----:B------:R-:W-:Y:S02]  /*dfe0*/  SHF.L.U32 R0, R9, 0x1f, RZ ;  /* 0x0000001f09007819 */ /* 0x000fe400000006ff */
[----:B------:R-:W-:-:S04]  /*dff0*/  LEA R3, R3, R2, 0x18 ;  /* 0x0000000203037211 */ /* 0x000fc800078ec0ff */
[----:B------:R-:W1:Y:S02]  /*e000*/  SYNCS.PHASECHK.TRANS64.TRYWAIT P0, [R3+URZ+0xc0], R0 ;  /* 0x0000c000030075a7 */ /* 0x000e64000800017f */
[----:B-1----:R-:W-:Y:S05]  /*e010*/  @!P0 BRA `(.L_x_337) ;  /* 0x0000001800048947 */ /* 0x002fea0003800000 */
.L_x_378:
[----:B------:R-:W-:Y:S05]  /*e020*/  @!P1 BRA `(.L_x_338) ;  /* 0x0000000000049947 */ /* 0x000fea0003800000 */
[----:B------:R-:W-:Y:S01]  /*e030*/  BPT.TRAP 0x1 ;  /* 0x000000040000795c */ /* 0x000fe20000300000 */
.L_x_338:
[----:B------:R-:W1:Y:S02]  /*e040*/  SYNCS.PHASECHK.TRANS64.TRYWAIT P0, [R3+URZ+0xc8], R0 ;  /* 0x0000c800030075a7 */ /* 0x000e64000800017f */
[----:B-1----:R-:W-:Y:S05]  /*e050*/  @!P0 BRA `(.L_x_339) ;  /* 0x0000001800088947 */ /* 0x002fea0003800000 */
.L_x_379:
[----:B------:R-:W-:Y:S05]  /*e060*/  @!P1 BRA `(.L_x_340) ;  /* 0x0000000000049947 */ /* 0x000fea0003800000 */
[----:B------:R-:W-:Y:S01]  /*e070*/  BPT.TRAP 0x1 ;  /* 0x000000040000795c */ /* 0x000fe20000300000 */
.L_x_340:
[----:B------:R-:W1:Y:S02]  /*e080*/  SYNCS.PHASECHK.TRANS64.TRYWAIT P0, [R3+URZ+0xd0], R0 ;  /* 0x0000d000030075a7 */ /* 0x000e64000800017f */
[----:B-1----:R-:W-:Y:S05]  /*e090*/  @!P0 BRA `(.L_x_341) ;  /* 0x00000018000c8947 */ /* 0x002fea0003800000 */
.L_x_380:
[----:B------:R-:W-:Y:S05]  /*e0a0*/  @!P1 BRA `(.L_x_342) ;  /* 0x0000000000049947 */ /* 0x000fea0003800000 */
[----:B------:R-:W-:Y:S01]  /*e0b0*/  BPT.TRAP 0x1 ;  /* 0x000000040000795c */ /* 0x000fe20000300000 */
.L_x_342:
[----:B------:R-:W-:-:S07]  /*e0c0*/  SHF.L.U32 R0, R9, 0x1f, RZ ;  /* 0x0000001f09007819 */ /* 0x000fce00000006ff */
.L_x_343:
[----:B------:R1:W1:Y:S02]  /*e0d0*/  SYNCS.PHASECHK.TRANS64.TRYWAIT P0, [R3+URZ+0xd8], R0 ;  /* 0x0000d800030075a7 */ /* 0x000264000800017f */
[----:B-1----:R-:W-:Y:S05]  /*e0e0*/  @!P0 NANOSLEEP.SYNCS 0x989680 ;  /* 0x009896800000895d */ /* 0x002fea0003900000 */
[----:B------:R-:W1:Y:S02]  /*e0f0*/  @!P0 SYNCS.PHASECHK.TRANS64 P0, [R3+URZ+0xd8], R0 ;  /* 0x0000d800030085a7 */ /* 0x000e64000800007f */
[----:B-1----:R-:W-:Y:S05]  /*e100*/  @!P0 BRA `(.L_x_343) ;  /* 0xfffffffc00f08947 */ /* 0x002fea000383ffff */
.L_x_335:
[----:B------:R-:W-:Y:S05]  /*e110*/  BSYNC B0 ;  /* 0x0000000000007941 */ /* 0x000fea0003800000 */
.L_x_334:
[----:B------:R-:W-:Y:S05]  /*e120*/  EXIT ;  /* 0x000000000000794d */ /* 0x000fea0003800000 */
.L_x_296:
[----:B------:R-:W-:Y:S02]  /*e130*/  LOP3.LUT P0, RZ, R12, 0xff, RZ, 0xc0, !PT ;  /* 0x000000ff0cff7812 */ /* 0x000fe4000780c0ff */
[----:B------:R-:W-:Y:S02]  /*e140*/  MOV R0, 0x1 ;  /* 0x0000000100007802 */ /* 0x000fe40000000f00 */
[----:B------:R-:W-:-:S09]  /*e150*/  MOV R12, RZ ;  /* 0x000000ff000c7202 */ /* 0x000fd20000000f00 */
[----:B------:R-:W-:Y:S05]  /*e160*/  @!P0 BRA `(.L_x_344) ;  /* 0x0000000c00208947 */ /* 0x000fea0003800000 */
[----:B------:R-:W1:Y:S01]  /*e170*/  LDC R0, c[0x0][0x28c] ;  /* 0x0000a300ff007b82 */ /* 0x000e620000000800 */
[----:B------:R-:W-:Y:S01]  /*e180*/  ULDC UR7, c[0x0][0x900] ;  /* 0x0002400000077ab9 */ /* 0x000fe20000000800 */
[----:B------:R-:W-:Y:S01]  /*e190*/  UMOV UR8, 0xffffffff ;  /* 0xffffffff00087882 */ /* 0x000fe20000000000 */
[----:B------:R-:W-:Y:S01]  /*e1a0*/  BSSY B0, `(.L_x_344) ;  /* 0x00000c4000007945 */ /* 0x000fe20003800000 */
[----:B------:R-:W-:Y:S01]  /*e1b0*/  USHF.L.U32 UR4, UR36, 0x5, URZ ;  /* 0x0000000524047899 */ /* 0x000fe2000800063f */
[----:B------:R-:W-:Y:S01]  /*e1c0*/  MOV R10, 0x1 ;  /* 0x00000001000a7802 */ /* 0x000fe20000000f00 */
[----:B------:R-:W-:Y:S01]  /*e1d0*/  USHF.L.U32 UR5, UR36, 0xb, URZ ;  /* 0x0000000b24057899 */ /* 0x000fe2000800063f */
[----:B------:R-:W-:Y:S01]  /*e1e0*/  LOP3.LUT R9, R19, 0x2, RZ, 0xfc, !PT ;  /* 0x0000000213097812 */ /* 0x000fe200078efcff */
[----:B------:R-:W-:Y:S01]  /*e1f0*/  USHF.L.U32 UR8, UR8, UR7, URZ ;  /* 0x0000000708087299 */ /* 0x000fe2000800063f */
[----:B------:R-:W-:Y:S01]  /*e200*/  MOV R12, RZ ;  /* 0x000000ff000c7202 */ /* 0x000fe20000000f00 */
[----:B------:R-:W-:Y:S01]  /*e210*/  ULDC UR6, c[0x0][0x8a8] ;  /* 0x00022a0000067ab9 */ /* 0x000fe20000000800 */
[----:B------:R-:W-:Y:S01]  /*e220*/  UMOV UR9, 0x1 ;  /* 0x0000000100097882 */ /* 0x000fe20000000000 */
[----:B------:R-:W-:-:S02]  /*e230*/  ULOP3.LUT UR4, UR4, 0x20, URZ, 0xc0, !UPT ;  /* 0x0000002004047892 */ /* 0x000fc4000f8ec03f */
[----:B------:R-:W-:Y:S02]  /*e240*/  ULOP3.LUT UR5, UR5, 0x800, URZ, 0xc0, !UPT ;  /* 0x0000080005057892 */ /* 0x000fe4000f8ec03f */
[----:B------:R-:W-:Y:S02]  /*e250*/  UIADD3 UR6, UR6, -0x1, URZ ;  /* 0xffffffff06067890 */ /* 0x000fe4000fffe03f */
[----:B------:R-:W-:Y:S02]  /*e260*/  USHF.L.U32 UR19, UR9, UR7, URZ ;  /* 0x0000000709137299 */ /* 0x000fe4000800063f */
[----:B------:R-:W-:Y:S01]  /*e270*/  ULOP3.LUT UR18, URZ, UR8, URZ, 0x33, !UPT ;  /* 0x000000083f127292 */ /* 0x000fe2000f8e333f */
[----:B------:R-:W-:Y:S01]  /*e280*/  ULDC.64 UR22, c[0x0][0x198] ;  /* 0x0000660000167ab9 */ /* 0x000fe20000000a00 */
[----:B-1----:R-:W-:-:S05]  /*e290*/  VIADD R0, R0, 0x3f ;  /* 0x0000003f00007836 */ /* 0x002fca0000000000 */
[----:B------:R-:W-:-:S04]  /*e2a0*/  SHF.R.S32.HI R3, RZ, 0x1f, R0 ;  /* 0x0000001fff037819 */ /* 0x000fc80000011400 */
[----:B------:R-:W-:Y:S02]  /*e2b0*/  LEA.HI R3, R3, R0, RZ, 0x6 ;  /* 0x0000000003037211 */ /* 0x000fe400078f30ff */
[----:B------:R-:W-:Y:S02]  /*e2c0*/  MOV R0, 0x1 ;  /* 0x0000000100007802 */ /* 0x000fe40000000f00 */
[----:B------:R-:W-:-:S05]  /*e2d0*/  SHF.R.S32.HI R3, RZ, 0x6, R3 ;  /* 0x00000006ff037819 */ /* 0x000fca0000011403 */
[----:B------:R-:W-:-:S07]  /*e2e0*/  VIADD R8, R3, 0x1 ;  /* 0x0000000103087836 */ /* 0x000fce0000000000 */
.L_x_355:
[----:B------:R-:W-:-:S03]  /*e2f0*/  UMOV UR7, 0xffffffff ;  /* 0xffffffff00077882 */ /* 0x000fc60000000000 */
[----:B------:R-:W-:Y:S05]  /*e300*/  BRA.DIV UR7, `(.L_x_345) ;  /* 0x0000001607847947 */ /* 0x000fea000b800000 */
[----:B------:R-:W-:-:S13]  /*e310*/  ELECT P6, URZ, PT ;  /* 0x00000000003f782f */ /* 0x000fda00038c0000 */
.L_x_383:
[----:B------:R-:W1:Y:S01]  /*e320*/  LDC R4, c[0x0][0x28c] ;  /* 0x0000a300ff047b82 */ /* 0x000e620000000800 */
[----:B------:R-:W-:Y:S01]  /*e330*/  BSSY B1, `(.L_x_346) ;  /* 0x0000038000017945 */ /* 0x000fe20003800000 */
[----:B-1----:R-:W-:-:S13]  /*e340*/  ISETP.LT.OR P6, PT, R4, 0x1, !P6 ;  /* 0x000000010400780c */ /* 0x002fda00077c1670 */
[----:B------:R-:W-:Y:S05]  /*e350*/  @P6 BRA `(.L_x_347) ;  /* 0x0000000000d46947 */ /* 0x000fea0003800000 */
[----:B------:R-:W-:Y:S01]  /*e360*/  LEA R15, R7, UR4, 0x6 ;  /* 0x00000004070f7c11 */ /* 0x000fe2000f8e30ff */
[----:B------:R-:W-:Y:S01]  /*e370*/  IMAD.MOV.U32 R5, RZ, RZ, R0 ;  /* 0x000000ffff057224 */ /* 0x000fe200078e0000 */
[----:B------:R-:W-:Y:S02]  /*e380*/  SHF.L.U32 R20, R20, 0x8, RZ ;  /* 0x0000000814147819 */ /* 0x000fe400000006ff */
[----:B------:R-:W-:Y:S02]  /*e390*/  MOV R21, RZ ;  /* 0x000000ff00157202 */ /* 0x000fe40000000f00 */
[----:B------:R-:W-:Y:S02]  /*e3a0*/  MOV R4, R8 ;  /* 0x0000000800047202 */ /* 0x000fe40000000f00 */
[----:B------:R-:W-:-:S07]  /*e3b0*/  MOV R7, R12 ;  /* 0x0000000c00077202 */ /* 0x000fce0000000f00 */
.L_x_350:
[----:B------:R-:W1:Y:S01]  /*e3c0*/  S2R R14, SR_CgaCtaId ;  /* 0x00000000000e7919 */ /* 0x000e620000008800 */
[----:B------:R-:W-:Y:S02]  /*e3d0*/  MOV R11, 0x400 ;  /* 0x00000400000b7802 */ /* 0x000fe40000000f00 */
[----:B------:R-:W-:-:S13]  /*e3e0*/  LOP3.LUT P1, RZ, R18, 0x7f, RZ, 0xc0, !PT ;  /* 0x0000007f12ff7812 */ /* 0x000fda000782c0ff */
[----:B------:R-:W2:Y:S01]  /*e3f0*/  @!P1 LDC R13, c[0x0][0x500] ;  /* 0x00014000ff0d9b82 */ /* 0x000ea20000000800 */
[----:B-1----:R-:W-:Y:S02]  /*e400*/  LEA R22, R14, R11, 0x18 ;  /* 0x0000000b0e167211 */ /* 0x002fe400078ec0ff */
[----:B------:R-:W-:Y:S02]  /*e410*/  SHF.L.U32 R11, R5, 0x1f, RZ ;  /* 0x0000001f050b7819 */ /* 0x000fe400000006ff */
[----:B------:R-:W-:-:S04]  /*e420*/  LEA R14, R7, R22, 0x3 ;  /* 0x00000016070e7211 */ /* 0x000fc800078e18ff */
[----:B------:R-:W1:Y:S02]  /*e430*/  SYNCS.PHASECHK.TRANS64.TRYWAIT P0, [R14+URZ+0x50], R11 ;  /* 0x0000500b0e0075a7 */ /* 0x000e64000800017f */
[----:B-12---:R-:W-:Y:S05]  /*e440*/  @!P0 BRA `(.L_x_348) ;  /* 0x0000001400548947 */ /* 0x006fea0003800000 */
.L_x_384:
[----:B-1----:R-:W-:Y:S01]  /*e450*/  PRMT R11, R9, 0x9910, RZ ;  /* 0x00009910090b7816 */ /* 0x002fe200000000ff */
[----:B------:R1:W-:Y:S03]  /*e460*/  @!P1 SYNCS.ARRIVE.TRANS64 RZ, [R14+URZ], R13 ;  /* 0x0000000d0eff99a7 */ /* 0x0003e6000800003f */
[----:B------:R-:W-:-:S13]  /*e470*/  ISETP.NE.AND P0, PT, R11, 0x2, PT ;  /* 0x000000020b00780c */ /* 0x000fda0003f05270 */
[----:B-1----:R-:W-:Y:S05]  /*e480*/  @P0 BRA `(.L_x_349) ;  /* 0x0000000000040947 */ /* 0x002fea0003800000 */
[----:B------:R-:W-:Y:S01]  /*e490*/  BPT.TRAP 0x1 ;  /* 0x000000040000795c */ /* 0x000fe20000300000 */
.L_x_349:
[C---:B------:R-:W-:Y:S01]  /*e4a0*/  LEA R11, R7.reuse, R22, 0xe ;  /* 0x00000016070b7211 */ /* 0x040fe200078e70ff */
[----:B------:R-:W-:Y:S01]  /*e4b0*/  UIADD3 UR14, UP0, UR22, 0xf0, URZ ;  /* 0x000000f0160e7890 */ /* 0x000fe2000ff1e03f */
[----:B------:R-:W-:Y:S01]  /*e4c0*/  R2UR UR8, R7 ;  /* 0x00000000070872ca */ /* 0x000fe200000e0000 */
[----:B------:R-:W-:Y:S01]  /*e4d0*/  UIADD3 UR24, UP1, UR22, 0x1f0, URZ ;  /* 0x000001f016187890 */ /* 0x000fe2000ff3e03f */
[----:B------:R-:W-:Y:S01]  /*e4e0*/  R2UR UR7, R11 ;  /* 0x000000000b0772ca */ /* 0x000fe200000e0000 */
[----:B------:R-:W-:Y:S01]  /*e4f0*/  UIADD3.X UR15, URZ, UR23, URZ, UP0, !UPT ;  /* 0x000000173f0f7290 */ /* 0x000fe200087fe43f */
[----:B------:R-:W-:Y:S01]  /*e500*/  R2UR UR13, R22 ;  /* 0x00000000160d72ca */ /* 0x000fe200000e0000 */
[----:B------:R-:W-:Y:S01]  /*e510*/  VIADD R7, R7, 0x1 ;  /* 0x0000000107077836 */ /* 0x000fe20000000000 */
[----:B------:R-:W-:Y:S01]  /*e520*/  R2UR UR9, R14 ;  /* 0x000000000e0972ca */ /* 0x000fe200000e0000 */
[----:B------:R-:W-:Y:S01]  /*e530*/  UIADD3.X UR25, URZ, UR23, URZ, UP1, !UPT ;  /* 0x000000173f197290 */ /* 0x000fe20008ffe43f */
[----:B------:R-:W-:Y:S01]  /*e540*/  R2UR UR11, R20 ;  /* 0x00000000140b72ca */ /* 0x000fe200000e0000 */
[----:B------:R-:W-:Y:S01]  /*e550*/  UMOV UR16, 0x0 ;  /* 0x0000000000107882 */ /* 0x000fe20000000000 */
[----:B------:R-:W-:Y:S01]  /*e560*/  R2UR UR10, R21 ;  /* 0x00000000150a72ca */ /* 0x000fe200000e0000 */
[----:B------:R-:W-:Y:S01]  /*e570*/  UMOV UR17, 0x10000000 ;  /* 0x1000000000117882 */ /* 0x000fe20000000000 */
[----:B------:R-:W-:Y:S01]  /*e580*/  R2UR UR12, R6 ;  /* 0x00000000060c72ca */ /* 0x000fe200000e0000 */
[----:B------:R-:W-:Y:S01]  /*e590*/  ULEA UR8, UR8, UR5, 0xc ;  /* 0x0000000508087291 */ /* 0x000fe2000f8e603f */
[----:B------:R-:W-:Y:S01]  /*e5a0*/  IADD3 R4, R4, -0x1, RZ ;  /* 0xffffffff04047810 */ /* 0x000fe20007ffe0ff */
[----:B------:R-:W-:Y:S01]  /*e5b0*/  UIADD3 UR7, UR7, 0x6200, URZ ;  /* 0x0000620007077890 */ /* 0x000fe2000fffe03f */
[----:B------:R-:W-:Y:S01]  /*e5c0*/  R2UR UR20, R15 ;  /* 0x000000000f1472ca */ /* 0x000fe200000e0000 */
[----:B------:R-:W-:Y:S01]  /*e5d0*/  UIADD3 UR13, UR13, 0x2e200, UR8 ;  /* 0x0002e2000d0d7890 */ /* 0x000fe2000fffe008 */
[----:B------:R-:W-:Y:S01]  /*e5e0*/  ISETP.GT.AND P1, PT, R4, 0x1, PT ;  /* 0x000000010400780c */ /* 0x000fe20003f24270 */
[----:B------:R-:W-:Y:S01]  /*e5f0*/  UMOV UR21, 0x30000 ;  /* 0x0003000000157882 */ /* 0x000fe20000000000 */
[----:B------:R-:W-:-:S02]  /*e600*/  ISETP.NE.AND P0, PT, R7, 0xa, PT ;  /* 0x0000000a0700780c */ /* 0x000fc40003f05270 */
[----:B------:R-:W-:Y:S01]  /*e610*/  UMOV UR8, UR7 ;  /* 0x0000000700087c82 */ /* 0x000fe20008000000 */
[----:B------:R-:W-:Y:S02]  /*e620*/  IADD3 R21, R21, 0x40, RZ ;  /* 0x0000004015157810 */ /* 0x000fe40007ffe0ff */
[----:B------:R1:W-:Y:S01]  /*e630*/  UTMALDG.3D [UR8], [UR14], desc[UR16] ;  /* 0x000010080e0075b4 */ /* 0x0003e20008011000 */
[----:B------:R-:W-:Y:S02]  /*e640*/  SEL R14, RZ, 0x1, P0 ;  /* 0x00000001ff0e7807 */ /* 0x000fe40000000000 */
[----:B------:R-:W-:Y:S02]  /*e650*/  SEL R7, R7, RZ, P0 ;  /* 0x000000ff07077207 */ /* 0x000fe40000000000 */
[----:B------:R-:W-:Y:S01]  /*e660*/  LOP3.LUT R5, R5, R14, RZ, 0x3c, !PT ;  /* 0x0000000e05057212 */ /* 0x000fe200078e3cff */
[----:B-1----:R-:W-:Y:S01]  /*e670*/  UMOV UR8, UR13 ;  /* 0x0000000d00087c82 */ /* 0x002fe20008000000 */
[----:B------:R-:W-:-:S02]  /*e680*/  UMOV UR11, UR20 ;  /* 0x00000014000b7c82 */ /* 0x000fc40008000000 */
[----:B------:R1:W-:Y:S02]  /*e690*/  UTMALDG.3D.MULTICAST [UR8], [UR24], UR21, desc[UR16] ;  /* 0x00001008180073b4 */ /* 0x0003e40008011815 */
[----:B-1----:R-:W-:Y:S05]  /*e6a0*/  @P1 BRA `(.L_x_350) ;  /* 0xfffffffc00441947 */ /* 0x002fea000383ffff */
.L_x_347:
[----:B------:R-:W-:Y:S05]  /*e6b0*/  BSYNC B1 ;  /* 0x0000000000017941 */ /* 0x000fea0003800000 */
.L_x_346:
[----:B------:R-:W-:Y:S01]  /*e6c0*/  LOP3.LUT P1, RZ, R10, 0xff, RZ, 0xc0, !PT ;  /* 0x000000ff0aff7812 */ /* 0x000fe2000782c0ff */
[----:B------:R-:W-:Y:S01]  /*e6d0*/  ULDC.64 UR8, c[0x0][0x8f8] ;  /* 0x00023e0000087ab9 */ /* 0x000fe20000000a00 */
[C---:B------:R-:W-:Y:S01]  /*e6e0*/  IADD3 R12, R3.reuse, R12, RZ ;  /* 0x0000000c030c7210 */ /* 0x040fe20007ffe0ff */
[----:B------:R-:W-:Y:S01]  /*e6f0*/  BSSY B1, `(.L_x_351) ;  /* 0x000006c000017945 */ /* 0x000fe20003800000 */
[C---:B------:R-:W-:Y:S01]  /*e700*/  ISETP.GE.U32.AND P2, PT, R3.reuse, 0xa, PT ;  /* 0x0000000a0300780c */ /* 0x040fe20003f46070 */
[----:B------:R-:W-:Y:S01]  /*e710*/  IMAD.MOV.U32 R20, RZ, RZ, -0x1 ;  /* 0xffffffffff147424 */ /* 0x000fe200078e00ff */
[----:B------:R-:W-:Y:S02]  /*e720*/  ISETP.GT.U32.AND P0, PT, R12, 0x9, PT ;  /* 0x000000090c00780c */ /* 0x000fe40003f04070 */
[----:B------:R-:W-:Y:S02]  /*e730*/  PRMT R10, RZ, 0x7610, R10 ;  /* 0x00007610ff0a7816 */ /* 0x000fe4000000000a */
[----:B------:R-:W-:-:S03]  /*e740*/  ISETP.LT.U32.AND P0, PT, R3, 0xa, P0 ;  /* 0x0000000a0300780c */ /* 0x000fc60000701070 */
[----:B------:R-:W1:Y:S01]  /*e750*/  @P1 S2R R5, SR_CgaCtaId ;  /* 0x0000000000051919 */ /* 0x000e620000008800 */
[----:B------:R-:W-:-:S04]  /*e760*/  @P1 MOV R4, 0x400 ;  /* 0x0000040000041802 */ /* 0x000fc80000000f00 */
[----:B-1----:R-:W-:Y:S01]  /*e770*/  @P1 LEA R6, R5, R4, 0x18 ;  /* 0x0000000405061211 */ /* 0x002fe200078ec0ff */
[----:B------:R-:W-:-:S03]  /*e780*/  IMAD.WIDE.U32 R4, R12, -0x33333333, RZ ;  /* 0xcccccccd0c047825 */ /* 0x000fc600078e00ff */
[----:B------:R1:W-:Y:S01]  /*e790*/  @P1 SYNCS.ARRIVE.TRANS64.A1T0 RZ, [R6+URZ+0xe8], RZ ;  /* 0x0000e8ff06ff19a7 */ /* 0x0003e2000810003f */
[----:B------:R-:W-:Y:S02]  /*e7a0*/  IADD3 R16, P1, R16, UR38, RZ ;  /* 0x0000002610107c10 */ /* 0x000fe4000ff3e0ff */
[----:B------:R-:W-:Y:S02]  /*e7b0*/  SHF.R.U32.HI R7, RZ, 0x3, R5 ;  /* 0x00000003ff077819 */ /* 0x000fe40000011605 */
[----:B------:R-:W-:Y:S02]  /*e7c0*/  SEL R5, RZ, 0x1, !P0 ;  /* 0x00000001ff057807 */ /* 0x000fe40004000000 */
[----:B------:R-:W-:Y:S01]  /*e7d0*/  IADD3.X R17, R17, UR37, RZ, P1, !PT ;  /* 0x0000002511117c10 */ /* 0x000fe20008ffe4ff */
[----:B------:R-:W-:Y:S01]  /*e7e0*/  IMAD R12, R7, -0xa, R12 ;  /* 0xfffffff6070c7824 */ /* 0x000fe200078e020c */
[----:B------:R-:W-:Y:S02]  /*e7f0*/  ISETP.GE.U32.AND P0, PT, R16, UR8, PT ;  /* 0x0000000810007c0c */ /* 0x000fe4000bf06070 */
[----:B------:R-:W-:-:S02]  /*e800*/  LOP3.LUT R0, R0, R5, RZ, 0x3c, !PT ;  /* 0x0000000500007212 */ /* 0x000fc400078e3cff */
[----:B------:R-:W-:Y:S02]  /*e810*/  ISETP.GE.U32.AND.EX P0, PT, R17, UR9, PT, P0 ;  /* 0x0000000911007c0c */ /* 0x000fe4000bf06100 */
[----:B------:R-:W-:Y:S02]  /*e820*/  @P2 LOP3.LUT R0, R0, 0x1, R7, 0x78, !PT ;  /* 0x0000000100002812 */ /* 0x000fe400078e7807 */
[----:B------:R-:W-:Y:S02]  /*e830*/  MOV R7, 0xffffffff ;  /* 0xffffffff00077802 */ /* 0x000fe40000000f00 */
[----:B-1----:R-:W-:Y:S02]  /*e840*/  MOV R6, 0xffffffff ;  /* 0xffffffff00067802 */ /* 0x002fe40000000f00 */
[----:B------:R-:W-:-:S05]  /*e850*/  PRMT R4, RZ, 0x7610, R4 ;  /* 0x00007610ff047816 */ /* 0x000fca0000000004 */
[----:B------:R-:W-:Y:S05]  /*e860*/  @P0 BRA `(.L_x_352) ;  /* 0x0000000400500947 */ /* 0x000fea0003800000 */
[----:B------:R-:W1:Y:S01]  /*e870*/  S2R R14, SR_CTAID.X ;  /* 0x00000000000e7919 */ /* 0x000e620000002500 */
[----:B------:R-:W-:Y:S01]  /*e880*/  ULDC.64 UR8, c[0x0][0x8d0] ;  /* 0x0002340000087ab9 */ /* 0x000fe20000000a00 */
[----:B------:R-:W2:Y:S01]  /*e890*/  LDC R15, c[0x0][0x144] ;  /* 0x00005100ff0f7b82 */ /* 0x000ea20000000800 */
[----:B------:R-:W-:Y:S01]  /*e8a0*/  ISETP.NE.U32.AND P0, PT, RZ, UR8, PT ;  /* 0x00000008ff007c0c */ /* 0x000fe2000bf05070 */
[----:B------:R-:W3:Y:S01]  /*e8b0*/  S2R R11, SR_CTAID.Y ;  /* 0x00000000000b7919 */ /* 0x000ee20000002600 */
[----:B------:R-:W-:Y:S01]  /*e8c0*/  ULDC UR7, c[0x0][0x150] ;  /* 0x0000540000077ab9 */ /* 0x000fe20000000800 */
[----:B------:R-:W-:Y:S01]  /*e8d0*/  ULDC UR10, c[0x0][0x8d8] ;  /* 0x00023600000a7ab9 */ /* 0x000fe20000000800 */
[----:B------:R-:W-:Y:S02]  /*e8e0*/  ISETP.NE.AND.EX P0, PT, RZ, UR9, PT, P0 ;  /* 0x00000009ff007c0c */ /* 0x000fe4000bf05300 */
[----:B------:R-:W-:Y:S02]  /*e8f0*/  MOV R4, R16 ;  /* 0x0000001000047202 */ /* 0x000fe40000000f00 */
[----:B-1----:R-:W-:-:S05]  /*e900*/  I2FP.F32.U32 R5, R14 ;  /* 0x0000000e00057245 */ /* 0x002fca0000201000 */
[----:B------:R-:W-:Y:S01]  /*e910*/  FMUL R20, R5, UR7 ;  /* 0x0000000705147c20 */ /* 0x000fe20008400000 */
[----:B------:R-:W-:-:S03]  /*e920*/  IMAD.MOV.U32 R5, RZ, RZ, R17 ;  /* 0x000000ffff057224 */ /* 0x000fc600078e0011 */
[----:B---3--:R-:W-:Y:S05]  /*e930*/  @!P0 BRA `(.L_x_353) ;  /* 0x0000000000288947 */ /* 0x008fea0003800000 */
[----:B------:R-:W-:Y:S02]  /*e940*/  ULDC UR7, c[0x0][0x8dc] ;  /* 0x0002370000077ab9 */ /* 0x000fe40000000800 */
[----:B------:R-:W-:-:S04]  /*e950*/  IADD3 R5, P0, R16, UR7, RZ ;  /* 0x0000000710057c10 */ /* 0x000fc8000ff1e0ff */
[----:B------:R-:W-:-:S05]  /*e960*/  IADD3.X R13, RZ, R17, RZ, P0, !PT ;  /* 0x00000011ff0d7210 */ /* 0x000fca00007fe4ff */
[----:B------:R-:W-:-:S04]  /*e970*/  IMAD.WIDE.U32 R6, R13, UR8, RZ ;  /* 0x000000080d067c25 */ /* 0x000fc8000f8e00ff */
[----:B------:R-:W-:-:S04]  /*e980*/  IMAD.WIDE.U32 R6, P0, R5, UR9, R6 ;  /* 0x0000000905067c25 */ /* 0x000fc8000f800006 */
[----:B------:R-:W-:Y:S01]  /*e990*/  IMAD.WIDE.U32 R4, R5, UR8, RZ ;  /* 0x0000000805047c25 */ /* 0x000fe2000f8e00ff */
[----:B------:R-:W-:-:S04]  /*e9a0*/  MOV R4, R7 ;  /* 0x0000000700047202 */ /* 0x000fc80000000f00 */
[----:B------:R-:W-:Y:S02]  /*e9b0*/  IADD3 RZ, P1, R5, R6, RZ ;  /* 0x0000000605ff7210 */ /* 0x000fe40007f3e0ff */
[----:B------:R-:W-:-:S03]  /*e9c0*/  IADD3.X R5, RZ, RZ, RZ, P0, !PT ;  /* 0x000000ffff057210 */ /* 0x000fc600007fe4ff */
[----:B------:R-:W-:-:S08]  /*e9d0*/  IMAD.WIDE.U32.X R4, R13, UR9, R4, P1 ;  /* 0x000000090d047c25 */ /* 0x000fd000088e0404 */
.L_x_353:
[--C-:B------:R-:W-:Y:S01]  /*e9e0*/  SHF.R.U64 R13, R4, UR10, R5.reuse ;  /* 0x0000000a040d7c19 */ /* 0x100fe20008001205 */
[----:B------:R-:W1:Y:S01]  /*e9f0*/  F2I.U32.TRUNC.NTZ R20, R20 ;  /* 0x0000001400147305 */ /* 0x000e62000020f000 */
[----:B------:R-:W-:Y:S01]  /*ea00*/  SHF.R.U32.HI R4, RZ, UR10, R5 ;  /* 0x0000000aff047c19 */ /* 0x000fe20008011605 */
[----:B------:R-:W-:Y:S01]  /*ea10*/  ULDC.64 UR8, c[0x0][0x8c8] ;  /* 0x0002320000087ab9 */ /* 0x000fe20000000a00 */
[----:B------:R-:W-:Y:S01]  /*ea20*/  IADD3 R7, P0, RZ, -R13, RZ ;  /* 0x8000000dff077210 */ /* 0x000fe20007f1e0ff */
[----:B------:R-:W-:Y:S01]  /*ea30*/  ULDC.64 UR10, c[0x0][0x8e8] ;  /* 0x00023a00000a7ab9 */ /* 0x000fe20000000a00 */
[----:B------:R-:W3:Y:S01]  /*ea40*/  LDC R22, c[0x0][0x148] ;  /* 0x00005200ff167b82 */ /* 0x000ee20000000800 */
[----:B------:R-:W-:Y:S02]  /*ea50*/  ULDC UR7, c[0x0][0x8c0] ;  /* 0x0002300000077ab9 */ /* 0x000fe40000000800 */
[----:B------:R-:W-:Y:S01]  /*ea60*/  IMAD.X R4, RZ, RZ, ~R4, P0 ;  /* 0x000000ffff047224 */ /* 0x000fe200000e0e04 */
[----:B------:R-:W-:-:S03]  /*ea70*/  ISETP.NE.U32.AND P0, PT, RZ, UR10, PT ;  /* 0x0000000aff007c0c */ /* 0x000fc6000bf05070 */
[----:B------:R-:W-:Y:S01]  /*ea80*/  IMAD R6, R4, UR8, RZ ;  /* 0x0000000804067c24 */ /* 0x000fe2000f8e02ff */
[----:B------:R-:W-:Y:S01]  /*ea90*/  ISETP.NE.AND.EX P0, PT, RZ, UR11, PT, P0 ;  /* 0x0000000bff007c0c */ /* 0x000fe2000bf05300 */
[----:B------:R-:W-:Y:S01]  /*eaa0*/  IMAD.WIDE.U32 R4, R7, UR8, R16 ;  /* 0x0000000807047c25 */ /* 0x000fe2000f8e0010 */
[----:B------:R-:W-:-:S03]  /*eab0*/  ULDC UR8, c[0x0][0x154] ;  /* 0x0000550000087ab9 */ /* 0x000fc60000000800 */
[----:B------:R-:W-:Y:S01]  /*eac0*/  IMAD R7, R7, UR9, R6 ;  /* 0x0000000907077c24 */ /* 0x000fe2000f8e0206 */
[----:B-1----:R-:W-:-:S04]  /*ead0*/  IADD3 R6, -R20, RZ, RZ ;  /* 0x000000ff14067210 */ /* 0x002fc80007ffe1ff */
[----:B------:R-:W-:Y:S01]  /*eae0*/  IADD3 R5, R5, R7, RZ ;  /* 0x0000000705057210 */ /* 0x000fe20007ffe0ff */
[----:B--2---:R-:W-:Y:S01]  /*eaf0*/  IMAD R14, R15, R6, R14 ;  /* 0x000000060f0e7224 */ /* 0x004fe200078e020e */
[----:B------:R-:W-:Y:S02]  /*eb00*/  I2FP.F32.U32 R6, R11 ;  /* 0x0000000b00067245 */ /* 0x000fe40000201000 */
[--C-:B------:R-:W-:Y:S02]  /*eb10*/  SHF.R.U64 R15, R4, UR7, R5.reuse ;  /* 0x00000007040f7c19 */ /* 0x100fe40008001205 */
[----:B------:R-:W-:Y:S01]  /*eb20*/  SHF.R.U32.HI R4, RZ, UR7, R5 ;  /* 0x00000007ff047c19 */ /* 0x000fe20008011605 */
[----:B------:R-:W-:Y:S01]  /*eb30*/  FMUL R6, R6, UR8 ;  /* 0x0000000806067c20 */ /* 0x000fe20008400000 */
[----:B------:R-:W-:Y:S02]  /*eb40*/  ULDC UR7, c[0x0][0x8b0] ;  /* 0x00022c0000077ab9 */ /* 0x000fe40000000800 */
[--C-:B------:R-:W-:Y:S01]  /*eb50*/  SHF.R.U64 R21, R15, UR7, R4.reuse ;  /* 0x000000070f157c19 */ /* 0x100fe20008001204 */
[----:B------:R1:W2:Y:S01]  /*eb60*/  F2I.U32.TRUNC.NTZ R24, R6 ;  /* 0x0000000600187305 */ /* 0x0002a2000020f000 */
[----:B------:R-:W-:Y:S01]  /*eb70*/  SHF.R.U32.HI R4, RZ, UR7, R4 ;  /* 0x00000007ff047c19 */ /* 0x000fe20008011604 */
[----:B------:R-:W-:-:S03]  /*eb80*/  ULDC UR7, c[0x0][0x900] ;  /* 0x0002400000077ab9 */ /* 0x000fc60000000800 */
[--C-:B------:R-:W-:Y:S02]  /*eb90*/  SHF.R.U32.HI R23, RZ, UR7, R4.reuse ;  /* 0x00000007ff177c19 */ /* 0x100fe40008011604 */
[----:B------:R-:W-:-:S03]  /*eba0*/  SHF.R.U64 R20, R21, UR7, R4 ;  /* 0x0000000715147c19 */ /* 0x000fc60008001204 */
[----:B------:R-:W-:Y:S01]  /*ebb0*/  IMAD.MOV.U32 R5, RZ, RZ, R23 ;  /* 0x000000ffff057224 */ /* 0x000fe200078e0017 */
[----:B------:R-:W-:Y:S01]  /*ebc0*/  MOV R4, R20 ;  /* 0x0000001400047202 */ /* 0x000fe20000000f00 */
[----:B-1----:R-:W-:Y:S06]  /*ebd0*/  @!P0 BRA `(.L_x_354) ;  /* 0x0000000000288947 */ /* 0x002fec0003800000 */
        /* <DEDUP_REMOVED lines=10> */
.L_x_354:
[----:B------:R-:W-:Y:S01]  /*ec80*/  ISETP.NE.AND P0, PT, R2, 0x1, PT ;  /* 0x000000010200780c */ /* 0x000fe20003f05270 */
[----:B------:R-:W-:Y:S01]  /*ec90*/  ULDC UR7, c[0x0][0x8f0] ;  /* 0x00023c0000077ab9 */ /* 0x000fe20000000800 */
[----:B------:R-:W-:Y:S01]  /*eca0*/  LOP3.LUT R21, R21, UR18, RZ, 0xc0, !PT ;  /* 0x0000001215157c12 */ /* 0x000fe2000f8ec0ff */
[----:B--2---:R-:W-:Y:S01]  /*ecb0*/  IMAD.MOV R24, RZ, RZ, -R24 ;  /* 0x000000ffff187224 */ /* 0x004fe200078e0a18 */
[----:B------:R-:W-:Y:S01]  /*ecc0*/  SHF.R.U64 R4, R4, UR7, R5 ;  /* 0x0000000704047c19 */ /* 0x000fe20008001205 */
[----:B------:R-:W-:Y:S01]  /*ecd0*/  ULDC UR7, c[0x0][0x8e0] ;  /* 0x0002380000077ab9 */ /* 0x000fe20000000800 */
[----:B------:R-:W-:Y:S01]  /*ece0*/  LOP3.LUT R15, R15, UR6, RZ, 0xc0, !PT ;  /* 0x000000060f0f7c12 */ /* 0x000fe2000f8ec0ff */
[----:B------:R-:W-:Y:S01]  /*ecf0*/  ULDC UR8, c[0x0][0x8b8] ;  /* 0x00022e0000087ab9 */ /* 0x000fe20000000800 */
[C---:B------:R-:W-:Y:S01]  /*ed00*/  IADD3 R5, -R4.reuse, RZ, RZ ;  /* 0x000000ff04057210 */ /* 0x040fe20007ffe1ff */
[----:B------:R-:W-:Y:S01]  /*ed10*/  IMAD R21, R4, UR19, R21 ;  /* 0x0000001304157c24 */ /* 0x000fe2000f8e0215 */
[----:B------:R-:W-:-:S02]  /*ed20*/  MOV R4, 0x1 ;  /* 0x0000000100047802 */ /* 0x000fc40000000f00 */
[----:B------:R-:W-:Y:S01]  /*ed30*/  MOV R6, R13 ;  /* 0x0000000d00067202 */ /* 0x000fe20000000f00 */
[----:B---3--:R-:W-:Y:S02]  /*ed40*/  @P0 IMAD R14, R22, R24, R11 ;  /* 0x00000018160e0224 */ /* 0x008fe400078e020b */
[----:B------:R-:W-:Y:S01]  /*ed50*/  IMAD R20, R5, UR7, R20 ;  /* 0x0000000705147c24 */ /* 0x000fe2000f8e0214 */
[----:B------:R-:W-:Y:S01]  /*ed60*/  ULDC UR7, c[0x0][0x8a8] ;  /* 0x00022a0000077ab9 */ /* 0x000fe20000000800 */
[----:B------:R-:W-:Y:S02]  /*ed70*/  IMAD R14, R21, UR8, R14 ;  /* 0x00000008150e7c24 */ /* 0x000fe4000f8e020e */
[----:B------:R-:W-:-:S05]  /*ed80*/  IMAD R5, R20, UR7, R15 ;  /* 0x0000000714057c24 */ /* 0x000fca000f8e020f */
[----:B------:R-:W-:Y:S02]  /*ed90*/  SEL R7, R5, R14, !P0 ;  /* 0x0000000e05077207 */ /* 0x000fe40004000000 */
[----:B------:R-:W-:-:S07]  /*eda0*/  SEL R20, R14, R5, !P0 ;  /* 0x000000050e147207 */ /* 0x000fce0004000000 */
.L_x_352:
[----:B------:R-:W-:Y:S05]  /*edb0*/  BSYNC B1 ;  /* 0x0000000000017941 */ /* 0x000fea0003800000 */
.L_x_351:
[----:B------:R-:W-:-:S13]  /*edc0*/  LOP3.LUT P0, RZ, R4, 0xff, RZ, 0xc0, !PT ;  /* 0x000000ff04ff7812 */ /* 0x000fda000780c0ff */
[----:B------:R-:W-:Y:S05]  /*edd0*/  @P0 BRA `(.L_x_355) ;  /* 0xfffffff400440947 */ /* 0x000fea000383ffff */
[----:B------:R-:W-:Y:S05]  /*ede0*/  BSYNC B0 ;  /* 0x0000000000007941 */ /* 0x000fea0003800000 */
.L_x_344:
[----:B------:R-:W-:-:S03]  /*edf0*/  UMOV UR7, 0xffffffff ;  /* 0xffffffff00077882 */ /* 0x000fc60000000000 */
[----:B------:R-:W-:Y:S05]  /*ee00*/  BRA.DIV UR7, `(.L_x_356) ;  /* 0x0000000a07f87947 */ /* 0x000fea000b800000 */
[----:B------:R-:W-:-:S13]  /*ee10*/  ELECT P6, URZ, PT ;  /* 0x00000000003f782f */ /* 0x000fda00038c0000 */
.L_x_387:
[----:B------:R-:W-:Y:S04]  /*ee20*/  BSSY B0, `(.L_x_357) ;  /* 0x0000061000007945 */ /* 0x000fe80003800000 */
[----:B------:R-:W-:Y:S05]  /*ee30*/  @!P6 BRA `(.L_x_358) ;  /* 0x00000004007ce947 */ /* 0x000fea0003800000 */
[----:B------:R-:W-:-:S04]  /*ee40*/  LOP3.LUT R19, R19, 0x2, RZ, 0xfc, !PT ;  /* 0x0000000213137812 */ /* 0x000fc800078efcff */
[----:B------:R-:W-:-:S13]  /*ee50*/  ISETP.NE.AND P0, PT, R19, 0x3, PT ;  /* 0x000000031300780c */ /* 0x000fda0003f05270 */
[----:B------:R-:W-:Y:S05]  /*ee60*/  @!P0 BRA `(.L_x_359) ;  /* 0x0000000000048947 */ /* 0x000fea0003800000 */
[----:B------:R-:W-:Y:S01]  /*ee70*/  BPT.TRAP 0x1 ;  /* 0x000000040000795c */ /* 0x000fe20000300000 */
.L_x_359:
[----:B------:R-:W1:Y:S01]  /*ee80*/  S2R R3, SR_CgaCtaId ;  /* 0x0000000000037919 */ /* 0x000e620000008800 */
[----:B------:R-:W-:-:S04]  /*ee90*/  MOV R2, 0x400 ;  /* 0x0000040000027802 */ /* 0x000fc80000000f00 */
[----:B-1----:R-:W-:Y:S02]  /*eea0*/  LEA R3, R3, R2, 0x18 ;  /* 0x0000000203037211 */ /* 0x002fe400078ec0ff */
[----:B------:R-:W-:-:S03]  /*eeb0*/  SHF.L.U32 R2, R0, 0x1f, RZ ;  /* 0x0000001f00027819 */ /* 0x000fc600000006ff */
[----:B------:R-:W-:-:S05]  /*eec0*/  VIADD R3, R3, 0x50 ;  /* 0x0000005003037836 */ /* 0x000fca0000000000 */
[C---:B------:R-:W-:Y:S02]  /*eed0*/  LEA R7, R12.reuse, R3, 0x3 ;  /* 0x000000030c077211 */ /* 0x040fe400078e18ff */
[----:B------:R-:W-:Y:S02]  /*eee0*/  IADD3 R12, R12, 0x1, RZ ;  /* 0x000000010c0c7810 */ /* 0x000fe40007ffe0ff */
[----:B------:R-:W1:Y:S02]  /*eef0*/  SYNCS.PHASECHK.TRANS64.TRYWAIT P0, [R7+URZ], R2 ;  /* 0x00000002070075a7 */ /* 0x000e64000800017f */
[----:B------:R-:W-:-:S04]  /*ef00*/  ISETP.NE.AND P1, PT, R12, 0xa, PT ;  /* 0x0000000a0c00780c */ /* 0x000fc80003f25270 */
[----:B------:R-:W-:Y:S02]  /*ef10*/  SEL R5, RZ, 0x1, P1 ;  /* 0x00000001ff057807 */ /* 0x000fe40000800000 */
[----:B------:R-:W-:Y:S02]  /*ef20*/  SEL R12, R12, RZ, P1 ;  /* 0x000000ff0c0c7207 */ /* 0x000fe40000800000 */
[----:B------:R-:W-:Y:S02]  /*ef30*/  LOP3.LUT R5, R0, R5, RZ, 0x3c, !PT ;  /* 0x0000000500057212 */ /* 0x000fe400078e3cff */
[----:B------:R-:W-:Y:S02]  /*ef40*/  LEA R9, R12, R3, 0x3 ;  /* 0x000000030c097211 */ /* 0x000fe400078e18ff */
[----:B------:R-:W-:Y:S01]  /*ef50*/  SHF.L.U32 R4, R5, 0x1f, RZ ;  /* 0x0000001f05047819 */ /* 0x000fe200000006ff */
[----:B-1----:R-:W-:Y:S06]  /*ef60*/  @!P0 BRA `(.L_x_360) ;  /* 0x0000000800c08947 */ /* 0x002fec0003800000 */
.L_x_388:
[----:B------:R-:W2:Y:S01]  /*ef70*/  SYNCS.PHASECHK.TRANS64.TRYWAIT P0, [R9+URZ], R4 ;  /* 0x00000004090075a7 */ /* 0x000ea2000800017f */
[----:B------:R-:W-:-:S05]  /*ef80*/  VIADD R0, R12, 0x1 ;  /* 0x000000010c007836 */ /* 0x000fca0000000000 */
[----:B------:R-:W-:-:S04]  /*ef90*/  ISETP.NE.AND P1, PT, R0, 0xa, PT ;  /* 0x0000000a0000780c */ /* 0x000fc80003f25270 */
[----:B-1----:R-:W-:Y:S02]  /*efa0*/  SEL R2, RZ, 0x1, P1 ;  /* 0x00000001ff027807 */ /* 0x002fe40000800000 */
[----:B------:R-:W-:Y:S02]  /*efb0*/  SEL R0, R0, RZ, P1 ;  /* 0x000000ff00007207 */ /* 0x000fe40000800000 */
[----:B------:R-:W-:Y:S02]  /*efc0*/  LOP3.LUT R7, R5, R2, RZ, 0x3c, !PT ;  /* 0x0000000205077212 */ /* 0x000fe400078e3cff */
[----:B------:R-:W-:Y:S02]  /*efd0*/  LEA R6, R0, R3, 0x3 ;  /* 0x0000000300067211 */ /* 0x000fe400078e18ff */
[----:B------:R-:W-:Y:S01]  /*efe0*/  SHF.L.U32 R5, R7, 0x1f, RZ ;  /* 0x0000001f07057819 */ /* 0x000fe200000006ff */
[----:B--2---:R-:W-:Y:S06]  /*eff0*/  @!P0 BRA `(.L_x_361) ;  /* 0x0000000800b08947 */ /* 0x004fec0003800000 */
.L_x_389:
[----:B------:R-:W2:Y:S01]  /*f000*/  SYNCS.PHASECHK.TRANS64.TRYWAIT P0, [R6+URZ], R5 ;  /* 0x00000005060075a7 */ /* 0x000ea2000800017f */
[----:B------:R-:W-:-:S04]  /*f010*/  IADD3 R0, R0, 0x1, RZ ;  /* 0x0000000100007810 */ /* 0x000fc80007ffe0ff */
[----:B------:R-:W-:-:S04]  /*f020*/  ISETP.NE.AND P1, PT, R0, 0xa, PT ;  /* 0x0000000a0000780c */ /* 0x000fc80003f25270 */
[----:B------:R-:W-:Y:S02]  /*f030*/  SEL R2, RZ, 0x1, P1 ;  /* 0x00000001ff027807 */ /* 0x000fe40000800000 */
[----:B------:R-:W-:Y:S02]  /*f040*/  SEL R0, R0, RZ, P1 ;  /* 0x000000ff00007207 */ /* 0x000fe40000800000 */
[----:B------:R-:W-:Y:S02]  /*f050*/  LOP3.LUT R7, R7, R2, RZ, 0x3c, !PT ;  /* 0x0000000207077212 */ /* 0x000fe400078e3cff */
[----:B-1----:R-:W-:Y:S02]  /*f060*/  LEA R9, R0, R3, 0x3 ;  /* 0x0000000300097211 */ /* 0x002fe400078e18ff */
[----:B------:R-:W-:Y:S01]  /*f070*/  SHF.L.U32 R4, R7, 0x1f, RZ ;  /* 0x0000001f07047819 */ /* 0x000fe200000006ff */
[----:B--2---:R-:W-:Y:S06]  /*f080*/  @!P0 BRA `(.L_x_362) ;  /* 0x0000000800a08947 */ /* 0x004fec0003800000 */
.L_x_390:
[----:B------:R-:W2:Y:S01]  /*f090*/  SYNCS.PHASECHK.TRANS64.TRYWAIT P0, [R9+URZ], R4 ;  /* 0x00000004090075a7 */ /* 0x000ea2000800017f */
[----:B------:R-:W-:-:S05]  /*f0a0*/  VIADD R0, R0, 0x1 ;  /* 0x0000000100007836 */ /* 0x000fca0000000000 */
[----:B------:R-:W-:-:S04]  /*f0b0*/  ISETP.NE.AND P1, PT, R0, 0xa, PT ;  /* 0x0000000a0000780c */ /* 0x000fc80003f25270 */
[----:B------:R-:W-:Y:S02]  /*f0c0*/  SEL R2, RZ, 0x1, P1 ;  /* 0x00000001ff027807 */ /* 0x000fe40000800000 */
[----:B------:R-:W-:Y:S02]  /*f0d0*/  SEL R0, R0, RZ, P1 ;  /* 0x000000ff00007207 */ /* 0x000fe40000800000 */
[----:B------:R-:W-:Y:S02]  /*f0e0*/  LOP3.LUT R7, R7, R2, RZ, 0x3c, !PT ;  /* 0x0000000207077212 */ /* 0x000fe400078e3cff */
[----:B-1----:R-:W-:Y:S02]  /*f0f0*/  LEA R6, R0, R3, 0x3 ;  /* 0x0000000300067211 */ /* 0x002fe400078e18ff */
[----:B------:R-:W-:Y:S01]  /*f100*/  SHF.L.U32 R5, R7, 0x1f, RZ ;  /* 0x0000001f07057819 */ /* 0x000fe200000006ff */
[----:B--2---:R-:W-:Y:S06]  /*f110*/  @!P0 BRA `(.L_x_363) ;  /* 0x0000000800908947 */ /* 0x004fec0003800000 */
.L_x_391:
        /* <DEDUP_REMOVED lines=9> */
.L_x_392:
        /* <DEDUP_REMOVED lines=9> */
.L_x_393:
        /* <DEDUP_REMOVED lines=9> */
.L_x_394:
        /* <DEDUP_REMOVED lines=9> */
.L_x_395:
[----:B------:R-:W2:Y:S01]  /*f360*/  SYNCS.PHASECHK.TRANS64.TRYWAIT P0, [R6+URZ], R5 ;  /* 0x00000005060075a7 */ /* 0x000ea2000800017f */
[----:B------:R-:W-:-:S04]  /*f370*/  IADD3 R0, R0, 0x1, RZ ;  /* 0x0000000100007810 */ /* 0x000fc80007ffe0ff */
[----:B------:R-:W-:-:S04]  /*f380*/  ISETP.NE.AND P1, PT, R0, 0xa, PT ;  /* 0x0000000a0000780c */ /* 0x000fc80003f25270 */
[----:B------:R-:W-:Y:S02]  /*f390*/  SEL R2, RZ, 0x1, P1 ;  /* 0x00000001ff027807 */ /* 0x000fe40000800000 */
[----:B------:R-:W-:Y:S02]  /*f3a0*/  SEL R0, R0, RZ, P1 ;  /* 0x000000ff00007207 */ /* 0x000fe40000800000 */
[----:B------:R-:W-:Y:S01]  /*f3b0*/  LOP3.LUT R2, R7, R2, RZ, 0x3c, !PT ;  /* 0x0000000207027212 */ /* 0x000fe200078e3cff */
[----:B--2---:R-:W-:Y:S06]  /*f3c0*/  @!P0 BRA `(.L_x_368) ;  /* 0x0000000800488947 */ /* 0x004fec0003800000 */
.L_x_396:
[----:B------:R-:W-:Y:S02]  /*f3d0*/  LEA R3, R0, R3, 0x3 ;  /* 0x0000000300037211 */ /* 0x000fe400078e18ff */
[----:B------:R-:W-:-:S07]  /*f3e0*/  SHF.L.U32 R0, R2, 0x1f, RZ ;  /* 0x0000001f02007819 */ /* 0x000fce00000006ff */
.L_x_369:
[----:B---3--:R3:W4:Y:S02]  /*f3f0*/  SYNCS.PHASECHK.TRANS64.TRYWAIT P0, [R3+URZ], R0 ;  /* 0x00000000030075a7 */ /* 0x008724000800017f */
[----:B----4-:R-:W-:Y:S05]  /*f400*/  @!P0 NANOSLEEP.SYNCS 0x989680 ;  /* 0x009896800000895d */ /* 0x010fea0003900000 */
[----:B------:R-:W4:Y:S02]  /*f410*/  @!P0 SYNCS.PHASECHK.TRANS64 P0, [R3+URZ], R0 ;  /* 0x00000000030085a7 */ /* 0x000f24000800007f */
[----:B----4-:R-:W-:Y:S05]  /*f420*/  @!P0 BRA `(.L_x_369) ;  /* 0xfffffffc00f08947 */ /* 0x010fea000383ffff */
.L_x_358:
[----:B------:R-:W-:Y:S05]  /*f430*/  BSYNC B0 ;  /* 0x0000000000007941 */ /* 0x000fea0003800000 */
.L_x_357:
[----:B------:R-:W-:Y:S05]  /*f440*/  EXIT ;  /* 0x000000000000794d */ /* 0x000fea0003800000 */
.L_x_25:
[----:B--2---:R-:W-:-:S04]  /*f450*/  IMAD.U32 R5, RZ, RZ, UR5 ;  /* 0x00000005ff057e24 */ /* 0x004fc8000f8e00ff */
[----:B------:R2:W3:Y:S03]  /*f460*/  SYNCS.PHASECHK.TRANS64.TRYWAIT P0, [R5+URZ], R0 ;  /* 0x00000000050075a7 */ /* 0x0004e6000800017f */
[----:B---3--:R-:W-:Y:S05]  /*f470*/  @!P0 NANOSLEEP.SYNCS 0x989680 ;  /* 0x009896800000895d */ /* 0x008fea0003900000 */
[----:B------:R-:W3:Y:S02]  /*f480*/  @!P0 SYNCS.PHASECHK.TRANS64 P0, [R5+URZ], R0 ;  /* 0x00000000050085a7 */ /* 0x000ee4000800007f */
[----:B---3--:R-:W-:Y:S05]  /*f490*/  @!P0 BRA `(.L_x_25) ;  /* 0xfffffffc00ec8947 */ /* 0x008fea000383ffff */
[----:B------:R-:W-:Y:S05]  /*f4a0*/  BRA `(.L_x_24) ;  /* 0xffffff28003c7947 */ /* 0x000fea000383ffff */
.L_x_31:
[----:B--2---:R-:W-:-:S04]  /*f4b0*/  MOV R6, UR8 ;  /* 0x0000000800067c02 */ /* 0x004fc80008000f00 */
[----:B------:R2:W3:Y:S03]  /*f4c0*/  SYNCS.PHASECHK.TRANS64.TRYWAIT P0, [R6+URZ], R5 ;  /* 0x00000005060075a7 */ /* 0x0004e6000800017f */
[----:B---3--:R-:W-:Y:S05]  /*f4d0*/  @!P0 NANOSLEEP.SYNCS 0x989680 ;  /* 0x009896800000895d */ /* 0x008fea0003900000 */
[----:B------:R-:W3:Y:S02]  /*f4e0*/  @!P0 SYNCS.PHASECHK.TRANS64 P0, [R6+URZ], R5 ;  /* 0x00000005060085a7 */ /* 0x000ee4000800007f */
[----:B---3--:R-:W-:Y:S05]  /*f4f0*/  @!P0 BRA `(.L_x_31) ;  /* 0xfffffffc00ec8947 */ /* 0x008fea000383ffff */
[----:B------:R-:W-:Y:S05]  /*f500*/  BRA `(.L_x_30) ;  /* 0xffffff3000b87947 */ /* 0x000fea000383ffff */
.L_x_57:
[----:B-1----:R1:W4:Y:S02]  /*f510*/  SYNCS.PHASECHK.TRANS64.TRYWAIT P2, [R13+URZ+0xa0], R0 ;  /* 0x0000a0000d0075a7 */ /* 0x002324000804017f */
[----:B----4-:R-:W-:Y:S05]  /*f520*/  @!P2 NANOSLEEP.SYNCS 0x989680 ;  /* 0x009896800000a95d */ /* 0x010fea0003900000 */
[----:B------:R-:W4:Y:S02]  /*f530*/  @!P2 SYNCS.PHASECHK.TRANS64 P2, [R13+URZ+0xa0], R0 ;  /* 0x0000a0000d00a5a7 */ /* 0x000f24000804007f */
[----:B----4-:R-:W-:Y:S05]  /*f540*/  @!P2 BRA `(.L_x_57) ;  /* 0xfffffffc00f0a947 */ /* 0x010fea000383ffff */
[----:B------:R-:W-:Y:S05]  /*f550*/  BRA `(.L_x_370) ;  /* 0xffffff48000c7947 */ /* 0x000fea000383ffff */
.L_x_116:
[----:B-1----:R1:W2:Y:S02]  /*f560*/  SYNCS.PHASECHK.TRANS64.TRYWAIT P2, [R14+URZ+0xa0], R3 ;  /* 0x0000a0030e0075a7 */ /* 0x0022a4000804017f */
[----:B--2---:R-:W-:Y:S05]  /*f570*/  @!P2 NANOSLEEP.SYNCS 0x989680 ;  /* 0x009896800000a95d */ /* 0x004fea0003900000 */
[----:B------:R-:W2:Y:S02]  /*f580*/  @!P2 SYNCS.PHASECHK.TRANS64 P2, [R14+URZ+0xa0], R3 ;  /* 0x0000a0030e00a5a7 */ /* 0x000ea4000804007f */
[----:B--2---:R-:W-:Y:S05]  /*f590*/  @!P2 BRA `(.L_x_116) ;  /* 0xfffffffc00f0a947 */ /* 0x004fea000383ffff */
[----:B------:R-:W-:Y:S05]  /*f5a0*/  BRA `(.L_x_371) ;  /* 0xffffff6800a47947 */ /* 0x000fea000383ffff */
.L_x_175:
[----:B-1----:R1:W2:Y:S02]  /*f5b0*/  SYNCS.PHASECHK.TRANS64.TRYWAIT P2, [R13+URZ+0xa0], R0 ;  /* 0x0000a0000d0075a7 */ /* 0x0022a4000804017f */
[----:B--2---:R-:W-:Y:S05]  /*f5c0*/  @!P2 NANOSLEEP.SYNCS 0x989680 ;  /* 0x009896800000a95d */ /* 0x004fea0003900000 */
[----:B------:R-:W2:Y:S02]  /*f5d0*/  @!P2 SYNCS.PHASECHK.TRANS64 P2, [R13+URZ+0xa0], R0 ;  /* 0x0000a0000d00a5a7 */ /* 0x000ea4000804007f */
[----:B--2---:R-:W-:Y:S05]  /*f5e0*/  @!P2 BRA `(.L_x_175) ;  /* 0xfffffffc00f0a947 */ /* 0x004fea000383ffff */
[----:B------:R-:W-:Y:S05]  /*f5f0*/  BRA `(.L_x_372) ;  /* 0xffffff8800c87947 */ /* 0x000fea000383ffff */
.L_x_234:
[----:B-1----:R1:W2:Y:S02]  /*f600*/  SYNCS.PHASECHK.TRANS64.TRYWAIT P0, [R3+URZ+0xa0], R0 ;  /* 0x0000a000030075a7 */ /* 0x0022a4000800017f */
[----:B--2---:R-:W-:Y:S05]  /*f610*/  @!P0 NANOSLEEP.SYNCS 0x989680 ;  /* 0x009896800000895d */ /* 0x004fea0003900000 */
[----:B------:R-:W2:Y:S02]  /*f620*/  @!P0 SYNCS.PHASECHK.TRANS64 P0, [R3+URZ+0xa0], R0 ;  /* 0x0000a000030085a7 */ /* 0x000ea4000800007f */
[----:B--2---:R-:W-:Y:S05]  /*f630*/  @!P0 BRA `(.L_x_234) ;  /* 0xfffffffc00f08947 */ /* 0x004fea000383ffff */
[----:B------:R-:W-:Y:S05]  /*f640*/  BRA `(.L_x_373) ;  /* 0xffffffa800ec7947 */ /* 0x000fea000383ffff */
.L_x_298:
[----:B-1----:R-:W-:-:S04]  /*f650*/  MOV R4, UR4 ;  /* 0x0000000400047c02 */ /* 0x002fc80008000f00 */
[----:B------:R1:W2:Y:S03]  /*f660*/  SYNCS.PHASECHK.TRANS64.TRYWAIT P0, [R4+URZ+0xe8], R3 ;  /* 0x0000e803040075a7 */ /* 0x0002a6000800017f */
[----:B--2---:R-:W-:Y:S05]  /*f670*/  @!P0 NANOSLEEP.SYNCS 0x989680 ;  /* 0x009896800000895d */ /* 0x004fea0003900000 */
[----:B------:R-:W2:Y:S02]  /*f680*/  @!P0 SYNCS.PHASECHK.TRANS64 P0, [R4+URZ+0xe8], R3 ;  /* 0x0000e803040085a7 */ /* 0x000ea4000800007f */
[----:B--2---:R-:W-:Y:S05]  /*f690*/  @!P0 BRA `(.L_x_298) ;  /* 0xfffffffc00ec8947 */ /* 0x004fea000383ffff */
[----:B------:R-:W-:Y:S05]  /*f6a0*/  BRA `(.L_x_297) ;  /* 0xffffffd800187947 */ /* 0x000fea000383ffff */
.L_x_307:
[----:B-1----:R-:W-:-:S04]  /*f6b0*/  MOV R5, UR5 ;  /* 0x0000000500057c02 */ /* 0x002fc80008000f00 */
[----:B------:R1:W2:Y:S03]  /*f6c0*/  SYNCS.PHASECHK.TRANS64.TRYWAIT P1, [R5+URZ+0xc0], R4 ;  /* 0x0000c004050075a7 */ /* 0x0002a6000802017f */
[----:B--2---:R-:W-:Y:S05]  /*f6d0*/  @!P1 NANOSLEEP.SYNCS 0x989680 ;  /* 0x009896800000995d */ /* 0x004fea0003900000 */
[----:B------:R-:W2:Y:S02]  /*f6e0*/  @!P1 SYNCS.PHASECHK.TRANS64 P1, [R5+URZ+0xc0], R4 ;  /* 0x0000c004050095a7 */ /* 0x000ea4000802007f */
[----:B--2---:R-:W-:Y:S05]  /*f6f0*/  @!P1 BRA `(.L_x_307) ;  /* 0xfffffffc00ec9947 */ /* 0x004fea000383ffff */
[----:B------:R-:W-:Y:S05]  /*f700*/  BRA `(.L_x_374) ;  /* 0xffffffdc00047947 */ /* 0x000fea000383ffff */
.L_x_313:
[----:B-12---:R-:W-:-:S04]  /*f710*/  IMAD.U32 R5, RZ, RZ, UR5 ;  /* 0x00000005ff057e24 */ /* 0x006fc8000f8e00ff */
[----:B------:R1:W2:Y:S03]  /*f720*/  SYNCS.PHASECHK.TRANS64.TRYWAIT P1, [R5+URZ+0xc8], R4 ;  /* 0x0000c804050075a7 */ /* 0x0002a6000802017f */
[----:B--2---:R-:W-:Y:S05]  /*f730*/  @!P1 NANOSLEEP.SYNCS 0x989680 ;  /* 0x009896800000995d */ /* 0x004fea0003900000 */
[----:B------:R-:W2:Y:S02]  /*f740*/  @!P1 SYNCS.PHASECHK.TRANS64 P1, [R5+URZ+0xc8], R4 ;  /* 0x0000c804050095a7 */ /* 0x000ea4000802007f */
[----:B--2---:R-:W-:Y:S05]  /*f750*/  @!P1 BRA `(.L_x_313) ;  /* 0xfffffffc00ec9947 */ /* 0x004fea000383ffff */
[----:B------:R-:W-:Y:S05]  /*f760*/  BRA `(.L_x_375) ;  /* 0xffffffdc004c7947 */ /* 0x000fea000383ffff */
.L_x_319:
[----:B-123--:R-:W-:-:S04]  /*f770*/  MOV R5, UR5 ;  /* 0x0000000500057c02 */ /* 0x00efc80008000f00 */
[----:B------:R1:W2:Y:S03]  /*f780*/  SYNCS.PHASECHK.TRANS64.TRYWAIT P1, [R5+URZ+0xd0], R4 ;  /* 0x0000d004050075a7 */ /* 0x0002a6000802017f */
[----:B--2---:R-:W-:Y:S05]  /*f790*/  @!P1 NANOSLEEP.SYNCS 0x989680 ;  /* 0x009896800000995d */ /* 0x004fea0003900000 */
[----:B------:R-:W2:Y:S02]  /*f7a0*/  @!P1 SYNCS.PHASECHK.TRANS64 P1, [R5+URZ+0xd0], R4 ;  /* 0x0000d004050095a7 */ /* 0x000ea4000802007f */
[----:B--2---:R-:W-:Y:S05]  /*f7b0*/  @!P1 BRA `(.L_x_319) ;  /* 0xfffffffc00ec9947 */ /* 0x004fea000383ffff */
[----:B------:R-:W-:Y:S05]  /*f7c0*/  BRA `(.L_x_376) ;  /* 0xffffffdc00a07947 */ /* 0x000fea000383ffff */
.L_x_325:
[----:B-1234-:R-:W-:-:S04]  /*f7d0*/  MOV R5, UR5 ;  /* 0x0000000500057c02 */ /* 0x01efc80008000f00 */
[----:B------:R1:W2:Y:S03]  /*f7e0*/  SYNCS.PHASECHK.TRANS64.TRYWAIT P1, [R5+URZ+0xd8], R4 ;  /* 0x0000d804050075a7 */ /* 0x0002a6000802017f */
[----:B--2---:R-:W-:Y:S05]  /*f7f0*/  @!P1 NANOSLEEP.SYNCS 0x989680 ;  /* 0x009896800000995d */ /* 0x004fea0003900000 */
[----:B------:R-:W2:Y:S02]  /*f800*/  @!P1 SYNCS.PHASECHK.TRANS64 P1, [R5+URZ+0xd8], R4 ;  /* 0x0000d804050095a7 */ /* 0x000ea4000802007f */
[----:B--2---:R-:W-:Y:S05]  /*f810*/  @!P1 BRA `(.L_x_325) ;  /* 0xfffffffc00ec9947 */ /* 0x004fea000383ffff */
[----:B------:R-:W-:Y:S05]  /*f820*/  BRA `(.L_x_377) ;  /* 0xffffffdc00e87947 */ /* 0x000fea000383ffff */
.L_x_337:
[----:B------:R1:W1:Y:S02]  /*f830*/  SYNCS.PHASECHK.TRANS64.TRYWAIT P0, [R3+URZ+0xc0], R0 ;  /* 0x0000c000030075a7 */ /* 0x000264000800017f */
[----:B-1----:R-:W-:Y:S05]  /*f840*/  @!P0 NANOSLEEP.SYNCS 0x989680 ;  /* 0x009896800000895d */ /* 0x002fea0003900000 */
[----:B------:R-:W1:Y:S02]  /*f850*/  @!P0 SYNCS.PHASECHK.TRANS64 P0, [R3+URZ+0xc0], R0 ;  /* 0x0000c000030085a7 */ /* 0x000e64000800007f */
[----:B-1----:R-:W-:Y:S05]  /*f860*/  @!P0 BRA `(.L_x_337) ;  /* 0xfffffffc00f08947 */ /* 0x002fea000383ffff */
[----:B------:R-:W-:Y:S05]  /*f870*/  BRA `(.L_x_378) ;  /* 0xffffffe400e87947 */ /* 0x000fea000383ffff */
.L_x_339:
[----:B------:R1:W1:Y:S02]  /*f880*/  SYNCS.PHASECHK.TRANS64.TRYWAIT P0, [R3+URZ+0xc8], R0 ;  /* 0x0000c800030075a7 */ /* 0x000264000800017f */
[----:B-1----:R-:W-:Y:S05]  /*f890*/  @!P0 NANOSLEEP.SYNCS 0x989680 ;  /* 0x009896800000895d */ /* 0x002fea0003900000 */
[----:B------:R-:W1:Y:S02]  /*f8a0*/  @!P0 SYNCS.PHASECHK.TRANS64 P0, [R3+URZ+0xc8], R0 ;  /* 0x0000c800030085a7 */ /* 0x000e64000800007f */
[----:B-1----:R-:W-:Y:S05]  /*f8b0*/  @!P0 BRA `(.L_x_339) ;  /* 0xfffffffc00f08947 */ /* 0x002fea000383ffff */
[----:B------:R-:W-:Y:S05]  /*f8c0*/  BRA `(.L_x_379) ;  /* 0xffffffe400e47947 */ /* 0x000fea000383ffff */
.L_x_341:
[----:B------:R1:W1:Y:S02]  /*f8d0*/  SYNCS.PHASECHK.TRANS64.TRYWAIT P0, [R3+URZ+0xd0], R0 ;  /* 0x0000d000030075a7 */ /* 0x000264000800017f */
[----:B-1----:R-:W-:Y:S05]  /*f8e0*/  @!P0 NANOSLEEP.SYNCS 0x989680 ;  /* 0x009896800000895d */ /* 0x002fea0003900000 */
[----:B------:R-:W1:Y:S02]  /*f8f0*/  @!P0 SYNCS.PHASECHK.TRANS64 P0, [R3+URZ+0xd0], R0 ;  /* 0x0000d000030085a7 */ /* 0x000e64000800007f */
[----:B-1----:R-:W-:Y:S05]  /*f900*/  @!P0 BRA `(.L_x_341) ;  /* 0xfffffffc00f08947 */ /* 0x002fea000383ffff */
[----:B------:R-:W-:Y:S05]  /*f910*/  BRA `(.L_x_380) ;  /* 0xffffffe400e07947 */ /* 0x000fea000383ffff */
.L_x_345:
[----:B------:R-:W-:Y:S01]  /*f920*/  BSSY B1, `(.L_x_381) ;  /* 0x0000006000017945 */ /* 0x000fe20003800000 */
[----:B------:R-:W-:-:S07]  /*f930*/  MOV R15, 0xffffffff ;  /* 0xffffffff000f7802 */ /* 0x000fce0000000f00 */
[----:B------:R-:W-:Y:S05]  /*f940*/  WARPSYNC.COLLECTIVE R15, `(.L_x_382) ;  /* 0x000000000f0c7348 */ /* 0x000fea0003c00000 */
[----:B------:R-:W-:Y:S02]  /*f950*/  ELECT P6, UR62, PT ;  /* 0x00000000003e782f */ /* 0x000fe400038c0000 */
[----:B------:R-:W-:Y:S01]  /*f960*/  MOV R14, UR62 ;  /* 0x0000003e000e7c02 */ /* 0x000fe20008000f00 */
[----:B------:R-:W-:Y:S10]  /*f970*/  ENDCOLLECTIVE ;  /* 0x000000000000791b */ /* 0x000ff40003800000 */
.L_x_382:
[----:B------:R-:W-:Y:S05]  /*f980*/  BSYNC B1 ;  /* 0x0000000000017941 */ /* 0x000fea0003800000 */
.L_x_381:
[----:B------:R-:W-:Y:S05]  /*f990*/  BRA `(.L_x_383) ;  /* 0xffffffe800607947 */ /* 0x000fea000383ffff */
.L_x_348:
[----:B-1----:R1:W2:Y:S02]  /*f9a0*/  SYNCS.PHASECHK.TRANS64.TRYWAIT P0, [R14+URZ+0x50], R11 ;  /* 0x0000500b0e0075a7 */ /* 0x0022a4000800017f */
[----:B--2---:R-:W-:Y:S05]  /*f9b0*/  @!P0 NANOSLEEP.SYNCS 0x989680 ;  /* 0x009896800000895d */ /* 0x004fea0003900000 */
[----:B------:R-:W2:Y:S02]  /*f9c0*/  @!P0 SYNCS.PHASECHK.TRANS64 P0, [R14+URZ+0x50], R11 ;  /* 0x0000500b0e0085a7 */ /* 0x000ea4000800007f */
[----:B--2---:R-:W-:Y:S05]  /*f9d0*/  @!P0 BRA `(.L_x_348) ;  /* 0xfffffffc00f08947 */ /* 0x004fea000383ffff */
[----:B------:R-:W-:Y:S05]  /*f9e0*/  BRA `(.L_x_384) ;  /* 0xffffffe800987947 */ /* 0x000fea000383ffff */
.L_x_356:
[----:B------:R-:W-:Y:S01]  /*f9f0*/  BSSY B0, `(.L_x_385) ;  /* 0x0000006000007945 */ /* 0x000fe20003800000 */
[----:B------:R-:W-:-:S07]  /*fa00*/  IMAD.MOV.U32 R15, RZ, RZ, -0x1 ;  /* 0xffffffffff0f7424 */ /* 0x000fce00078e00ff */
[----:B------:R-:W-:Y:S05]  /*fa10*/  WARPSYNC.COLLECTIVE R15, `(.L_x_386) ;  /* 0x000000000f0c7348 */ /* 0x000fea0003c00000 */
[----:B------:R-:W-:Y:S02]  /*fa20*/  ELECT P6, UR62, PT ;  /* 0x00000000003e782f */ /* 0x000fe400038c0000 */
[----:B------:R-:W-:Y:S01]  /*fa30*/  MOV R14, UR62 ;  /* 0x0000003e000e7c02 */ /* 0x000fe20008000f00 */
[----:B------:R-:W-:Y:S10]  /*fa40*/  ENDCOLLECTIVE ;  /* 0x000000000000791b */ /* 0x000ff40003800000 */
.L_x_386:
[----:B------:R-:W-:Y:S05]  /*fa50*/  BSYNC B0 ;  /* 0x0000000000007941 */ /* 0x000fea0003800000 */
.L_x_385:
[----:B------:R-:W-:Y:S05]  /*fa60*/  BRA `(.L_x_387) ;  /* 0xfffffff000ec7947 */ /* 0x000fea000383ffff */
.L_x_360:
[----:B-1----:R1:W2:Y:S02]  /*fa70*/  SYNCS.PHASECHK.TRANS64.TRYWAIT P0, [R7+URZ], R2 ;  /* 0x00000002070075a7 */ /* 0x0022a4000800017f */
[----:B--2---:R-:W-:Y:S05]  /*fa80*/  @!P0 NANOSLEEP.SYNCS 0x989680 ;  /* 0x009896800000895d */ /* 0x004fea0003900000 */
[----:B------:R-:W2:Y:S02]  /*fa90*/  @!P0 SYNCS.PHASECHK.TRANS64 P0, [R7+URZ], R2 ;  /* 0x00000002070085a7 */ /* 0x000ea4000800007f */
[----:B--2---:R-:W-:Y:S05]  /*faa0*/  @!P0 BRA `(.L_x_360) ;  /* 0xfffffffc00f08947 */ /* 0x004fea000383ffff */
[----:B------:R-:W-:Y:S05]  /*fab0*/  BRA `(.L_x_388) ;  /* 0xfffffff4002c7947 */ /* 0x000fea000383ffff */
.L_x_361:
[----:B-1----:R1:W2:Y:S02]  /*fac0*/  SYNCS.PHASECHK.TRANS64.TRYWAIT P0, [R9+URZ], R4 ;  /* 0x00000004090075a7 */ /* 0x0022a4000800017f */
[----:B--2---:R-:W-:Y:S05]  /*fad0*/  @!P0 NANOSLEEP.SYNCS 0x989680 ;  /* 0x009896800000895d */ /* 0x004fea0003900000 */
[----:B------:R-:W2:Y:S02]  /*fae0*/  @!P0 SYNCS.PHASECHK.TRANS64 P0, [R9+URZ], R4 ;  /* 0x00000004090085a7 */ /* 0x000ea4000800007f */
[----:B--2---:R-:W-:Y:S05]  /*faf0*/  @!P0 BRA `(.L_x_361) ;  /* 0xfffffffc00f08947 */ /* 0x004fea000383ffff */
[----:B------:R-:W-:Y:S05]  /*fb00*/  BRA `(.L_x_389) ;  /* 0xfffffff4003c7947 */ /* 0x000fea000383ffff */
.L_x_362:
[----:B-1----:R1:W2:Y:S02]  /*fb10*/  SYNCS.PHASECHK.TRANS64.TRYWAIT P0, [R6+URZ], R5 ;  /* 0x00000005060075a7 */ /* 0x0022a4000800017f */
[----:B--2---:R-:W-:Y:S05]  /*fb20*/  @!P0 NANOSLEEP.SYNCS 0x989680 ;  /* 0x009896800000895d */ /* 0x004fea0003900000 */
[----:B------:R-:W2:Y:S02]  /*fb30*/  @!P0 SYNCS.PHASECHK.TRANS64 P0, [R6+URZ], R5 ;  /* 0x00000005060085a7 */ /* 0x000ea4000800007f */
[----:B--2---:R-:W-:Y:S05]  /*fb40*/  @!P0 BRA `(.L_x_362) ;  /* 0xfffffffc00f08947 */ /* 0x004fea000383ffff */
[----:B------:R-:W-:Y:S05]  /*fb50*/  BRA `(.L_x_390) ;  /* 0xfffffff4004c7947 */ /* 0x000fea000383ffff */
.L_x_363:
[----:B-1----:R1:W2:Y:S02]  /*fb60*/  SYNCS.PHASECHK.TRANS64.TRYWAIT P0, [R9+URZ], R4 ;  /* 0x00000004090075a7 */ /* 0x0022a4000800017f */
[----:B--2---:R-:W-:Y:S05]  /*fb70*/  @!P0 NANOSLEEP.SYNCS 0x989680 ;  /* 0x009896800000895d */ /* 0x004fea0003900000 */
[----:B------:R-:W2:Y:S02]  /*fb80*/  @!P0 SYNCS.PHASECHK.TRANS64 P0, [R9+URZ], R4 ;  /* 0x00000004090085a7 */ /* 0x000ea4000800007f */
[----:B--2---:R-:W-:Y:S05]  /*fb90*/  @!P0 BRA `(.L_x_363) ;  /* 0xfffffffc00f08947 */ /* 0x004fea000383ffff */
[----:B------:R-:W-:Y:S05]  /*fba0*/  BRA `(.L_x_391) ;  /* 0xfffffff4005c7947 */ /* 0x000fea000383ffff */
.L_x_364:
[----:B-1----:R1:W2:Y:S02]  /*fbb0*/  SYNCS.PHASECHK.TRANS64.TRYWAIT P0, [R6+URZ], R5 ;  /* 0x00000005060075a7 */ /* 0x0022a4000800017f */
[----:B--2---:R-:W-:Y:S05]  /*fbc0*/  @!P0 NANOSLEEP.SYNCS 0x989680 ;  /* 0x009896800000895d */ /* 0x004fea0003900000 */
[----:B------:R-:W2:Y:S02]  /*fbd0*/  @!P0 SYNCS.PHASECHK.TRANS64 P0, [R6+URZ], R5 ;  /* 0x00000005060085a7 */ /* 0x000ea4000800007f */
[----:B--2---:R-:W-:Y:S05]  /*fbe0*/  @!P0 BRA `(.L_x_364) ;  /* 0xfffffffc00f08947 */ /* 0x004fea000383ffff */
[----:B------:R-:W-:Y:S05]  /*fbf0*/  BRA `(.L_x_392) ;  /* 0xfffffff4006c7947 */ /* 0x000fea000383ffff */
.L_x_365:
[----:B-1----:R1:W2:Y:S02]  /*fc00*/  SYNCS.PHASECHK.TRANS64.TRYWAIT P0, [R9+URZ], R4 ;  /* 0x00000004090075a7 */ /* 0x0022a4000800017f */
[----:B--2---:R-:W-:Y:S05]  /*fc10*/  @!P0 NANOSLEEP.SYNCS 0x989680 ;  /* 0x009896800000895d */ /* 0x004fea0003900000 */
[----:B------:R-:W2:Y:S02]  /*fc20*/  @!P0 SYNCS.PHASECHK.TRANS64 P0, [R9+URZ], R4 ;  /* 0x00000004090085a7 */ /* 0x000ea4000800007f */
[----:B--2---:R-:W-:Y:S05]  /*fc30*/  @!P0 BRA `(.L_x_365) ;  /* 0xfffffffc00f08947 */ /* 0x004fea000383ffff */
[----:B------:R-:W-:Y:S05]  /*fc40*/  BRA `(.L_x_393) ;  /* 0xfffffff4007c7947 */ /* 0x000fea000383ffff */
.L_x_366:
[----:B-1----:R1:W2:Y:S02]  /*fc50*/  SYNCS.PHASECHK.TRANS64.TRYWAIT P0, [R6+URZ], R5 ;  /* 0x00000005060075a7 */ /* 0x0022a4000800017f */
[----:B--2---:R-:W-:Y:S05]  /*fc60*/  @!P0 NANOSLEEP.SYNCS 0x989680 ;  /* 0x009896800000895d */ /* 0x004fea0003900000 */
[----:B------:R-:W2:Y:S02]  /*fc70*/  @!P0 SYNCS.PHASECHK.TRANS64 P0, [R6+URZ], R5 ;  /* 0x00000005060085a7 */ /* 0x000ea4000800007f */
[----:B--2---:R-:W-:Y:S05]  /*fc80*/  @!P0 BRA `(.L_x_366) ;  /* 0xfffffffc00f08947 */ /* 0x004fea000383ffff */
[----:B------:R-:W-:Y:S05]  /*fc90*/  BRA `(.L_x_394) ;  /* 0xfffffff4008c7947 */ /* 0x000fea000383ffff */
.L_x_367:
[----:B-1----:R1:W2:Y:S02]  /*fca0*/  SYNCS.PHASECHK.TRANS64.TRYWAIT P0, [R9+URZ], R4 ;  /* 0x00000004090075a7 */ /* 0x0022a4000800017f */
[----:B--2---:R-:W-:Y:S05]  /*fcb0*/  @!P0 NANOSLEEP.SYNCS 0x989680 ;  /* 0x009896800000895d */ /* 0x004fea0003900000 */
[----:B------:R-:W2:Y:S02]  /*fcc0*/  @!P0 SYNCS.PHASECHK.TRANS64 P0, [R9+URZ], R4 ;  /* 0x00000004090085a7 */ /* 0x000ea4000800007f */
[----:B--2---:R-:W-:Y:S05]  /*fcd0*/  @!P0 BRA `(.L_x_367) ;  /* 0xfffffffc00f08947 */ /* 0x004fea000383ffff */
[----:B------:R-:W-:Y:S05]  /*fce0*/  BRA `(.L_x_395) ;  /* 0xfffffff4009c7947 */ /* 0x000fea000383ffff */
.L_x_368:
[----:B--2---:R2:W3:Y:S02]  /*fcf0*/  SYNCS.PHASECHK.TRANS64.TRYWAIT P0, [R6+URZ], R5 ;  /* 0x00000005060075a7 */ /* 0x0044e4000800017f */
[----:B---3--:R-:W-:Y:S05]  /*fd00*/  @!P0 NANOSLEEP.SYNCS 0x989680 ;  /* 0x009896800000895d */ /* 0x008fea0003900000 */
[----:B------:R-:W3:Y:S02]  /*fd10*/  @!P0 SYNCS.PHASECHK.TRANS64 P0, [R6+URZ], R5 ;  /* 0x00000005060085a7 */ /* 0x000ee4000800007f */
[----:B---3--:R-:W-:Y:S05]  /*fd20*/  @!P0 BRA `(.L_x_368) ;  /* 0xfffffffc00f08947 */ /* 0x008fea000383ffff */
[----:B------:R-:W-:Y:S05]  /*fd30*/  BRA `(.L_x_396) ;  /* 0xfffffff400a47947 */ /* 0x000fea000383ffff */
        .weak           $__internal_0_$__cuda_sm20_rcp_rn_f32_slowpath
        .type           $__internal_0_$__cuda_sm20_rcp_rn_f32_slowpath,@function
        .size           $__internal_0_$__cuda_sm20_rcp_rn_f32_slowpath,(.L_x_402 - $__internal_0_$__cuda_sm20_rcp_rn_f32_slowpath)
$__internal_0_$__cuda_sm20_rcp_rn_f32_slowpath:
[----:B------:R-:W-:Y:S01]  /*fd40*/  SHF.L.U32 R3, R0, 0x1, RZ ;  /* 0x0000000100037819 */ /* 0x000fe200000006ff */
[----:B------:R-:W-:Y:S03]  /*fd50*/  BSSY B0, `(.L_x_397) ;  /* 0x0000030000007945 */ /* 0x000fe60003800000 */
[----:B------:R-:W-:-:S04]  /*fd60*/  SHF.R.U32.HI R3, RZ, 0x18, R3 ;  /* 0x00000018ff037819 */ /* 0x000fc80000011603 */
[----:B------:R-:W-:-:S13]  /*fd70*/  ISETP.NE.U32.AND P2, PT, R3, RZ, PT ;  /* 0x000000ff0300720c */ /* 0x000fda0003f45070 */
[----:B------:R-:W-:Y:S05]  /*fd80*/  @P2 BRA `(.L_x_398) ;  /* 0x0000000000282947 */ /* 0x000fea0003800000 */
[----:B------:R-:W-:-:S04]  /*fd90*/  SHF.L.U32 R3, R0, 0x1, RZ ;  /* 0x0000000100037819 */ /* 0x000fc800000006ff */
[----:B------:R-:W-:-:S13]  /*fda0*/  ISETP.NE.AND P2, PT, R3, RZ, PT ;  /* 0x000000ff0300720c */ /* 0x000fda0003f45270 */
[----:B------:R-:W-:Y:S01]  /*fdb0*/  @P2 FFMA R36, R0, 1.84467440737095516160e+19, RZ ;  /* 0x5f80000000242823 */ /* 0x000fe200000000ff */
[----:B------:R-:W-:Y:S08]  /*fdc0*/  @!P2 MUFU.RCP R5, R0 ;  /* 0x000000000005a308 */ /* 0x000ff00000001000 */
[----:B------:R-:W1:Y:S02]  /*fdd0*/  @P2 MUFU.RCP R3, R36 ;  /* 0x0000002400032308 */ /* 0x000e640000001000 */
[----:B-1----:R-:W-:-:S04]  /*fde0*/  @P2 FFMA R35, R36, R3, -1 ;  /* 0xbf80000024232423 */ /* 0x002fc80000000003 */
[----:B------:R-:W-:-:S04]  /*fdf0*/  @P2 FADD.FTZ R38, -R35, -RZ ;  /* 0x800000ff23262221 */ /* 0x000fc80000010100 */
[----:B------:R-:W-:-:S04]  /*fe00*/  @P2 FFMA R3, R3, R38, R3 ;  /* 0x0000002603032223 */ /* 0x000fc80000000003 */
[----:B------:R-:W-:Y:S01]  /*fe10*/  @P2 FFMA R5, R3, 1.84467440737095516160e+19, RZ ;  /* 0x5f80000003052823 */ /* 0x000fe200000000ff */
[----:B------:R-:W-:Y:S06]  /*fe20*/  BRA `(.L_x_399) ;  /* 0x0000000000887947 */ /* 0x000fec0003800000 */
.L_x_398:
[----:B------:R-:W-:-:S04]  /*fe30*/  IADD3 R5, R3, -0xfd, RZ ;  /* 0xffffff0303057810 */ /* 0x000fc80007ffe0ff */
[----:B------:R-:W-:-:S13]  /*fe40*/  ISETP.GT.U32.AND P2, PT, R5, 0x1, PT ;  /* 0x000000010500780c */ /* 0x000fda0003f44070 */
[----:B------:R-:W-:Y:S05]  /*fe50*/  @P2 BRA `(.L_x_400) ;  /* 0x0000000000782947 */ /* 0x000fea0003800000 */
[----:B------:R-:W-:Y:S01]  /*fe60*/  LOP3.LUT R41, R0, 0x7fffff, RZ, 0xc0, !PT ;  /* 0x007fffff00297812 */ /* 0x000fe200078ec0ff */
[----:B------:R-:W-:Y:S01]  /*fe70*/  IMAD.MOV.U32 R38, RZ, RZ, 0x3 ;  /* 0x00000003ff267424 */ /* 0x000fe200078e00ff */
[----:B------:R-:W-:Y:S02]  /*fe80*/  IADD3 R3, R3, -0xfc, RZ ;  /* 0xffffff0403037810 */ /* 0x000fe40007ffe0ff */
[----:B------:R-:W-:-:S04]  /*fe90*/  LOP3.LUT R41, R41, 0x3f800000, RZ, 0xfc, !PT ;  /* 0x3f80000029297812 */ /* 0x000fc800078efcff */
[----:B------:R-:W1:Y:S02]  /*fea0*/  MUFU.RCP R36, R41 ;  /* 0x0000002900247308 */ /* 0x000e640000001000 */
[----:B-1----:R-:W-:-:S04]  /*feb0*/  FFMA R37, R41, R36, -1 ;  /* 0xbf80000029257423 */ /* 0x002fc80000000024 */
[----:B------:R-:W-:-:S04]  /*fec0*/  FADD.FTZ R37, -R37, -RZ ;  /* 0x800000ff25257221 */ /* 0x000fc80000010100 */
[CCC-:B------:R-:W-:Y:S01]  /*fed0*/  FFMA.RM R35, R36.reuse, R37.reuse, R36.reuse ;  /* 0x0000002524237223 */ /* 0x1c0fe20000004024 */
[----:B------:R-:W-:Y:S01]  /*fee0*/  FFMA.RP R36, R36, R37, R36 ;  /* 0x0000002524247223 */ /* 0x000fe20000008024 */
[----:B------:R-:W-:-:S03]  /*fef0*/  SHF.L.U32 R37, R38, R5, RZ ;  /* 0x0000000526257219 */ /* 0x000fc600000006ff */
[C---:B------:R-:W-:Y:S02]  /*ff00*/  LOP3.LUT R39, R35.reuse, 0x7fffff, RZ, 0xc0, !PT ;  /* 0x007fffff23277812 */ /* 0x040fe400078ec0ff */
[----:B------:R-:W-:Y:S02]  /*ff10*/  FSETP.NEU.FTZ.AND P2, PT, R35, R36, PT ;  /* 0x000000242300720b */ /* 0x000fe40003f5d000 */
[----:B------:R-:W-:Y:S02]  /*ff20*/  LOP3.LUT R36, R39, 0x800000, RZ, 0xfc, !PT ;  /* 0x0080000027247812 */ /* 0x000fe400078efcff */
[----:B------:R-:W-:Y:S02]  /*ff30*/  SEL R35, RZ, 0xffffffff, !P2 ;  /* 0xffffffffff237807 */ /* 0x000fe40005000000 */
[----:B------:R-:W-:Y:S02]  /*ff40*/  LOP3.LUT R38, R37, R36, RZ, 0xc0, !PT ;  /* 0x0000002425267212 */ /* 0x000fe400078ec0ff */
[----:B------:R-:W-:-:S02]  /*ff50*/  IADD3 R35, -R35, RZ, RZ ;  /* 0x000000ff23237210 */ /* 0x000fc40007ffe1ff */
[-C--:B------:R-:W-:Y:S02]  /*ff60*/  SHF.R.U32.HI R38, RZ, R5.reuse, R38 ;  /* 0x00000005ff267219 */ /* 0x080fe40000011626 */
[--C-:B------:R-:W-:Y:S02]  /*ff70*/  LOP3.LUT P3, RZ, R35, R5, R36.reuse, 0xf8, !PT ;  /* 0x0000000523ff7212 */ /* 0x100fe4000786f824 */
[C---:B------:R-:W-:Y:S02]  /*ff80*/  LOP3.LUT P2, RZ, R38.reuse, 0x1, RZ, 0xc0, !PT ;  /* 0x0000000126ff7812 */ /* 0x040fe4000784c0ff */
[----:B------:R-:W-:Y:S02]  /*ff90*/  LOP3.LUT P4, RZ, R38, 0x2, RZ, 0xc0, !PT ;  /* 0x0000000226ff7812 */ /* 0x000fe4000788c0ff */
[----:B------:R-:W-:Y:S02]  /*ffa0*/  SHF.R.U32.HI R3, RZ, R3, R36 ;  /* 0x00000003ff037219 */ /* 0x000fe40000011624 */
[----:B------:R-:W-:-:S02]  /*ffb0*/  PLOP3.LUT P2, PT, P2, P3, P4, 0xe0, 0x0 ;  /* 0x000000000000781c */ /* 0x000fc40001747c40 */
[----:B------:R-:W-:Y:S02]  /*ffc0*/  LOP3.LUT P3, RZ, R0, 0x7fffff, RZ, 0xc0, !PT ;  /* 0x007fffff00ff7812 */ /* 0x000fe4000786c0ff */
[----:B------:R-:W-:-:S04]  /*ffd0*/  SEL R5, RZ, 0x1, !P2 ;  /* 0x00000001ff057807 */ /* 0x000fc80005000000 */
[----:B------:R-:W-:-:S04]  /*ffe0*/  IADD3 R5, -R5, RZ, RZ ;  /* 0x000000ff05057210 */ /* 0x000fc80007ffe1ff */
[----:B------:R-:W-:-:S13]  /*fff0*/  ISETP.GE.AND P2, PT, R5, RZ, PT ;  /* 0x000000ff0500720c */ /* 0x000fda0003f46270 */
[----:B------:R-:W-:-:S05]  /*10000*/  @!P2 VIADD R3, R3, 0x1 ;  /* 0x000000010303a836 */ /* 0x000fca0000000000 */
[----:B------:R-:W-:-:S04]  /*10010*/  @!P3 SHF.L.U32 R3, R3, 0x1, RZ ;  /* 0x000000010303b819 */ /* 0x000fc800000006ff */
[----:B------:R-:W-:Y:S01]  /*10020*/  LOP3.LUT R5, R3, 0x80000000, R0, 0xf8, !PT ;  /* 0x8000000003057812 */ /* 0x000fe200078ef800 */
[----:B------:R-:W-:Y:S06]  /*10030*/  BRA `(.L_x_399) ;  /* 0x0000000000047947 */ /* 0x000fec0003800000 */
.L_x_400:
[----:B------:R1:W2:Y:S02]  /*10040*/  MUFU.RCP R5, R0 ;  /* 0x0000000000057308 */ /* 0x0002a40000001000 */
.L_x_399:
[----:B------:R-:W-:Y:S05]  /*10050*/  BSYNC B0 ;  /* 0x0000000000007941 */ /* 0x000fea0003800000 */
.L_x_397:
[----:B-12---:R-:W-:Y:S02]  /*10060*/  MOV R0, R5 ;  /* 0x0000000500007202 */ /* 0x006fe40000000f00 */
[----:B------:R-:W-:-:S04]  /*10070*/  MOV R5, 0x0 ;  /* 0x0000000000057802 */ /* 0x000fc80000000f00 */
[----:B------:R-:W-:Y:S05]  /*10080*/  RET.REL.NODEC R4 `(_ZN7cutlass13device_kernelINS_4gemm6kernel13GemmUniversalIN4cute5tupleIJiiiiEEENS1_10collective13CollectiveMmaINS1_37MainloopSm90TmaGmmaWarpSpecializedFP8ILi10ENS5_IJNS4_1CILi2EEENSA_ILi1EEESC_EEENS1_35KernelTmaWarpSpecializedCooperativeEEENS5_IJNSA_ILi256EEENSA_ILi64EEESH_EEENS_12float_e4m3_tENS5_IJlSC_lEEESJ_SK_NS4_8TiledMMAINS4_8MMA_AtomIJNS4_4SM904GMMA30MMA_64x64x32_F32E4M3E4M3_SS_TNILNSO_7ScaleInE1ELSQ_1EEEEEENS4_6LayoutISD_NS5_IJSC_NSA_ILi0EEESU_EEEEENS5_IJNS4_10UnderscoreESX_SX_EEEEENS4_13SM90_TMA_LOADENS4_14ComposedLayoutINS4_7SwizzleILi2ELi4ELi3EEENS4_18smem_ptr_flag_bitsILi8EEENST_INS5_IJNSA_ILi8EEESH_EEENS5_IJSH_SC_EEEEEEEvNS4_8identityENS4_23SM90_TMA_LOAD_MULTICASTES1A_vS1B_EENS_8epilogue10collective18CollectiveEpilogueINS1E_22Sm90TmaWarpSpecializedILi4ELi2ELi16ELb0ELb0EEEJSI_NS5_IJNSA_ILi128EEENSA_ILi32EEEEEESJ_SK_SJ_SK_NS1E_6fusion15FusionCallbacksIS1I_NS1M_13LinCombEltActINS1E_6thread4SiLuESJ_fSJ_fLNS_15FloatRoundStyleE2EEESI_S1L_JEEES10_NS11_INS12_ILi1ELi4ELi3EEES15_NST_INS5_IJS16_S1K_EEENS5_IJS1K_SC_EEEEEEENS4_39AutoVectorizingCopyWithAssumedAlignmentILi128EEENS4_14SM90_TMA_STOREES1Y_S20_NS4_9Copy_AtomIJNS4_17SM90_U32x4_STSM_NENS_6half_tEEEEvEEEvvEEEEvNT_6ParamsE) ;  /* 0xfffffefc04dc7950 */ /* 0x000fea0003c3ffff */
.L_x_401:
[----:B------:R-:W-:-:S00]  /*10090*/  BRA `(.L_x_401) ;  /* 0xfffffffc00fc7947 */ /* 0x000fc0000383ffff */
[----:B------:R-:W-:-:S00]  /*100a0*/  NOP ;  /* 0x0000000000007918 */ /* 0x000fc00000000000 */
        /* <DEDUP_REMOVED lines=13> */
.L_x_402:


//--------------------- .nv.global.init           --------------------------
	.section	.nv.global.init,"aw",@progbits
.nv.global.init:
	.type		$str$24,@object
	.size		$str$24,($str$25 - $str$24)
$str$24:
        /*0000*/ 	.byte	0x28, 0x61, 0x64, 0x64, 0x72, 0x65, 0x73, 0x73, 0x20, 0x26, 0x20, 0x6d, 0x61, 0x73, 0x6b, 0x29
        /*0010*/ 	.byte	0x20, 0x3d, 0x3d, 0x20, 0x30, 0x00
	.type		$str$25,@object
	.size		$str$25,(__unnamed_1 - $str$25)
$str$25:
        /*0016*/ 	.byte	0x2f, 0x74, 0x6d, 0x70, 0x2f, 0x63, 0x75, 0x74, 0x6c, 0x61, 0x73, 0x73, 0x5f, 0x73, 0x77, 0x65
        /*0026*/ 	.byte	0x65, 0x70, 0x5f, 0x73, 0x72, 0x63, 0x2f, 0x69, 0x6e, 0x63, 0x6c, 0x75, 0x64, 0x65, 0x2f, 0x63
        /*0036*/ 	.byte	0x75, 0x74, 0x65, 0x2f, 0x70, 0x6f, 0x69, 0x6e, 0x74, 0x65, 0x72, 0x5f, 0x66, 0x6c, 0x61, 0x67
        /*0046*/ 	.byte	0x67, 0x65, 0x64, 0x2e, 0x68, 0x70, 0x70, 0x00
	.type		__unnamed_1,@object
	.size		__unnamed_1,(__unnamed_2 - __unnamed_1)
__unnamed_1:
        /*004e*/ 	.byte	0x61, 0x75, 0x74, 0x6f, 0x20, 0x63, 0x75, 0x74, 0x65, 0x3a, 0x3a, 0x61, 0x73, 0x5f, 0x70, 0x6f
        /* <DEDUP_REMOVED lines=27> */
        /*020e*/ 	.byte	0x3a, 0x43, 0x3c, 0x34, 0x30, 0x39, 0x36, 0x3e, 0x3e, 0x3e, 0x3e, 0x3e, 0x5d, 0x00
	.type		__unnamed_2,@object
	.size		__unnamed_2,(.L_1 - __unnamed_2)
__unnamed_2:
        /* <DEDUP_REMOVED lines=29> */
.L_1:


//--------------------- .nv.shared._ZN7cutlass13device_kernelINS_4gemm6kernel13GemmUniversalIN4cute5tupleIJiiiiEEENS1_10collective13CollectiveMmaINS1_37MainloopSm90TmaGmmaWarpSpecializedFP8ILi10ENS5_IJNS4_1CILi2EEENSA_ILi1EEESC_EEENS1_35KernelTmaWarpSpecializedCooperativeEEENS5_IJNSA_ILi256EEENSA_ILi64EEESH_EEENS_12float_e4m3_tENS5_IJlSC_lEEESJ_SK_NS4_8TiledMMAINS4_8MMA_AtomIJNS4_4SM904GMMA30MMA_64x64x32_F32E4M3E4M3_SS_TNILNSO_7ScaleInE1ELSQ_1EEEEEENS4_6LayoutISD_NS5_IJSC_NSA_ILi0EEESU_EEEEENS5_IJNS4_10UnderscoreESX_SX_EEEEENS4_13SM90_TMA_LOADENS4_14ComposedLayoutINS4_7SwizzleILi2ELi4ELi3EEENS4_18smem_ptr_flag_bitsILi8EEENST_INS5_IJNSA_ILi8EEESH_EEENS5_IJSH_SC_EEEEEEEvNS4_8identityENS4_23SM90_TMA_LOAD_MULTICASTES1A_vS1B_EENS_8epilogue10collective18CollectiveEpilogueINS1E_22Sm90TmaWarpSpecializedILi4ELi2ELi16ELb0ELb0EEEJSI_NS5_IJNSA_ILi128EEENSA_ILi32EEEEEESJ_SK_SJ_SK_NS1E_6fusion15FusionCallbacksIS1I_NS1M_13LinCombEltActINS1E_6thread4SiLuESJ_fSJ_fLNS_15FloatRoundStyleE2EEESI_S1L_JEEES10_NS11_INS12_ILi1ELi4ELi3EEES15_NST_INS5_IJS16_S1K_EEENS5_IJS1K_SC_EEEEEEENS4_39AutoVectorizingCopyWithAssumedAlignmentILi128EEENS4_14SM90_TMA_STOREES1Y_S20_NS4_9Copy_AtomIJNS4_17SM90_U32x4_STSM_NENS_6half_tEEEEvEEEvvEEEEvNT_6ParamsE --------------------------
	.section	.nv.shared._ZN7cutlass13device_kernelINS_4gemm6kernel13GemmUniversalIN4cute5tupleIJiiiiEEENS1_10collective13CollectiveMmaINS1_37MainloopSm90TmaGmmaWarpSpecializedFP8ILi10ENS5_IJNS4_1CILi2EEENSA_ILi1EEESC_EEENS1_35KernelTmaWarpSpecializedCooperativeEEENS5_IJNSA_ILi256EEENSA_ILi64EEESH_EEENS_12float_e4m3_tENS5_IJlSC_lEEESJ_SK_NS4_8TiledMMAINS4_8MMA_AtomIJNS4_4SM904GMMA30MMA_64x64x32_F32E4M3E4M3_SS_TNILNSO_7ScaleInE1ELSQ_1EEEEEENS4_6LayoutISD_NS5_IJSC_NSA_ILi0EEESU_EEEEENS5_IJNS4_10UnderscoreESX_SX_EEEEENS4_13SM90_TMA_LOADENS4_14ComposedLayoutINS4_7SwizzleILi2ELi4ELi3EEENS4_18smem_ptr_flag_bitsILi8EEENST_INS5_IJNSA_ILi8EEESH_EEENS5_IJSH_SC_EEEEEEEvNS4_8identityENS4_23SM90_TMA_LOAD_MULTICASTES1A_vS1B_EENS_8epilogue10collective18CollectiveEpilogueINS1E_22Sm90TmaWarpSpecializedILi4ELi2ELi16ELb0ELb0EEEJSI_NS5_IJNSA_ILi128EEENSA_ILi32EEEEEESJ_SK_SJ_SK_NS1E_6fusion15FusionCallbacksIS1I_NS1M_13LinCombEltActINS1E_6thread4SiLuESJ_fSJ_fLNS_15FloatRoundStyleE2EEESI_S1L_JEEES10_NS11_INS12_ILi1ELi4ELi3EEES15_NST_INS5_IJS16_S1K_EEENS5_IJS1K_SC_EEEEEEENS4_39AutoVectorizingCopyWithAssumedAlignmentILi128EEENS4_14SM90_TMA_STOREES1Y_S20_NS4_9Copy_AtomIJNS4_17SM90_U32x4_STSM_NENS_6half_tEEEEvEEEvvEEEEvNT_6ParamsE,"aw",@nobits
	.sectionflags	@""
	.align	16
	.zero		1024


//--------------------- .nv.shared.reserved.0     --------------------------
	.section	.nv.shared.reserved.0,"aw",@nobits
	.weak		__nv_reservedSMEM_offset_0_alias
	.size		__nv_reservedSMEM_offset_0_alias, 0, 0
	.other		__nv_reservedSMEM_offset_0_alias,@"STO_CUDA_RESERVED_SHARED STV_DEFAULT"
__nv_reservedSMEM_offset_0_alias:
	.zero		0


//--------------------- .nv.global                --------------------------
	.section	.nv.global,"aw",@nobits
.nv.global:
	.type		_ZN39_INTERNAL_b5eed6a7_4_k_cu_b5c674cc_27964cute1_E,@object
	.size		_ZN39_INTERNAL_b5eed6a7_4_k_cu_b5c674cc_27964cute1_E,(_ZN39_INTERNAL_b5eed6a7_4_k_cu_b5c674cc_27964cuda3std3__45__cpo6cbeginE - _ZN39_INTERNAL_b5eed6a7_4_k_cu_b5c674cc_27964cute1_E)
_ZN39_INTERNAL_b5eed6a7_4_k_cu_b5c674cc_27964cute1_E:
	.zero		1
	.type		_ZN39_INTERNAL_b5eed6a7_4_k_cu_b5c674cc_27964cuda3std3__45__cpo6cbeginE,@object
	.size		_ZN39_INTERNAL_b5eed6a7_4_k_cu_b5c674cc_27964cuda3std3__45__cpo6cbeginE,(_ZN39_INTERNAL_b5eed6a7_4_k_cu_b5c674cc_27964cuda3std3__48in_placeE - _ZN39_INTERNAL_b5eed6a7_4_k_cu_b5c674cc_27964cuda3std3__45__cpo6cbeginE)
_ZN39_INTERNAL_b5eed6a7_4_k_cu_b5c674cc_27964cuda3std3__45__cpo6cbeginE:
	.zero		1
	.type		_ZN39_INTERNAL_b5eed6a7_4_k_cu_b5c674cc_27964cuda3std3__48in_placeE,@object
	.size		_ZN39_INTERNAL_b5eed6a7_4_k_cu_b5c674cc_27964cuda3std3__48in_placeE,(_ZN39_INTERNAL_b5eed6a7_4_k_cu_b5c674cc_27964cuda3std6ranges3__45__cpo9iter_moveE - _ZN39_INTERNAL_b5eed6a7_4_k_cu_b5c674cc_27964cuda3std3__48in_placeE)
_ZN39_INTERNAL_b5eed6a7_4_k_cu_b5c674cc_27964cuda3std3__48in_placeE:
	.zero		1
	.type		_ZN39_INTERNAL_b5eed6a7_4_k_cu_b5c674cc_27964cuda3std6ranges3__45__cpo9iter_moveE,@object
	.size		_ZN39_INTERNAL_b5eed6a7_4_k_cu_b5c674cc_27964cuda3std6ranges3__45__cpo9iter_moveE,(_ZN39_INTERNAL_b5eed6a7_4_k_cu_b5c674cc_27964cuda3std3__45__cpo5beginE - _ZN39_INTERNAL_b5eed6a7_4_k_cu_b5c674cc_27964cuda3std6ranges3__45__cpo9iter_moveE)
_ZN39_INTERNAL_b5eed6a7_4_k_cu_b5c674cc_27964cuda3std6ranges3__45__cpo9iter_moveE:
	.zero		1
	.type		_ZN39_INTERNAL_b5eed6a7_4_k_cu_b5c674cc_27964cuda3std3__45__cpo5beginE,@object
	.size		_ZN39_INTERNAL_b5eed6a7_4_k_cu_b5c674cc_27964cuda3std3__45__cpo5beginE,(_ZN39_INTERNAL_b5eed6a7_4_k_cu_b5c674cc_27964cuda3std3__441_GLOBAL__N__b5eed6a7_4_k_cu_b5c674cc_27966ignoreE - _ZN39_INTERNAL_b5eed6a7_4_k_cu_b5c674cc_27964cuda3std3__45__cpo5beginE)
_ZN39_INTERNAL_b5eed6a7_4_k_cu_b5c674cc_27964cuda3std3__45__cpo5beginE:
	.zero		1
	.type		_ZN39_INTERNAL_b5eed6a7_4_k_cu_b5c674cc_27964cuda3std3__441_GLOBAL__N__b5eed6a7_4_k_cu_b5c674cc_27966ignoreE,@object
	.size		_ZN39_INTERNAL_b5eed6a7_4_k_cu_b5c674cc_27964cuda3std3__441_GLOBAL__N__b5eed6a7_4_k_cu_b5c674cc_27966ignoreE,(_ZN39_INTERNAL_b5eed6a7_4_k_cu_b5c674cc_27964cute7productE - _ZN39_INTERNAL_b5eed6a7_4_k_cu_b5c674cc_27964cuda3std3__441_GLOBAL__N__b5eed6a7_4_k_cu_b5c674cc_27966ignoreE)
_ZN39_INTERNAL_b5eed6a7_4_k_cu_b5c674cc_27964cuda3std3__441_GLOBAL__N__b5eed6a7_4_k_cu_b5c674cc_27966ignoreE:
	.zero		1
	.type		_ZN39_INTERNAL_b5eed6a7_4_k_cu_b5c674cc_27964cute7productE,@object
	.size		_ZN39_INTERNAL_b5eed6a7_4_k_cu_b5c674cc_27964cute7productE,(_ZN39_INTERNAL_b5eed6a7_4_k_cu_b5c674cc_27964cuda3std3__45__cpo3endE - _ZN39_INTERNAL_b5eed6a7_4_k_cu_b5c674cc_27964cute7productE)
_ZN39_INTERNAL_b5eed6a7_4_k_cu_b5c674cc_27964cute7productE:
	.zero		1
	.type		_ZN39_INTERNAL_b5eed6a7_4_k_cu_b5c674cc_27964cuda3std3__45__cpo3endE,@object
	.size		_ZN39_INTERNAL_b5eed6a7_4_k_cu_b5c674cc_27964cuda3std3__45__cpo3endE,(_ZN39_INTERNAL_b5eed6a7_4_k_cu_b5c674cc_27964cuda3std3__419piecewise_constructE - _ZN39_INTERNAL_b5eed6a7_4_k_cu_b5c674cc_27964cuda3std3__45__cpo3endE)
_ZN39_INTERNAL_b5eed6a7_4_k_cu_b5c674cc_27964cuda3std3__45__cpo3endE:
	.zero		1
	.type		_ZN39_INTERNAL_b5eed6a7_4_k_cu_b5c674cc_27964cuda3std3__419piecewise_constructE,@object
	.size		_ZN39_INTERNAL_b5eed6a7_4_k_cu_b5c674cc_27964cuda3std3__419piecewise_constructE,(_ZN39_INTERNAL_b5eed6a7_4_k_cu_b5c674cc_27964cuda3std3__45__cpo4cendE - _ZN39_INTERNAL_b5eed6a7_4_k_cu_b5c674cc_27964cuda3std3__419piecewise_constructE)
_ZN39_INTERNAL_b5eed6a7_4_k_cu_b5c674cc_27964cuda3std3__419piecewise_constructE:
	.zero		1
	.type		_ZN39_INTERNAL_b5eed6a7_4_k_cu_b5c674cc_27964cuda3std3__45__cpo4cendE,@object
	.size		_ZN39_INTERNAL_b5eed6a7_4_k_cu_b5c674cc_27964cuda3std3__45__cpo4cendE,(_ZN39_INTERNAL_b5eed6a7_4_k_cu_b5c674cc_27964cuda3std6ranges3__45__cpo4swapE - _ZN39_INTERNAL_b5eed6a7_4_k_cu_b5c674cc_27964cuda3std3__45__cpo4cendE)
_ZN39_INTERNAL_b5eed6a7_4_k_cu_b5c674cc_27964cuda3std3__45__cpo4cendE:
	.zero		1
	.type		_ZN39_INTERNAL_b5eed6a7_4_k_cu_b5c674cc_27964cuda3std6ranges3__45__cpo4swapE,@object
	.size		_ZN39_INTERNAL_b5eed6a7_4_k_cu_b5c674cc_27964cuda3std6ranges3__45__cpo4swapE,(.L_9 - _ZN39_INTERNAL_b5eed6a7_4_k_cu_b5c674cc_27964cuda3std6ranges3__45__cpo4swapE)
_ZN39_INTERNAL_b5eed6a7_4_k_cu_b5c674cc_27964cuda3std6ranges3__45__cpo4swapE:
	.zero		1
.L_9:


//--------------------- .nv.constant0._ZN7cutlass13device_kernelINS_4gemm6kernel13GemmUniversalIN4cute5tupleIJiiiiEEENS1_10collective13CollectiveMmaINS1_37MainloopSm90TmaGmmaWarpSpecializedFP8ILi10ENS5_IJNS4_1CILi2EEENSA_ILi1EEESC_EEENS1_35KernelTmaWarpSpecializedCooperativeEEENS5_IJNSA_ILi256EEENSA_ILi64EEESH_EEENS_12float_e4m3_tENS5_IJlSC_lEEESJ_SK_NS4_8TiledMMAINS4_8MMA_AtomIJNS4_4SM904GMMA30MMA_64x64x32_F32E4M3E4M3_SS_TNILNSO_7ScaleInE1ELSQ_1EEEEEENS4_6LayoutISD_NS5_IJSC_NSA_ILi0EEESU_EEEEENS5_IJNS4_10UnderscoreESX_SX_EEEEENS4_13SM90_TMA_LOADENS4_14ComposedLayoutINS4_7SwizzleILi2ELi4ELi3EEENS4_18smem_ptr_flag_bitsILi8EEENST_INS5_IJNSA_ILi8EEESH_EEENS5_IJSH_SC_EEEEEEEvNS4_8identityENS4_23SM90_TMA_LOAD_MULTICASTES1A_vS1B_EENS_8epilogue10collective18CollectiveEpilogueINS1E_22Sm90TmaWarpSpecializedILi4ELi2ELi16ELb0ELb0EEEJSI_NS5_IJNSA_ILi128EEENSA_ILi32EEEEEESJ_SK_SJ_SK_NS1E_6fusion15FusionCallbacksIS1I_NS1M_13LinCombEltActINS1E_6thread4SiLuESJ_fSJ_fLNS_15FloatRoundStyleE2EEESI_S1L_JEEES10_NS11_INS12_ILi1ELi4ELi3EEES15_NST_INS5_IJS16_S1K_EEENS5_IJS1K_SC_EEEEEEENS4_39AutoVectorizingCopyWithAssumedAlignmentILi128EEENS4_14SM90_TMA_STOREES1Y_S20_NS4_9Copy_AtomIJNS4_17SM90_U32x4_STSM_NENS_6half_tEEEEvEEEvvEEEEvNT_6ParamsE --------------------------
	.section	.nv.constant0._ZN7cutlass13device_kernelINS_4gemm6kernel13GemmUniversalIN4cute5tupleIJiiiiEEENS1_10collective13CollectiveMmaINS1_37MainloopSm90TmaGmmaWarpSpecializedFP8ILi10ENS5_IJNS4_1CILi2EEENSA_ILi1EEESC_EEENS1_35KernelTmaWarpSpecializedCooperativeEEENS5_IJNSA_ILi256EEENSA_ILi64EEESH_EEENS_12float_e4m3_tENS5_IJlSC_lEEESJ_SK_NS4_8TiledMMAINS4_8MMA_AtomIJNS4_4SM904GMMA30MMA_64x64x32_F32E4M3E4M3_SS_TNILNSO_7ScaleInE1ELSQ_1EEEEEENS4_6LayoutISD_NS5_IJSC_NSA_ILi0EEESU_EEEEENS5_IJNS4_10UnderscoreESX_SX_EEEEENS4_13SM90_TMA_LOADENS4_14ComposedLayoutINS4_7SwizzleILi2ELi4ELi3EEENS4_18smem_ptr_flag_bitsILi8EEENST_INS5_IJNSA_ILi8EEESH_EEENS5_IJSH_SC_EEEEEEEvNS4_8identityENS4_23SM90_TMA_LOAD_MULTICASTES1A_vS1B_EENS_8epilogue10collective18CollectiveEpilogueINS1E_22Sm90TmaWarpSpecializedILi4ELi2ELi16ELb0ELb0EEEJSI_NS5_IJNSA_ILi128EEENSA_ILi32EEEEEESJ_SK_SJ_SK_NS1E_6fusion15FusionCallbacksIS1I_NS1M_13LinCombEltActINS1E_6thread4SiLuESJ_fSJ_fLNS_15FloatRoundStyleE2EEESI_S1L_JEEES10_NS11_INS12_ILi1ELi4ELi3EEES15_NST_INS5_IJS16_S1K_EEENS5_IJS1K_SC_EEEEEEENS4_39AutoVectorizingCopyWithAssumedAlignmentILi128EEENS4_14SM90_TMA_STOREES1Y_S20_NS4_9Copy_AtomIJNS4_17SM90_U32x4_STSM_NENS_6half_tEEEEvEEEvvEEEEvNT_6ParamsE,"a",@progbits
	.sectionflags	@""
	.align	4
.nv.constant0._ZN7cutlass13device_kernelINS_4gemm6kernel13GemmUniversalIN4cute5tupleIJiiiiEEENS1_10collective13CollectiveMmaINS1_37MainloopSm90TmaGmmaWarpSpecializedFP8ILi10ENS5_IJNS4_1CILi2EEENSA_ILi1EEESC_EEENS1_35KernelTmaWarpSpecializedCooperativeEEENS5_IJNSA_ILi256EEENSA_ILi64EEESH_EEENS_12float_e4m3_tENS5_IJlSC_lEEESJ_SK_NS4_8TiledMMAINS4_8MMA_AtomIJNS4_4SM904GMMA30MMA_64x64x32_F32E4M3E4M3_SS_TNILNSO_7ScaleInE1ELSQ_1EEEEEENS4_6LayoutISD_NS5_IJSC_NSA_ILi0EEESU_EEEEENS5_IJNS4_10UnderscoreESX_SX_EEEEENS4_13SM90_TMA_LOADENS4_14ComposedLayoutINS4_7SwizzleILi2ELi4ELi3EEENS4_18smem_ptr_flag_bitsILi8EEENST_INS5_IJNSA_ILi8EEESH_EEENS5_IJSH_SC_EEEEEEEvNS4_8identityENS4_23SM90_TMA_LOAD_MULTICASTES1A_vS1B_EENS_8epilogue10collective18CollectiveEpilogueINS1E_22Sm90TmaWarpSpecializedILi4ELi2ELi16ELb0ELb0EEEJSI_NS5_IJNSA_ILi128EEENSA_ILi32EEEEEESJ_SK_SJ_SK_NS1E_6fusion15FusionCallbacksIS1I_NS1M_13LinCombEltActINS1E_6thread4SiLuESJ_fSJ_fLNS_15FloatRoundStyleE2EEESI_S1L_JEEES10_NS11_INS12_ILi1ELi4ELi3EEES15_NST_INS5_IJS16_S1K_EEENS5_IJS1K_SC_EEEEEEENS4_39AutoVectorizingCopyWithAssumedAlignmentILi128EEENS4_14SM90_TMA_STOREES1Y_S20_NS4_9Copy_AtomIJNS4_17SM90_U32x4_STSM_NENS_6half_tEEEEvEEEvvEEEEvNT_6ParamsE:
	.zero		2432


//--------------------- SYMBOLS --------------------------

	.type		.nv.reservedSmem.offset0,@object
	.size		.nv.reservedSmem.offset0,0x4
	.type		__assertfail,@function
